	.target	sm_90a

	.elftype	@"ET_EXEC"


//--------------------- .note.nv.tkinfo           --------------------------
	.section	.note.nv.tkinfo,"",@"SHT_NOTE"
	.sectionflags	@"SHF_NOTE_NV_TKINFO"
	.tkinfo
        /*0018*/ 	.word	0x00000002
        /*0030*/ 	.string	""
        /*0030*/ 	.string	"ptxas"
        /*0030*/ 	.string	"Cuda compilation tools, release 13.0, V13.0.88"
        /*0030*/ 	.string	"Build cuda_13.0.r13.0/compiler.36424714_0"
        /*0030*/ 	.string	"-arch sm_90a -m 64 "



//--------------------- .note.nv.cuinfo           --------------------------
	.section	.note.nv.cuinfo,"",@"SHT_NOTE"
	.sectionflags	@"SHF_NOTE_NV_CUINFO"
        /*0018*/ 	.short	0x0002
        /*001a*/ 	.short	0x005a
        /*001c*/ 	.short	0x0082
	.zero		2


//--------------------- .nv.info                  --------------------------
	.section	.nv.info,"",@"SHT_CUDA_INFO"
	.align	4


	//----- nvinfo : EIATTR_REGCOUNT
	.align		4
        /*0000*/ 	.byte	0x04, 0x2f
        /*0002*/ 	.short	(.L_16 - .L_15)
	.align		4
.L_15:
        /*0004*/ 	.word	index@(_ZN7cutlass13device_kernelINS_4gemm6kernel13GemmUniversalIN4cute5tupleIJiiiiEEENS1_10collective13CollectiveMmaINS1_37MainloopSm90TmaGmmaWarpSpecializedFP8ILi6ENS5_IJNS4_1CILi2EEENSA_ILi1EEESC_EEENS1_35KernelTmaWarpSpecializedCooperativeEEENS5_IJNSA_ILi256EEESG_NSA_ILi64EEEEEENS_12float_e4m3_tENS5_IJlSC_lEEESJ_SK_NS4_8TiledMMAINS4_8MMA_AtomIJNS4_4SM904GMMA31MMA_64x256x32_F32E4M3E4M3_SS_TNILNSO_7ScaleInE1ELSQ_1EEEEEENS4_6LayoutISD_NS5_IJSC_NSA_ILi0EEESU_EEEEENS5_IJNS4_10UnderscoreESX_SX_EEEEENS4_13SM90_TMA_LOADENS4_14ComposedLayoutINS4_7SwizzleILi2ELi4ELi3EEENS4_18smem_ptr_flag_bitsILi8EEENST_INS5_IJNSA_ILi8EEESH_EEENS5_IJSH_SC_EEEEEEEvNS4_8identityENS4_23SM90_TMA_LOAD_MULTICASTES1A_vS1B_EENS_8epilogue10collective18CollectiveEpilogueINS1E_22Sm90TmaWarpSpecializedILi4ELi2ELi16ELb0ELb0EEEJSI_NS5_IJNSA_ILi128EEENSA_ILi32EEEEEESJ_SK_SJ_SK_NS1E_6fusion15FusionCallbacksIS1I_NS1M_23LinCombPerRowBiasEltActINS1E_6thread4ReLuESJ_fSJ_SJ_fLi16ELNS_15FloatRoundStyleE2EEESI_S1L_JEEES10_NS11_INS12_ILi1ELi4ELi3EEES15_NST_INS5_IJS16_S1K_EEENS5_IJS1K_SC_EEEEEEENS4_39AutoVectorizingCopyWithAssumedAlignmentILi128EEENS4_14SM90_TMA_STOREES1Y_S20_NS4_9Copy_AtomIJNS4_17SM90_U32x4_STSM_NENS_6half_tEEEEvEEEvvEEEEvNT_6ParamsE)
        /*0008*/ 	.word	0x000000a8


	//----- nvinfo : EIATTR_FRAME_SIZE
	.align		4
.L_16:
        /*000c*/ 	.byte	0x04, 0x11
        /*000e*/ 	.short	(.L_18 - .L_17)
	.align		4
.L_17:
        /*0010*/ 	.word	index@(_ZN7cutlass13device_kernelINS_4gemm6kernel13GemmUniversalIN4cute5tupleIJiiiiEEENS1_10collective13CollectiveMmaINS1_37MainloopSm90TmaGmmaWarpSpecializedFP8ILi6ENS5_IJNS4_1CILi2EEENSA_ILi1EEESC_EEENS1_35KernelTmaWarpSpecializedCooperativeEEENS5_IJNSA_ILi256EEESG_NSA_ILi64EEEEEENS_12float_e4m3_tENS5_IJlSC_lEEESJ_SK_NS4_8TiledMMAINS4_8MMA_AtomIJNS4_4SM904GMMA31MMA_64x256x32_F32E4M3E4M3_SS_TNILNSO_7ScaleInE1ELSQ_1EEEEEENS4_6LayoutISD_NS5_IJSC_NSA_ILi0EEESU_EEEEENS5_IJNS4_10UnderscoreESX_SX_EEEEENS4_13SM90_TMA_LOADENS4_14ComposedLayoutINS4_7SwizzleILi2ELi4ELi3EEENS4_18smem_ptr_flag_bitsILi8EEENST_INS5_IJNSA_ILi8EEESH_EEENS5_IJSH_SC_EEEEEEEvNS4_8identityENS4_23SM90_TMA_LOAD_MULTICASTES1A_vS1B_EENS_8epilogue10collective18CollectiveEpilogueINS1E_22Sm90TmaWarpSpecializedILi4ELi2ELi16ELb0ELb0EEEJSI_NS5_IJNSA_ILi128EEENSA_ILi32EEEEEESJ_SK_SJ_SK_NS1E_6fusion15FusionCallbacksIS1I_NS1M_23LinCombPerRowBiasEltActINS1E_6thread4ReLuESJ_fSJ_SJ_fLi16ELNS_15FloatRoundStyleE2EEESI_S1L_JEEES10_NS11_INS12_ILi1ELi4ELi3EEES15_NST_INS5_IJS16_S1K_EEENS5_IJS1K_SC_EEEEEEENS4_39AutoVectorizingCopyWithAssumedAlignmentILi128EEENS4_14SM90_TMA_STOREES1Y_S20_NS4_9Copy_AtomIJNS4_17SM90_U32x4_STSM_NENS_6half_tEEEEvEEEvvEEEEvNT_6ParamsE)
        /*0014*/ 	.word	0x000008d0


	//----- nvinfo : EIATTR_MIN_STACK_SIZE
	.align		4
.L_18:
        /*0018*/ 	.byte	0x04, 0x12
        /*001a*/ 	.short	(.L_20 - .L_19)
	.align		4
.L_19:
        /*001c*/ 	.word	index@(_ZN7cutlass13device_kernelINS_4gemm6kernel13GemmUniversalIN4cute5tupleIJiiiiEEENS1_10collective13CollectiveMmaINS1_37MainloopSm90TmaGmmaWarpSpecializedFP8ILi6ENS5_IJNS4_1CILi2EEENSA_ILi1EEESC_EEENS1_35KernelTmaWarpSpecializedCooperativeEEENS5_IJNSA_ILi256EEESG_NSA_ILi64EEEEEENS_12float_e4m3_tENS5_IJlSC_lEEESJ_SK_NS4_8TiledMMAINS4_8MMA_AtomIJNS4_4SM904GMMA31MMA_64x256x32_F32E4M3E4M3_SS_TNILNSO_7ScaleInE1ELSQ_1EEEEEENS4_6LayoutISD_NS5_IJSC_NSA_ILi0EEESU_EEEEENS5_IJNS4_10UnderscoreESX_SX_EEEEENS4_13SM90_TMA_LOADENS4_14ComposedLayoutINS4_7SwizzleILi2ELi4ELi3EEENS4_18smem_ptr_flag_bitsILi8EEENST_INS5_IJNSA_ILi8EEESH_EEENS5_IJSH_SC_EEEEEEEvNS4_8identityENS4_23SM90_TMA_LOAD_MULTICASTES1A_vS1B_EENS_8epilogue10collective18CollectiveEpilogueINS1E_22Sm90TmaWarpSpecializedILi4ELi2ELi16ELb0ELb0EEEJSI_NS5_IJNSA_ILi128EEENSA_ILi32EEEEEESJ_SK_SJ_SK_NS1E_6fusion15FusionCallbacksIS1I_NS1M_23LinCombPerRowBiasEltActINS1E_6thread4ReLuESJ_fSJ_SJ_fLi16ELNS_15FloatRoundStyleE2EEESI_S1L_JEEES10_NS11_INS12_ILi1ELi4ELi3EEES15_NST_INS5_IJS16_S1K_EEENS5_IJS1K_SC_EEEEEEENS4_39AutoVectorizingCopyWithAssumedAlignmentILi128EEENS4_14SM90_TMA_STOREES1Y_S20_NS4_9Copy_AtomIJNS4_17SM90_U32x4_STSM_NENS_6half_tEEEEvEEEvvEEEEvNT_6ParamsE)
        /*0020*/ 	.word	0x000008d0
.L_20:


//--------------------- .nv.compat                --------------------------
	.section	.nv.compat,"",@"SHT_CUDA_COMPAT_INFO"
	.align	4
        /*0000*/ 	.byte	0x02, 0x09, 0x01, 0x00, 0x02, 0x02, 0x04, 0x00, 0x02, 0x05, 0x05, 0x00, 0x03, 0x07, 0x01, 0x01
        /*0010*/ 	.byte	0x02, 0x03, 0x01, 0x00, 0x02, 0x06, 0x01, 0x00, 0x04, 0x0b, 0x08, 0x00, 0x00, 0x00, 0x00, 0x00
        /*0020*/ 	.byte	0x00, 0x00, 0x00, 0x00


//--------------------- .nv.info._ZN7cutlass13device_kernelINS_4gemm6kernel13GemmUniversalIN4cute5tupleIJiiiiEEENS1_10collective13CollectiveMmaINS1_37MainloopSm90TmaGmmaWarpSpecializedFP8ILi6ENS5_IJNS4_1CILi2EEENSA_ILi1EEESC_EEENS1_35KernelTmaWarpSpecializedCooperativeEEENS5_IJNSA_ILi256EEESG_NSA_ILi64EEEEEENS_12float_e4m3_tENS5_IJlSC_lEEESJ_SK_NS4_8TiledMMAINS4_8MMA_AtomIJNS4_4SM904GMMA31MMA_64x256x32_F32E4M3E4M3_SS_TNILNSO_7ScaleInE1ELSQ_1EEEEEENS4_6LayoutISD_NS5_IJSC_NSA_ILi0EEESU_EEEEENS5_IJNS4_10UnderscoreESX_SX_EEEEENS4_13SM90_TMA_LOADENS4_14ComposedLayoutINS4_7SwizzleILi2ELi4ELi3EEENS4_18smem_ptr_flag_bitsILi8EEENST_INS5_IJNSA_ILi8EEESH_EEENS5_IJSH_SC_EEEEEEEvNS4_8identityENS4_23SM90_TMA_LOAD_MULTICASTES1A_vS1B_EENS_8epilogue10collective18CollectiveEpilogueINS1E_22Sm90TmaWarpSpecializedILi4ELi2ELi16ELb0ELb0EEEJSI_NS5_IJNSA_ILi128EEENSA_ILi32EEEEEESJ_SK_SJ_SK_NS1E_6fusion15FusionCallbacksIS1I_NS1M_23LinCombPerRowBiasEltActINS1E_6thread4ReLuESJ_fSJ_SJ_fLi16ELNS_15FloatRoundStyleE2EEESI_S1L_JEEES10_NS11_INS12_ILi1ELi4ELi3EEES15_NST_INS5_IJS16_S1K_EEENS5_IJS1K_SC_EEEEEEENS4_39AutoVectorizingCopyWithAssumedAlignmentILi128EEENS4_14SM90_TMA_STOREES1Y_S20_NS4_9Copy_AtomIJNS4_17SM90_U32x4_STSM_NENS_6half_tEEEEvEEEvvEEEEvNT_6ParamsE --------------------------
	.section	.nv.info._ZN7cutlass13device_kernelINS_4gemm6kernel13GemmUniversalIN4cute5tupleIJiiiiEEENS1_10collective13CollectiveMmaINS1_37MainloopSm90TmaGmmaWarpSpecializedFP8ILi6ENS5_IJNS4_1CILi2EEENSA_ILi1EEESC_EEENS1_35KernelTmaWarpSpecializedCooperativeEEENS5_IJNSA_ILi256EEESG_NSA_ILi64EEEEEENS_12float_e4m3_tENS5_IJlSC_lEEESJ_SK_NS4_8TiledMMAINS4_8MMA_AtomIJNS4_4SM904GMMA31MMA_64x256x32_F32E4M3E4M3_SS_TNILNSO_7ScaleInE1ELSQ_1EEEEEENS4_6LayoutISD_NS5_IJSC_NSA_ILi0EEESU_EEEEENS5_IJNS4_10UnderscoreESX_SX_EEEEENS4_13SM90_TMA_LOADENS4_14ComposedLayoutINS4_7SwizzleILi2ELi4ELi3EEENS4_18smem_ptr_flag_bitsILi8EEENST_INS5_IJNSA_ILi8EEESH_EEENS5_IJSH_SC_EEEEEEEvNS4_8identityENS4_23SM90_TMA_LOAD_MULTICASTES1A_vS1B_EENS_8epilogue10collective18CollectiveEpilogueINS1E_22Sm90TmaWarpSpecializedILi4ELi2ELi16ELb0ELb0EEEJSI_NS5_IJNSA_ILi128EEENSA_ILi32EEEEEESJ_SK_SJ_SK_NS1E_6fusion15FusionCallbacksIS1I_NS1M_23LinCombPerRowBiasEltActINS1E_6thread4ReLuESJ_fSJ_SJ_fLi16ELNS_15FloatRoundStyleE2EEESI_S1L_JEEES10_NS11_INS12_ILi1ELi4ELi3EEES15_NST_INS5_IJS16_S1K_EEENS5_IJS1K_SC_EEEEEEENS4_39AutoVectorizingCopyWithAssumedAlignmentILi128EEENS4_14SM90_TMA_STOREES1Y_S20_NS4_9Copy_AtomIJNS4_17SM90_U32x4_STSM_NENS_6half_tEEEEvEEEvvEEEEvNT_6ParamsE,"",@"SHT_CUDA_INFO"
	.sectionflags	@""
	.align	4


	//----- nvinfo : EIATTR_CUDA_API_VERSION
	.align		4
        /*0000*/ 	.byte	0x04, 0x37
        /*0002*/ 	.short	(.L_22 - .L_21)
.L_21:
        /*0004*/ 	.word	0x00000082


	//----- nvinfo : EIATTR_KPARAM_INFO
	.align		4
.L_22:
        /*0008*/ 	.byte	0x04, 0x17
        /*000a*/ 	.short	(.L_24 - .L_23)
.L_23:
        /*000c*/ 	.word	0x00000000
        /*0010*/ 	.short	0x0000
        /*0012*/ 	.short	0x0070
        /*0014*/ 	.byte	0x00, 0xf0, 0x01, 0x1c


	//----- nvinfo : EIATTR_SPARSE_MMA_MASK
	.align		4
.L_24:
        /*0018*/ 	.byte	0x03, 0x50
        /*001a*/ 	.short	0x0000


	//----- nvinfo : EIATTR_MAXREG_COUNT
	.align		4
        /*001c*/ 	.byte	0x03, 0x1b
        /*001e*/ 	.short	0x00a8


	//----- nvinfo : EIATTR_NUM_BARRIERS
	.align		4
        /*0020*/ 	.byte	0x02, 0x4c
        /*0022*/ 	.byte	0x02
	.zero		1


	//----- nvinfo : EIATTR_EXTERNS
	.align		4
        /*0024*/ 	.byte	0x04, 0x0f
        /*0026*/ 	.short	(.L_26 - .L_25)


	//   ....[0]....
	.align		4
.L_25:
        /*0028*/ 	.word	index@(__assertfail)


	//----- nvinfo : EIATTR_ANNOTATIONS
	.align		4
.L_26:
        /*002c*/ 	.byte	0x04, 0x55
        /*002e*/ 	.short	(.L_28 - .L_27)


	//   ....[0]....
.L_27:
        /*0030*/ 	.word	0x00000001
        /*0034*/ 	.byte	0x00, 0x0c, 0x00, 0x00, 0x01, 0x00, 0x00, 0x00, 0x00, 0x0d, 0x00, 0x00, 0x01, 0x00, 0x00, 0x00
        /* <DEDUP_REMOVED lines=1548> */
        /*6104*/ 	.byte	0xc0, 0xff, 0x01, 0x00, 0x01, 0x00, 0x00, 0x00, 0xe0, 0xff, 0x01, 0x00


	//----- nvinfo : EIATTR_MERCURY_ISA_VERSION
	.align		4
.L_28:
        /*6110*/ 	.byte	0x03, 0x5f
        /*6112*/ 	.short	0x0101


	//----- nvinfo : EIATTR_INT_WARP_WIDE_INSTR_OFFSETS
	.align		4
        /*6114*/ 	.byte	0x04, 0x31
        /*6116*/ 	.short	(.L_30 - .L_29)


	//   ....[0]....
.L_29:
        /*6118*/ 	.word	0x00000a70


	//   ....[1]....
        /*611c*/ 	.word	0x00000a80


	//   ....[2]....
        /*6120*/ 	.word	0x00000be0


	//----- nvinfo : EIATTR_COOP_GROUP_MASK_REGIDS
	.align		4
.L_30:
        /*6124*/ 	.byte	0x04, 0x29
        /*6126*/ 	.short	(.L_32 - .L_31)


	//   ....[0]....
.L_31:
        /*6128*/ 	.word	0xffffffff


	//   ....[1]....
        /*612c*/ 	.word	0xffffffff


	//   ....[2]....
        /*6130*/ 	.word	0xffffffff


	//   ....[3]....
        /*6134*/ 	.word	0xffffffff


	//   ....[4]....
        /*6138*/ 	.word	0xffffffff


	//   ....[5]....
        /*613c*/ 	.word	0xffffffff


	//   ....[6]....
        /*6140*/ 	.word	0xffffffff


	//----- nvinfo : EIATTR_COOP_GROUP_INSTR_OFFSETS
	.align		4
.L_32:
        /*6144*/ 	.byte	0x04, 0x28
        /*6146*/ 	.short	(.L_34 - .L_33)


	//   ....[0]....
.L_33:
        /*6148*/ 	.word	0x00000060


	//   ....[1]....
        /*614c*/ 	.word	0x00000090


	//   ....[2]....
        /*6150*/ 	.word	0x000004e0


	//   ....[3]....
        /*6154*/ 	.word	0x00000710


	//   ....[4]....
        /*6158*/ 	.word	0x000008c0


	//   ....[5]....
        /*615c*/ 	.word	0x00000d90


	//   ....[6]....
        /*6160*/ 	.word	0x00003130


	//----- nvinfo : EIATTR_REG_RECONFIG
	.align		4
.L_34:
        /*6164*/ 	.byte	0x01, 0x54
	.zero		2


	//----- nvinfo : EIATTR_SYSCALL_OFFSETS
	.align		4
        /*6168*/ 	.byte	0x04, 0x46
        /*616a*/ 	.short	(.L_36 - .L_35)


	//   ....[0]....
.L_35:
        /*616c*/ 	.word	0x00011750


	//   ....[1]....
        /*6170*/ 	.word	0x00011890


	//----- nvinfo : EIATTR_MBARRIER_INSTR_OFFSETS
	.align		4
.L_36:
        /*6174*/ 	.byte	0x04, 0x39
        /*6176*/ 	.short	(.L_38 - .L_37)


	//   ....[0]....
.L_37:
        /*6178*/ 	.word	0x00000640
        /*617c*/ 	.word	0x000000ff
        /*6180*/ 	.word	0x00000000
        /*6184*/ 	.short	0x0100
        /*6186*/ 	.byte	0x08
	.zero		1


	//   ....[1]....
        /*6188*/ 	.word	0x00000650
        /*618c*/ 	.word	0x000000ff
        /*6190*/ 	.word	0x00000030
        /*6194*/ 	.short	0x0100
        /*6196*/ 	.byte	0x08
	.zero		1


	//   ....[2]....
        /*6198*/ 	.word	0x00000660
        /*619c*/ 	.word	0x000000ff
        /*61a0*/ 	.word	0x00000008
        /*61a4*/ 	.short	0x0100
        /*61a6*/ 	.byte	0x08
	.zero		1


	//   ....[3]....
        /*61a8*/ 	.word	0x00000670
        /*61ac*/ 	.word	0x000000ff
        /*61b0*/ 	.word	0x00000038
        /*61b4*/ 	.short	0x0100
        /*61b6*/ 	.byte	0x08
	.zero		1


	//   ....[4]....
        /*61b8*/ 	.word	0x00000680
        /*61bc*/ 	.word	0x000000ff
        /*61c0*/ 	.word	0x00000010
        /*61c4*/ 	.short	0x0100
        /*61c6*/ 	.byte	0x08
	.zero		1


	//   ....[5]....
        /*61c8*/ 	.word	0x00000690
        /*61cc*/ 	.word	0x000000ff
        /*61d0*/ 	.word	0x00000040
        /*61d4*/ 	.short	0x0100
        /*61d6*/ 	.byte	0x08
	.zero		1


	//   ....[6]....
        /*61d8*/ 	.word	0x000006a0
        /*61dc*/ 	.word	0x000000ff
        /*61e0*/ 	.word	0x00000018
        /*61e4*/ 	.short	0x0100
        /*61e6*/ 	.byte	0x08
	.zero		1


	//   ....[7]....
        /*61e8*/ 	.word	0x000006b0
        /*61ec*/ 	.word	0x000000ff
        /*61f0*/ 	.word	0x00000048
        /*61f4*/ 	.short	0x0100
        /*61f6*/ 	.byte	0x08
	.zero		1


	//   ....[8]....
        /*61f8*/ 	.word	0x000006c0
        /*61fc*/ 	.word	0x000000ff
        /*6200*/ 	.word	0x00000020
        /*6204*/ 	.short	0x0100
        /*6206*/ 	.byte	0x08
	.zero		1


	//   ....[9]....
        /*6208*/ 	.word	0x000006d0
        /*620c*/ 	.word	0x000000ff
        /*6210*/ 	.word	0x00000050
        /*6214*/ 	.short	0x0100
        /*6216*/ 	.byte	0x08
	.zero		1


	//   ....[10]....
        /*6218*/ 	.word	0x000006e0
        /*621c*/ 	.word	0x000000ff
        /*6220*/ 	.word	0x00000028
        /*6224*/ 	.short	0x0100
        /*6226*/ 	.byte	0x08
	.zero		1


	//   ....[11]....
        /*6228*/ 	.word	0x000006f0
        /*622c*/ 	.word	0x000000ff
        /*6230*/ 	.word	0x00000058
        /*6234*/ 	.short	0x0100
        /*6236*/ 	.byte	0x08
	.zero		1


	//   ....[12]....
        /*6238*/ 	.word	0x00000820
        /*623c*/ 	.word	0x000000ff
        /*6240*/ 	.word	0x00000060
        /*6244*/ 	.short	0x0100
        /*6246*/ 	.byte	0x08
	.zero		1


	//   ....[13]....
        /*6248*/ 	.word	0x00000830
        /*624c*/ 	.word	0x000000ff
        /*6250*/ 	.word	0x00000080
        /*6254*/ 	.short	0x0100
        /*6256*/ 	.byte	0x08
	.zero		1


	//   ....[14]....
        /*6258*/ 	.word	0x00000840
        /*625c*/ 	.word	0x000000ff
        /*6260*/ 	.word	0x00000068
        /*6264*/ 	.short	0x0100
        /*6266*/ 	.byte	0x08
	.zero		1


	//   ....[15]....
        /*6268*/ 	.word	0x00000850
        /*626c*/ 	.word	0x000000ff
        /*6270*/ 	.word	0x00000088
        /*6274*/ 	.short	0x0100
        /*6276*/ 	.byte	0x08
	.zero		1


	//   ....[16]....
        /*6278*/ 	.word	0x00000860
        /*627c*/ 	.word	0x000000ff
        /*6280*/ 	.word	0x00000070
        /*6284*/ 	.short	0x0100
        /*6286*/ 	.byte	0x08
	.zero		1


	//   ....[17]....
        /*6288*/ 	.word	0x00000870
        /*628c*/ 	.word	0x000000ff
        /*6290*/ 	.word	0x00000090
        /*6294*/ 	.short	0x0100
        /*6296*/ 	.byte	0x08
	.zero		1


	//   ....[18]....
        /*6298*/ 	.word	0x00000880
        /*629c*/ 	.word	0x000000ff
        /*62a0*/ 	.word	0x00000078
        /*62a4*/ 	.short	0x0100
        /*62a6*/ 	.byte	0x08
	.zero		1


	//   ....[19]....
        /*62a8*/ 	.word	0x00000890
        /*62ac*/ 	.word	0x000000ff
        /*62b0*/ 	.word	0x00000098
        /*62b4*/ 	.short	0x0100
        /*62b6*/ 	.byte	0x08
	.zero		1


	//   ....[20]....
        /*62b8*/ 	.word	0x00000c70
        /*62bc*/ 	.word	0x000000ff
        /*62c0*/ 	.word	0x000000a0
        /*62c4*/ 	.short	0x0100
        /*62c6*/ 	.byte	0x06
	.zero		1


	//   ....[21]....
        /*62c8*/ 	.word	0x00000d10
        /*62cc*/ 	.word	0x000000ff
        /*62d0*/ 	.word	0x000000a8
        /*62d4*/ 	.short	0x0100
        /*62d6*/ 	.byte	0x06
	.zero		1


	//   ....[22]....
        /*62d8*/ 	.word	0x00003510
        /*62dc*/ 	.word	0x000000ff
        /*62e0*/ 	.word	0x00000000
        /*62e4*/ 	.short	0x010a
        /*62e6*/ 	.byte	0x04
	.zero		1


	//   ....[23]....
        /*62e8*/ 	.word	0x00003550
        /*62ec*/ 	.word	0x000000ff
        /*62f0*/ 	.word	0x00000000
        /*62f4*/ 	.short	0x010a
        /*62f6*/ 	.byte	0x04
	.zero		1


	//   ....[24]....
        /*62f8*/ 	.word	0x00007ae0
        /*62fc*/ 	.word	0x000000ff
        /*6300*/ 	.word	0x00000000
        /*6304*/ 	.short	0x010a
        /*6306*/ 	.byte	0x06
	.zero		1


	//   ....[25]....
        /*6308*/ 	.word	0x00007b20
        /*630c*/ 	.word	0x000000ff
        /*6310*/ 	.word	0x00000000
        /*6314*/ 	.short	0x010a
        /*6316*/ 	.byte	0x06
	.zero		1


	//   ....[26]....
        /*6318*/ 	.word	0x0000d8b0
        /*631c*/ 	.word	0x00000000
        /*6320*/ 	.word	0x00000000
        /*6324*/ 	.short	0x0101
        /*6326*/ 	.byte	0x3f
	.zero		1


	//   ....[27]....
        /*6328*/ 	.word	0x000114f0
        /*632c*/ 	.word	0x00000000
        /*6330*/ 	.word	0x00000000
        /*6334*/ 	.short	0x0101
        /*6336*/ 	.byte	0x3f
	.zero		1


	//   ....[28]....
        /*6338*/ 	.word	0x000123c0
        /*633c*/ 	.word	0x0000000a
        /*6340*/ 	.word	0x00000060
        /*6344*/ 	.short	0x010a
        /*6346*/ 	.byte	0x3f
	.zero		1


	//   ....[29]....
        /*6348*/ 	.word	0x00012680
        /*634c*/ 	.word	0x0000000a
        /*6350*/ 	.word	0x00000000
        /*6354*/ 	.short	0x0101
        /*6356*/ 	.byte	0x3f
	.zero		1


	//   ....[30]....
        /*6358*/ 	.word	0x00012db0
        /*635c*/ 	.word	0x0000000b
        /*6360*/ 	.word	0x00000060
        /*6364*/ 	.short	0x010a
        /*6366*/ 	.byte	0x3f
	.zero		1


	//   ....[31]....
        /*6368*/ 	.word	0x00013030
        /*636c*/ 	.word	0x0000000b
        /*6370*/ 	.word	0x00000000
        /*6374*/ 	.short	0x0101
        /*6376*/ 	.byte	0x3f
	.zero		1


	//   ....[32]....
        /*6378*/ 	.word	0x00013800
        /*637c*/ 	.word	0x0000000b
        /*6380*/ 	.word	0x00000060
        /*6384*/ 	.short	0x010a
        /*6386*/ 	.byte	0x3f
	.zero		1


	//   ....[33]....
        /*6388*/ 	.word	0x00013a50
        /*638c*/ 	.word	0x0000000b
        /*6390*/ 	.word	0x00000000
        /*6394*/ 	.short	0x0101
        /*6396*/ 	.byte	0x3f
	.zero		1


	//   ....[34]....
        /*6398*/ 	.word	0x00014150
        /*639c*/ 	.word	0x0000000e
        /*63a0*/ 	.word	0x00000060
        /*63a4*/ 	.short	0x010a
        /*63a6*/ 	.byte	0x3f
	.zero		1


	//   ....[35]....
        /*63a8*/ 	.word	0x00014410
        /*63ac*/ 	.word	0x0000000e
        /*63b0*/ 	.word	0x00000000
        /*63b4*/ 	.short	0x0101
        /*63b6*/ 	.byte	0x3f
	.zero		1


	//   ....[36]....
        /*63b8*/ 	.word	0x00014be0
        /*63bc*/ 	.word	0x0000000e
        /*63c0*/ 	.word	0x00000060
        /*63c4*/ 	.short	0x010a
        /*63c6*/ 	.byte	0x3f
	.zero		1


	//   ....[37]....
        /*63c8*/ 	.word	0x00014eb0
        /*63cc*/ 	.word	0x0000000e
        /*63d0*/ 	.word	0x00000000
        /*63d4*/ 	.short	0x0101
        /*63d6*/ 	.byte	0x3f
	.zero		1


	//   ....[38]....
        /*63d8*/ 	.word	0x00015570
        /*63dc*/ 	.word	0x0000000e
        /*63e0*/ 	.word	0x00000060
        /*63e4*/ 	.short	0x010a
        /*63e6*/ 	.byte	0x3f
	.zero		1


	//   ....[39]....
        /*63e8*/ 	.word	0x00015840
        /*63ec*/ 	.word	0x0000000e
        /*63f0*/ 	.word	0x00000000
        /*63f4*/ 	.short	0x0101
        /*63f6*/ 	.byte	0x3f
	.zero		1


	//   ....[40]....
        /*63f8*/ 	.word	0x00016000
        /*63fc*/ 	.word	0x0000000e
        /*6400*/ 	.word	0x00000060
        /*6404*/ 	.short	0x010a
        /*6406*/ 	.byte	0x3f
	.zero		1


	//   ....[41]....
        /*6408*/ 	.word	0x000162d0
        /*640c*/ 	.word	0x0000000e
        /*6410*/ 	.word	0x00000000
        /*6414*/ 	.short	0x0101
        /*6416*/ 	.byte	0x3f
	.zero		1


	//   ....[42]....
        /*6418*/ 	.word	0x00016990
        /*641c*/ 	.word	0x0000000e
        /*6420*/ 	.word	0x00000060
        /*6424*/ 	.short	0x010a
        /*6426*/ 	.byte	0x3f
	.zero		1


	//   ....[43]....
        /*6428*/ 	.word	0x00016c60
        /*642c*/ 	.word	0x0000000e
        /*6430*/ 	.word	0x00000000
        /*6434*/ 	.short	0x0101
        /*6436*/ 	.byte	0x3f
	.zero		1


	//   ....[44]....
        /*6438*/ 	.word	0x00017420
        /*643c*/ 	.word	0x0000000e
        /*6440*/ 	.word	0x00000060
        /*6444*/ 	.short	0x010a
        /*6446*/ 	.byte	0x3f
	.zero		1


	//   ....[45]....
        /*6448*/ 	.word	0x000176f0
        /*644c*/ 	.word	0x0000000e
        /*6450*/ 	.word	0x00000000
        /*6454*/ 	.short	0x0101
        /*6456*/ 	.byte	0x3f
	.zero		1


	//   ....[46]....
        /*6458*/ 	.word	0x00017db0
        /*645c*/ 	.word	0x0000000e
        /*6460*/ 	.word	0x00000060
        /*6464*/ 	.short	0x010a
        /*6466*/ 	.byte	0x3f
	.zero		1


	//   ....[47]....
        /*6468*/ 	.word	0x00018080
        /*646c*/ 	.word	0x0000000e
        /*6470*/ 	.word	0x00000000
        /*6474*/ 	.short	0x0101
        /*6476*/ 	.byte	0x3f
	.zero		1


	//   ....[48]....
        /*6478*/ 	.word	0x00018840
        /*647c*/ 	.word	0x0000000e
        /*6480*/ 	.word	0x00000060
        /*6484*/ 	.short	0x010a
        /*6486*/ 	.byte	0x3f
	.zero		1


	//   ....[49]....
        /*6488*/ 	.word	0x00018b10
        /*648c*/ 	.word	0x0000000e
        /*6490*/ 	.word	0x00000000
        /*6494*/ 	.short	0x0101
        /*6496*/ 	.byte	0x3f
	.zero		1


	//   ....[50]....
        /*6498*/ 	.word	0x00019250
        /*649c*/ 	.word	0x0000000e
        /*64a0*/ 	.word	0x00000060
        /*64a4*/ 	.short	0x010a
        /*64a6*/ 	.byte	0x3f
	.zero		1


	//   ....[51]....
        /*64a8*/ 	.word	0x00019520
        /*64ac*/ 	.word	0x0000000e
        /*64b0*/ 	.word	0x00000000
        /*64b4*/ 	.short	0x0101
        /*64b6*/ 	.byte	0x3f
	.zero		1


	//   ....[52]....
        /*64b8*/ 	.word	0x00019ce0
        /*64bc*/ 	.word	0x0000000e
        /*64c0*/ 	.word	0x00000060
        /*64c4*/ 	.short	0x010a
        /*64c6*/ 	.byte	0x3f
	.zero		1


	//   ....[53]....
        /*64c8*/ 	.word	0x00019fb0
        /*64cc*/ 	.word	0x0000000e
        /*64d0*/ 	.word	0x00000000
        /*64d4*/ 	.short	0x0101
        /*64d6*/ 	.byte	0x3f
	.zero		1


	//   ....[54]....
        /*64d8*/ 	.word	0x0001a770
        /*64dc*/ 	.word	0x0000000e
        /*64e0*/ 	.word	0x00000060
        /*64e4*/ 	.short	0x010a
        /*64e6*/ 	.byte	0x3f
	.zero		1


	//   ....[55]....
        /*64e8*/ 	.word	0x0001aa40
        /*64ec*/ 	.word	0x0000000e
        /*64f0*/ 	.word	0x00000000
        /*64f4*/ 	.short	0x0101
        /*64f6*/ 	.byte	0x3f
	.zero		1


	//   ....[56]....
        /*64f8*/ 	.word	0x0001b200
        /*64fc*/ 	.word	0x0000000e
        /*6500*/ 	.word	0x00000060
        /*6504*/ 	.short	0x010a
        /*6506*/ 	.byte	0x3f
	.zero		1


	//   ....[57]....
        /*6508*/ 	.word	0x0001b4d0
        /*650c*/ 	.word	0x0000000e
        /*6510*/ 	.word	0x00000000
        /*6514*/ 	.short	0x0101
        /*6516*/ 	.byte	0x3f
	.zero		1


	//   ....[58]....
        /*6518*/ 	.word	0x0001bc90
        /*651c*/ 	.word	0x0000000e
        /*6520*/ 	.word	0x00000060
        /*6524*/ 	.short	0x010a
        /*6526*/ 	.byte	0x3f
	.zero		1


	//   ....[59]....
        /*6528*/ 	.word	0x0001bf20
        /*652c*/ 	.word	0x00000003
        /*6530*/ 	.word	0x00000000
        /*6534*/ 	.short	0x0101
        /*6536*/ 	.byte	0x3f
	.zero		1


	//   ....[60]....
        /*6538*/ 	.word	0x0001d450
        /*653c*/ 	.word	0x000000ff
        /*6540*/ 	.word	0x000000a8
        /*6544*/ 	.short	0x010a
        /*6546*/ 	.byte	0x04
	.zero		1


	//   ....[61]....
        /*6548*/ 	.word	0x0001d870
        /*654c*/ 	.word	0x000000ff
        /*6550*/ 	.word	0x00000080
        /*6554*/ 	.short	0x010a
        /*6556*/ 	.byte	0x0d
	.zero		1


	//   ....[62]....
        /*6558*/ 	.word	0x0001d960
        /*655c*/ 	.word	0x000000ff
        /*6560*/ 	.word	0x00000060
        /*6564*/ 	.short	0x010b
        /*6566*/ 	.byte	0x0d
	.zero		1


	//   ....[63]....
        /*6568*/ 	.word	0x0001d9c0
        /*656c*/ 	.word	0x000000ff
        /*6570*/ 	.word	0x00000000
        /*6574*/ 	.short	0x0101
        /*6576*/ 	.byte	0x1e
	.zero		1


	//   ....[64]....
        /*6578*/ 	.word	0x0001d9f0
        /*657c*/ 	.word	0x000000ff
        /*6580*/ 	.word	0x00000088
        /*6584*/ 	.short	0x010a
        /*6586*/ 	.byte	0x0d
	.zero		1


	//   ....[65]....
        /*6588*/ 	.word	0x0001db00
        /*658c*/ 	.word	0x000000ff
        /*6590*/ 	.word	0x00000068
        /*6594*/ 	.short	0x010b
        /*6596*/ 	.byte	0x0d
	.zero		1


	//   ....[66]....
        /*6598*/ 	.word	0x0001db70
        /*659c*/ 	.word	0x000000ff
        /*65a0*/ 	.word	0x00000000
        /*65a4*/ 	.short	0x0101
        /*65a6*/ 	.byte	0x1d
	.zero		1


	//   ....[67]....
        /*65a8*/ 	.word	0x0001dba0
        /*65ac*/ 	.word	0x000000ff
        /*65b0*/ 	.word	0x00000090
        /*65b4*/ 	.short	0x010a
        /*65b6*/ 	.byte	0x0d
	.zero		1


	//   ....[68]....
        /*65b8*/ 	.word	0x0001dca0
        /*65bc*/ 	.word	0x000000ff
        /*65c0*/ 	.word	0x00000070
        /*65c4*/ 	.short	0x010b
        /*65c6*/ 	.byte	0x0d
	.zero		1


	//   ....[69]....
        /*65c8*/ 	.word	0x0001dd00
        /*65cc*/ 	.word	0x000000ff
        /*65d0*/ 	.word	0x00000000
        /*65d4*/ 	.short	0x0101
        /*65d6*/ 	.byte	0x16
	.zero		1


	//   ....[70]....
        /*65d8*/ 	.word	0x0001dd30
        /*65dc*/ 	.word	0x000000ff
        /*65e0*/ 	.word	0x00000098
        /*65e4*/ 	.short	0x010a
        /*65e6*/ 	.byte	0x0d
	.zero		1


	//   ....[71]....
        /*65e8*/ 	.word	0x0001de30
        /*65ec*/ 	.word	0x000000ff
        /*65f0*/ 	.word	0x00000078
        /*65f4*/ 	.short	0x010b
        /*65f6*/ 	.byte	0x0d
	.zero		1


	//   ....[72]....
        /*65f8*/ 	.word	0x0001dea0
        /*65fc*/ 	.word	0x000000ff
        /*6600*/ 	.word	0x00000000
        /*6604*/ 	.short	0x0101
        /*6606*/ 	.byte	0x17
	.zero		1


	//   ....[73]....
        /*6608*/ 	.word	0x0001dee0
        /*660c*/ 	.word	0x000000ff
        /*6610*/ 	.word	0x00000080
        /*6614*/ 	.short	0x010a
        /*6616*/ 	.byte	0x0d
	.zero		1


	//   ....[74]....
        /*6618*/ 	.word	0x0001dfd0
        /*661c*/ 	.word	0x000000ff
        /*6620*/ 	.word	0x00000060
        /*6624*/ 	.short	0x010b
        /*6626*/ 	.byte	0x0d
	.zero		1


	//   ....[75]....
        /*6628*/ 	.word	0x0001e010
        /*662c*/ 	.word	0x000000ff
        /*6630*/ 	.word	0x00000000
        /*6634*/ 	.short	0x0101
        /*6636*/ 	.byte	0x1e
	.zero		1


	//   ....[76]....
        /*6638*/ 	.word	0x0001e040
        /*663c*/ 	.word	0x000000ff
        /*6640*/ 	.word	0x00000088
        /*6644*/ 	.short	0x010a
        /*6646*/ 	.byte	0x0d
	.zero		1


	//   ....[77]....
        /*6648*/ 	.word	0x0001e140
        /*664c*/ 	.word	0x000000ff
        /*6650*/ 	.word	0x00000068
        /*6654*/ 	.short	0x010b
        /*6656*/ 	.byte	0x0d
	.zero		1


	//   ....[78]....
        /*6658*/ 	.word	0x0001e180
        /*665c*/ 	.word	0x000000ff
        /*6660*/ 	.word	0x00000000
        /*6664*/ 	.short	0x0101
        /*6666*/ 	.byte	0x1d
	.zero		1


	//   ....[79]....
        /*6668*/ 	.word	0x0001e1c0
        /*666c*/ 	.word	0x000000ff
        /*6670*/ 	.word	0x00000090
        /*6674*/ 	.short	0x010a
        /*6676*/ 	.byte	0x0d
	.zero		1


	//   ....[80]....
        /*6678*/ 	.word	0x0001e2b0
        /*667c*/ 	.word	0x000000ff
        /*6680*/ 	.word	0x00000070
        /*6684*/ 	.short	0x010b
        /*6686*/ 	.byte	0x0d
	.zero		1


	//   ....[81]....
        /*6688*/ 	.word	0x0001e2f0
        /*668c*/ 	.word	0x000000ff
        /*6690*/ 	.word	0x00000000
        /*6694*/ 	.short	0x0101
        /*6696*/ 	.byte	0x16
	.zero		1


	//   ....[82]....
        /*6698*/ 	.word	0x0001e320
        /*669c*/ 	.word	0x000000ff
        /*66a0*/ 	.word	0x00000098
        /*66a4*/ 	.short	0x010a
        /*66a6*/ 	.byte	0x0d
	.zero		1


	//   ....[83]....
        /*66a8*/ 	.word	0x0001e420
        /*66ac*/ 	.word	0x000000ff
        /*66b0*/ 	.word	0x00000078
        /*66b4*/ 	.short	0x010b
        /*66b6*/ 	.byte	0x0d
	.zero		1


	//   ....[84]....
        /*66b8*/ 	.word	0x0001e460
        /*66bc*/ 	.word	0x000000ff
        /*66c0*/ 	.word	0x00000000
        /*66c4*/ 	.short	0x0101
        /*66c6*/ 	.byte	0x17
	.zero		1


	//   ....[85]....
        /*66c8*/ 	.word	0x0001e4a0
        /*66cc*/ 	.word	0x000000ff
        /*66d0*/ 	.word	0x00000080
        /*66d4*/ 	.short	0x010a
        /*66d6*/ 	.byte	0x0d
	.zero		1


	//   ....[86]....
        /*66d8*/ 	.word	0x0001e5a0
        /*66dc*/ 	.word	0x000000ff
        /*66e0*/ 	.word	0x00000060
        /*66e4*/ 	.short	0x010b
        /*66e6*/ 	.byte	0x0d
	.zero		1


	//   ....[87]....
        /*66e8*/ 	.word	0x0001e5e0
        /*66ec*/ 	.word	0x000000ff
        /*66f0*/ 	.word	0x00000000
        /*66f4*/ 	.short	0x0101
        /*66f6*/ 	.byte	0x1e
	.zero		1


	//   ....[88]....
        /*66f8*/ 	.word	0x0001e610
        /*66fc*/ 	.word	0x000000ff
        /*6700*/ 	.word	0x00000088
        /*6704*/ 	.short	0x010a
        /*6706*/ 	.byte	0x0d
	.zero		1


	//   ....[89]....
        /*6708*/ 	.word	0x0001e710
        /*670c*/ 	.word	0x000000ff
        /*6710*/ 	.word	0x00000068
        /*6714*/ 	.short	0x010b
        /*6716*/ 	.byte	0x0d
	.zero		1


	//   ....[90]....
        /*6718*/ 	.word	0x0001e750
        /*671c*/ 	.word	0x000000ff
        /*6720*/ 	.word	0x00000000
        /*6724*/ 	.short	0x0101
        /*6726*/ 	.byte	0x1d
	.zero		1


	//   ....[91]....
        /*6728*/ 	.word	0x0001e790
        /*672c*/ 	.word	0x000000ff
        /*6730*/ 	.word	0x00000090
        /*6734*/ 	.short	0x010a
        /*6736*/ 	.byte	0x0d
	.zero		1


	//   ....[92]....
        /*6738*/ 	.word	0x0001e890
        /*673c*/ 	.word	0x000000ff
        /*6740*/ 	.word	0x00000070
        /*6744*/ 	.short	0x010b
        /*6746*/ 	.byte	0x0d
	.zero		1


	//   ....[93]....
        /*6748*/ 	.word	0x0001e8d0
        /*674c*/ 	.word	0x000000ff
        /*6750*/ 	.word	0x00000000
        /*6754*/ 	.short	0x0101
        /*6756*/ 	.byte	0x16
	.zero		1


	//   ....[94]....
        /*6758*/ 	.word	0x0001e900
        /*675c*/ 	.word	0x000000ff
        /*6760*/ 	.word	0x00000098
        /*6764*/ 	.short	0x010a
        /*6766*/ 	.byte	0x0d
	.zero		1


	//   ....[95]....
        /*6768*/ 	.word	0x0001ea00
        /*676c*/ 	.word	0x000000ff
        /*6770*/ 	.word	0x00000078
        /*6774*/ 	.short	0x010b
        /*6776*/ 	.byte	0x0d
	.zero		1


	//   ....[96]....
        /*6778*/ 	.word	0x0001ea40
        /*677c*/ 	.word	0x000000ff
        /*6780*/ 	.word	0x00000000
        /*6784*/ 	.short	0x0101
        /*6786*/ 	.byte	0x17
	.zero		1


	//   ....[97]....
        /*6788*/ 	.word	0x0001ea80
        /*678c*/ 	.word	0x000000ff
        /*6790*/ 	.word	0x00000080
        /*6794*/ 	.short	0x010a
        /*6796*/ 	.byte	0x0d
	.zero		1


	//   ....[98]....
        /*6798*/ 	.word	0x0001eb80
        /*679c*/ 	.word	0x000000ff
        /*67a0*/ 	.word	0x00000060
        /*67a4*/ 	.short	0x010b
        /*67a6*/ 	.byte	0x0d
	.zero		1


	//   ....[99]....
        /*67a8*/ 	.word	0x0001ebc0
        /*67ac*/ 	.word	0x000000ff
        /*67b0*/ 	.word	0x00000000
        /*67b4*/ 	.short	0x0101
        /*67b6*/ 	.byte	0x1e
	.zero		1


	//   ....[100]....
        /*67b8*/ 	.word	0x0001ebf0
        /*67bc*/ 	.word	0x000000ff
        /*67c0*/ 	.word	0x00000088
        /*67c4*/ 	.short	0x010a
        /*67c6*/ 	.byte	0x0d
	.zero		1


	//   ....[101]....
        /*67c8*/ 	.word	0x0001ecf0
        /*67cc*/ 	.word	0x000000ff
        /*67d0*/ 	.word	0x00000068
        /*67d4*/ 	.short	0x010b
        /*67d6*/ 	.byte	0x0d
	.zero		1


	//   ....[102]....
        /*67d8*/ 	.word	0x0001ed30
        /*67dc*/ 	.word	0x000000ff
        /*67e0*/ 	.word	0x00000000
        /*67e4*/ 	.short	0x0101
        /*67e6*/ 	.byte	0x1d
	.zero		1


	//   ....[103]....
        /*67e8*/ 	.word	0x0001ed70
        /*67ec*/ 	.word	0x000000ff
        /*67f0*/ 	.word	0x00000090
        /*67f4*/ 	.short	0x010a
        /*67f6*/ 	.byte	0x0d
	.zero		1


	//   ....[104]....
        /*67f8*/ 	.word	0x0001ee70
        /*67fc*/ 	.word	0x000000ff
        /*6800*/ 	.word	0x00000070
        /*6804*/ 	.short	0x010b
        /*6806*/ 	.byte	0x0d
	.zero		1


	//   ....[105]....
        /*6808*/ 	.word	0x0001eeb0
        /*680c*/ 	.word	0x000000ff
        /*6810*/ 	.word	0x00000000
        /*6814*/ 	.short	0x0101
        /*6816*/ 	.byte	0x16
	.zero		1


	//   ....[106]....
        /*6818*/ 	.word	0x0001eee0
        /*681c*/ 	.word	0x000000ff
        /*6820*/ 	.word	0x00000098
        /*6824*/ 	.short	0x010a
        /*6826*/ 	.byte	0x0d
	.zero		1


	//   ....[107]....
        /*6828*/ 	.word	0x0001efe0
        /*682c*/ 	.word	0x000000ff
        /*6830*/ 	.word	0x00000078
        /*6834*/ 	.short	0x010b
        /*6836*/ 	.byte	0x0d
	.zero		1


	//   ....[108]....
        /*6838*/ 	.word	0x0001f030
        /*683c*/ 	.word	0x000000ff
        /*6840*/ 	.word	0x00000000
        /*6844*/ 	.short	0x0101
        /*6846*/ 	.byte	0x17
	.zero		1


	//   ....[109]....
        /*6848*/ 	.word	0x0001f750
        /*684c*/ 	.word	0x00000000
        /*6850*/ 	.word	0x00000080
        /*6854*/ 	.short	0x010a
        /*6856*/ 	.byte	0x3f
	.zero		1


	//   ....[110]....
        /*6858*/ 	.word	0x0001f790
        /*685c*/ 	.word	0x00000000
        /*6860*/ 	.word	0x00000088
        /*6864*/ 	.short	0x010a
        /*6866*/ 	.byte	0x3f
	.zero		1


	//   ....[111]....
        /*6868*/ 	.word	0x0001f7d0
        /*686c*/ 	.word	0x00000000
        /*6870*/ 	.word	0x00000090
        /*6874*/ 	.short	0x010a
        /*6876*/ 	.byte	0x3f
	.zero		1


	//   ....[112]....
        /*6878*/ 	.word	0x0001f830
        /*687c*/ 	.word	0x00000000
        /*6880*/ 	.word	0x00000098
        /*6884*/ 	.short	0x010a
        /*6886*/ 	.byte	0x3f
	.zero		1


	//   ....[113]....
        /*6888*/ 	.word	0x0001fb80
        /*688c*/ 	.word	0x0000000c
        /*6890*/ 	.word	0x00000030
        /*6894*/ 	.short	0x010a
        /*6896*/ 	.byte	0x3f
	.zero		1


	//   ....[114]....
        /*6898*/ 	.word	0x0001fee0
        /*689c*/ 	.word	0x00000002
        /*68a0*/ 	.word	0x000000a8
        /*68a4*/ 	.short	0x0101
        /*68a6*/ 	.byte	0x3f
	.zero		1


	//   ....[115]....
        /*68a8*/ 	.word	0x000206b0
        /*68ac*/ 	.word	0x00000004
        /*68b0*/ 	.word	0x00000000
        /*68b4*/ 	.short	0x010a
        /*68b6*/ 	.byte	0x3f
	.zero		1


	//   ....[116]....
        /*68b8*/ 	.word	0x00020740
        /*68bc*/ 	.word	0x00000003
        /*68c0*/ 	.word	0x00000000
        /*68c4*/ 	.short	0x010a
        /*68c6*/ 	.byte	0x3f
	.zero		1


	//   ....[117]....
        /*68c8*/ 	.word	0x000207d0
        /*68cc*/ 	.word	0x00000003
        /*68d0*/ 	.word	0x00000000
        /*68d4*/ 	.short	0x010a
        /*68d6*/ 	.byte	0x3f
	.zero		1


	//   ....[118]....
        /*68d8*/ 	.word	0x00020860
        /*68dc*/ 	.word	0x00000003
        /*68e0*/ 	.word	0x00000000
        /*68e4*/ 	.short	0x010a
        /*68e6*/ 	.byte	0x3f
	.zero		1


	//   ....[119]....
        /*68e8*/ 	.word	0x000208f0
        /*68ec*/ 	.word	0x00000003
        /*68f0*/ 	.word	0x00000000
        /*68f4*/ 	.short	0x010a
        /*68f6*/ 	.byte	0x3f
	.zero		1


	//   ....[120]....
        /*68f8*/ 	.word	0x00020980
        /*68fc*/ 	.word	0x00000003
        /*6900*/ 	.word	0x00000000
        /*6904*/ 	.short	0x010a
        /*6906*/ 	.byte	0x3f
	.zero		1


	//   ....[121]....
        /*6908*/ 	.word	0x000209f0
        /*690c*/ 	.word	0x00000003
        /*6910*/ 	.word	0x00000000
        /*6914*/ 	.short	0x010a
        /*6916*/ 	.byte	0x3f
	.zero		1


	//   ....[122]....
        /*6918*/ 	.word	0x00020a50
        /*691c*/ 	.word	0x00000003
        /*6920*/ 	.word	0x00000000
        /*6924*/ 	.short	0x010a
        /*6926*/ 	.byte	0x3f
	.zero		1


	//   ....[123]....
        /*6928*/ 	.word	0x00020aa0
        /*692c*/ 	.word	0x0000000a
        /*6930*/ 	.word	0x00000060
        /*6934*/ 	.short	0x010a
        /*6936*/ 	.byte	0x3f
	.zero		1


	//   ....[124]....
        /*6938*/ 	.word	0x00020af0
        /*693c*/ 	.word	0x0000000b
        /*6940*/ 	.word	0x00000060
        /*6944*/ 	.short	0x010a
        /*6946*/ 	.byte	0x3f
	.zero		1


	//   ....[125]....
        /*6948*/ 	.word	0x00020b40
        /*694c*/ 	.word	0x0000000b
        /*6950*/ 	.word	0x00000060
        /*6954*/ 	.short	0x010a
        /*6956*/ 	.byte	0x3f
	.zero		1


	//   ....[126]....
        /*6958*/ 	.word	0x00020b90
        /*695c*/ 	.word	0x0000000e
        /*6960*/ 	.word	0x00000060
        /*6964*/ 	.short	0x010a
        /*6966*/ 	.byte	0x3f
	.zero		1


	//   ....[127]....
        /*6968*/ 	.word	0x00020be0
        /*696c*/ 	.word	0x0000000e
        /*6970*/ 	.word	0x00000060
        /*6974*/ 	.short	0x010a
        /*6976*/ 	.byte	0x3f
	.zero		1


	//   ....[128]....
        /*6978*/ 	.word	0x00020c30
        /*697c*/ 	.word	0x0000000e
        /*6980*/ 	.word	0x00000060
        /*6984*/ 	.short	0x010a
        /*6986*/ 	.byte	0x3f
	.zero		1


	//   ....[129]....
        /*6988*/ 	.word	0x00020c80
        /*698c*/ 	.word	0x0000000e
        /*6990*/ 	.word	0x00000060
        /*6994*/ 	.short	0x010a
        /*6996*/ 	.byte	0x3f
	.zero		1


	//   ....[130]....
        /*6998*/ 	.word	0x00020cd0
        /*699c*/ 	.word	0x0000000e
        /*69a0*/ 	.word	0x00000060
        /*69a4*/ 	.short	0x010a
        /*69a6*/ 	.byte	0x3f
	.zero		1


	//   ....[131]....
        /*69a8*/ 	.word	0x00020d20
        /*69ac*/ 	.word	0x0000000e
        /*69b0*/ 	.word	0x00000060
        /*69b4*/ 	.short	0x010a
        /*69b6*/ 	.byte	0x3f
	.zero		1


	//   ....[132]....
        /*69b8*/ 	.word	0x00020d70
        /*69bc*/ 	.word	0x0000000e
        /*69c0*/ 	.word	0x00000060
        /*69c4*/ 	.short	0x010a
        /*69c6*/ 	.byte	0x3f
	.zero		1


	//   ....[133]....
        /*69c8*/ 	.word	0x00020dc0
        /*69cc*/ 	.word	0x0000000e
        /*69d0*/ 	.word	0x00000060
        /*69d4*/ 	.short	0x010a
        /*69d6*/ 	.byte	0x3f
	.zero		1


	//   ....[134]....
        /*69d8*/ 	.word	0x00020e10
        /*69dc*/ 	.word	0x0000000e
        /*69e0*/ 	.word	0x00000060
        /*69e4*/ 	.short	0x010a
        /*69e6*/ 	.byte	0x3f
	.zero		1


	//   ....[135]....
        /*69e8*/ 	.word	0x00020e60
        /*69ec*/ 	.word	0x0000000e
        /*69f0*/ 	.word	0x00000060
        /*69f4*/ 	.short	0x010a
        /*69f6*/ 	.byte	0x3f
	.zero		1


	//   ....[136]....
        /*69f8*/ 	.word	0x00020eb0
        /*69fc*/ 	.word	0x0000000e
        /*6a00*/ 	.word	0x00000060
        /*6a04*/ 	.short	0x010a
        /*6a06*/ 	.byte	0x3f
	.zero		1


	//   ....[137]....
        /*6a08*/ 	.word	0x00020f00
        /*6a0c*/ 	.word	0x0000000e
        /*6a10*/ 	.word	0x00000060
        /*6a14*/ 	.short	0x010a
        /*6a16*/ 	.byte	0x3f
	.zero		1


	//   ....[138]....
        /*6a18*/ 	.word	0x00020f50
        /*6a1c*/ 	.word	0x0000000e
        /*6a20*/ 	.word	0x00000060
        /*6a24*/ 	.short	0x010a
        /*6a26*/ 	.byte	0x3f
	.zero		1


	//   ....[139]....
        /*6a28*/ 	.word	0x00020fb0
        /*6a2c*/ 	.word	0x00000005
        /*6a30*/ 	.word	0x000000a8
        /*6a34*/ 	.short	0x010a
        /*6a36*/ 	.byte	0x3f
	.zero		1


	//   ....[140]....
        /*6a38*/ 	.word	0x00021010
        /*6a3c*/ 	.word	0x00000003
        /*6a40*/ 	.word	0x00000080
        /*6a44*/ 	.short	0x010a
        /*6a46*/ 	.byte	0x3f
	.zero		1


	//   ....[141]....
        /*6a48*/ 	.word	0x00021070
        /*6a4c*/ 	.word	0x00000003
        /*6a50*/ 	.word	0x00000088
        /*6a54*/ 	.short	0x010a
        /*6a56*/ 	.byte	0x3f
	.zero		1


	//   ....[142]....
        /*6a58*/ 	.word	0x000210d0
        /*6a5c*/ 	.word	0x00000003
        /*6a60*/ 	.word	0x00000090
        /*6a64*/ 	.short	0x010a
        /*6a66*/ 	.byte	0x3f
	.zero		1


	//   ....[143]....
        /*6a68*/ 	.word	0x00021130
        /*6a6c*/ 	.word	0x00000003
        /*6a70*/ 	.word	0x00000098
        /*6a74*/ 	.short	0x010a
        /*6a76*/ 	.byte	0x3f
	.zero		1


	//   ....[144]....
        /*6a78*/ 	.word	0x00021190
        /*6a7c*/ 	.word	0x00000004
        /*6a80*/ 	.word	0x00000080
        /*6a84*/ 	.short	0x010a
        /*6a86*/ 	.byte	0x3f
	.zero		1


	//   ....[145]....
        /*6a88*/ 	.word	0x000211f0
        /*6a8c*/ 	.word	0x00000004
        /*6a90*/ 	.word	0x00000088
        /*6a94*/ 	.short	0x010a
        /*6a96*/ 	.byte	0x3f
	.zero		1


	//   ....[146]....
        /*6a98*/ 	.word	0x00021250
        /*6a9c*/ 	.word	0x00000004
        /*6aa0*/ 	.word	0x00000090
        /*6aa4*/ 	.short	0x010a
        /*6aa6*/ 	.byte	0x3f
	.zero		1


	//   ....[147]....
        /*6aa8*/ 	.word	0x000212b0
        /*6aac*/ 	.word	0x00000004
        /*6ab0*/ 	.word	0x00000098
        /*6ab4*/ 	.short	0x010a
        /*6ab6*/ 	.byte	0x3f
	.zero		1


	//   ....[148]....
        /*6ab8*/ 	.word	0x00021310
        /*6abc*/ 	.word	0x00000005
        /*6ac0*/ 	.word	0x00000080
        /*6ac4*/ 	.short	0x010a
        /*6ac6*/ 	.byte	0x3f
	.zero		1


	//   ....[149]....
        /*6ac8*/ 	.word	0x00021370
        /*6acc*/ 	.word	0x00000005
        /*6ad0*/ 	.word	0x00000088
        /*6ad4*/ 	.short	0x010a
        /*6ad6*/ 	.byte	0x3f
	.zero		1


	//   ....[150]....
        /*6ad8*/ 	.word	0x000213d0
        /*6adc*/ 	.word	0x00000005
        /*6ae0*/ 	.word	0x00000090
        /*6ae4*/ 	.short	0x010a
        /*6ae6*/ 	.byte	0x3f
	.zero		1


	//   ....[151]....
        /*6ae8*/ 	.word	0x00021430
        /*6aec*/ 	.word	0x00000005
        /*6af0*/ 	.word	0x00000098
        /*6af4*/ 	.short	0x010a
        /*6af6*/ 	.byte	0x3f
	.zero		1


	//   ....[152]....
        /*6af8*/ 	.word	0x00021490
        /*6afc*/ 	.word	0x00000002
        /*6b00*/ 	.word	0x00000080
        /*6b04*/ 	.short	0x010a
        /*6b06*/ 	.byte	0x3f
	.zero		1


	//   ....[153]....
        /*6b08*/ 	.word	0x000214f0
        /*6b0c*/ 	.word	0x00000002
        /*6b10*/ 	.word	0x00000088
        /*6b14*/ 	.short	0x010a
        /*6b16*/ 	.byte	0x3f
	.zero		1


	//   ....[154]....
        /*6b18*/ 	.word	0x00021550
        /*6b1c*/ 	.word	0x00000002
        /*6b20*/ 	.word	0x00000090
        /*6b24*/ 	.short	0x010a
        /*6b26*/ 	.byte	0x3f
	.zero		1


	//   ....[155]....
        /*6b28*/ 	.word	0x000215b0
        /*6b2c*/ 	.word	0x00000002
        /*6b30*/ 	.word	0x00000098
        /*6b34*/ 	.short	0x010a
        /*6b36*/ 	.byte	0x3f
	.zero		1


	//   ....[156]....
        /*6b38*/ 	.word	0x00021600
        /*6b3c*/ 	.word	0x00000000
        /*6b40*/ 	.word	0x00000080
        /*6b44*/ 	.short	0x010a
        /*6b46*/ 	.byte	0x3f
	.zero		1


	//   ....[157]....
        /*6b48*/ 	.word	0x00021650
        /*6b4c*/ 	.word	0x00000000
        /*6b50*/ 	.word	0x00000088
        /*6b54*/ 	.short	0x010a
        /*6b56*/ 	.byte	0x3f
	.zero		1


	//   ....[158]....
        /*6b58*/ 	.word	0x000216a0
        /*6b5c*/ 	.word	0x00000000
        /*6b60*/ 	.word	0x00000090
        /*6b64*/ 	.short	0x010a
        /*6b66*/ 	.byte	0x3f
	.zero		1


	//   ....[159]....
        /*6b68*/ 	.word	0x00021770
        /*6b6c*/ 	.word	0x0000000c
        /*6b70*/ 	.word	0x00000030
        /*6b74*/ 	.short	0x010a
        /*6b76*/ 	.byte	0x3f
	.zero		1


	//   ....[160]....
        /*6b78*/ 	.word	0x00021840
        /*6b7c*/ 	.word	0x00000004
        /*6b80*/ 	.word	0x00000000
        /*6b84*/ 	.short	0x010a
        /*6b86*/ 	.byte	0x3f
	.zero		1


	//   ....[161]....
        /*6b88*/ 	.word	0x00021890
        /*6b8c*/ 	.word	0x00000003
        /*6b90*/ 	.word	0x00000000
        /*6b94*/ 	.short	0x010a
        /*6b96*/ 	.byte	0x3f
	.zero		1


	//   ....[162]....
        /*6b98*/ 	.word	0x000218e0
        /*6b9c*/ 	.word	0x00000003
        /*6ba0*/ 	.word	0x00000000
        /*6ba4*/ 	.short	0x010a
        /*6ba6*/ 	.byte	0x3f
	.zero		1


	//   ....[163]....
        /*6ba8*/ 	.word	0x00021930
        /*6bac*/ 	.word	0x00000003
        /*6bb0*/ 	.word	0x00000000
        /*6bb4*/ 	.short	0x010a
        /*6bb6*/ 	.byte	0x3f
	.zero		1


	//   ....[164]....
        /*6bb8*/ 	.word	0x00021980
        /*6bbc*/ 	.word	0x00000003
        /*6bc0*/ 	.word	0x00000000
        /*6bc4*/ 	.short	0x010a
        /*6bc6*/ 	.byte	0x3f
	.zero		1


	//----- nvinfo : EIATTR_NUM_MBARRIERS
	.align		4
.L_38:
        /*6bc8*/ 	.byte	0x03, 0x38
        /*6bca*/ 	.short	0x0016


	//----- nvinfo : EIATTR_EXIT_INSTR_OFFSETS
	.align		4
        /*6bcc*/ 	.byte	0x04, 0x1c
        /*6bce*/ 	.short	(.L_40 - .L_39)


	//   ....[0]....
.L_39:
        /*6bd0*/ 	.word	0x00000fb0


	//   ....[1]....
        /*6bd4*/ 	.word	0x000017b0


	//   ....[2]....
        /*6bd8*/ 	.word	0x0001cdb0


	//   ....[3]....
        /*6bdc*/ 	.word	0x0001d370


	//   ....[4]....
        /*6be0*/ 	.word	0x0001d3e0


	//   ....[5]....
        /*6be4*/ 	.word	0x0001f880


	//   ....[6]....
        /*6be8*/ 	.word	0x000209d0


	//----- nvinfo : EIATTR_MAX_THREADS
	.align		4
.L_40:
        /*6bec*/ 	.byte	0x04, 0x05
        /*6bee*/ 	.short	(.L_42 - .L_41)
.L_41:
        /*6bf0*/ 	.word	0x00000180
        /*6bf4*/ 	.word	0x00000001
        /*6bf8*/ 	.word	0x00000001


	//----- nvinfo : EIATTR_CRS_STACK_SIZE
	.align		4
.L_42:
        /*6bfc*/ 	.byte	0x04, 0x1e
        /*6bfe*/ 	.short	(.L_44 - .L_43)
.L_43:
        /*6c00*/ 	.word	0x00000000


	//----- nvinfo : EIATTR_CBANK_PARAM_SIZE
	.align		4
.L_44:
        /*6c04*/ 	.byte	0x03, 0x19
        /*6c06*/ 	.short	0x0770


	//----- nvinfo : EIATTR_PARAM_CBANK
	.align		4
        /*6c08*/ 	.byte	0x04, 0x0a
        /*6c0a*/ 	.short	(.L_46 - .L_45)
	.align		4
.L_45:
        /*6c0c*/ 	.word	index@(.nv.constant0._ZN7cutlass13device_kernelINS_4gemm6kernel13GemmUniversalIN4cute5tupleIJiiiiEEENS1_10collective13CollectiveMmaINS1_37MainloopSm90TmaGmmaWarpSpecializedFP8ILi6ENS5_IJNS4_1CILi2EEENSA_ILi1EEESC_EEENS1_35KernelTmaWarpSpecializedCooperativeEEENS5_IJNSA_ILi256EEESG_NSA_ILi64EEEEEENS_12float_e4m3_tENS5_IJlSC_lEEESJ_SK_NS4_8TiledMMAINS4_8MMA_AtomIJNS4_4SM904GMMA31MMA_64x256x32_F32E4M3E4M3_SS_TNILNSO_7ScaleInE1ELSQ_1EEEEEENS4_6LayoutISD_NS5_IJSC_NSA_ILi0EEESU_EEEEENS5_IJNS4_10UnderscoreESX_SX_EEEEENS4_13SM90_TMA_LOADENS4_14ComposedLayoutINS4_7SwizzleILi2ELi4ELi3EEENS4_18smem_ptr_flag_bitsILi8EEENST_INS5_IJNSA_ILi8EEESH_EEENS5_IJSH_SC_EEEEEEEvNS4_8identityENS4_23SM90_TMA_LOAD_MULTICASTES1A_vS1B_EENS_8epilogue10collective18CollectiveEpilogueINS1E_22Sm90TmaWarpSpecializedILi4ELi2ELi16ELb0ELb0EEEJSI_NS5_IJNSA_ILi128EEENSA_ILi32EEEEEESJ_SK_SJ_SK_NS1E_6fusion15FusionCallbacksIS1I_NS1M_23LinCombPerRowBiasEltActINS1E_6thread4ReLuESJ_fSJ_SJ_fLi16ELNS_15FloatRoundStyleE2EEESI_S1L_JEEES10_NS11_INS12_ILi1ELi4ELi3EEES15_NST_INS5_IJS16_S1K_EEENS5_IJS1K_SC_EEEEEEENS4_39AutoVectorizingCopyWithAssumedAlignmentILi128EEENS4_14SM90_TMA_STOREES1Y_S20_NS4_9Copy_AtomIJNS4_17SM90_U32x4_STSM_NENS_6half_tEEEEvEEEvvEEEEvNT_6ParamsE)
        /*6c10*/ 	.short	0x0210
        /*6c12*/ 	.short	0x0770


	//----- nvinfo : EIATTR_SW_WAR
	.align		4
.L_46:
        /*6c14*/ 	.byte	0x04, 0x36
        /*6c16*/ 	.short	(.L_48 - .L_47)
.L_47:
        /*6c18*/ 	.word	0x00000008
.L_48:


//--------------------- .nv.callgraph             --------------------------
	.section	.nv.callgraph,"",@"SHT_CUDA_CALLGRAPH"
	.align	4
	.sectionentsize	8
	.align		4
        /*0000*/ 	.word	0x00000000
	.align		4
        /*0004*/ 	.word	0xffffffff
	.align		4
        /*0008*/ 	.word	index@(_ZN7cutlass13device_kernelINS_4gemm6kernel13GemmUniversalIN4cute5tupleIJiiiiEEENS1_10collective13CollectiveMmaINS1_37MainloopSm90TmaGmmaWarpSpecializedFP8ILi6ENS5_IJNS4_1CILi2EEENSA_ILi1EEESC_EEENS1_35KernelTmaWarpSpecializedCooperativeEEENS5_IJNSA_ILi256EEESG_NSA_ILi64EEEEEENS_12float_e4m3_tENS5_IJlSC_lEEESJ_SK_NS4_8TiledMMAINS4_8MMA_AtomIJNS4_4SM904GMMA31MMA_64x256x32_F32E4M3E4M3_SS_TNILNSO_7ScaleInE1ELSQ_1EEEEEENS4_6LayoutISD_NS5_IJSC_NSA_ILi0EEESU_EEEEENS5_IJNS4_10UnderscoreESX_SX_EEEEENS4_13SM90_TMA_LOADENS4_14ComposedLayoutINS4_7SwizzleILi2ELi4ELi3EEENS4_18smem_ptr_flag_bitsILi8EEENST_INS5_IJNSA_ILi8EEESH_EEENS5_IJSH_SC_EEEEEEEvNS4_8identityENS4_23SM90_TMA_LOAD_MULTICASTES1A_vS1B_EENS_8epilogue10collective18CollectiveEpilogueINS1E_22Sm90TmaWarpSpecializedILi4ELi2ELi16ELb0ELb0EEEJSI_NS5_IJNSA_ILi128EEENSA_ILi32EEEEEESJ_SK_SJ_SK_NS1E_6fusion15FusionCallbacksIS1I_NS1M_23LinCombPerRowBiasEltActINS1E_6thread4ReLuESJ_fSJ_SJ_fLi16ELNS_15FloatRoundStyleE2EEESI_S1L_JEEES10_NS11_INS12_ILi1ELi4ELi3EEES15_NST_INS5_IJS16_S1K_EEENS5_IJS1K_SC_EEEEEEENS4_39AutoVectorizingCopyWithAssumedAlignmentILi128EEENS4_14SM90_TMA_STOREES1Y_S20_NS4_9Copy_AtomIJNS4_17SM90_U32x4_STSM_NENS_6half_tEEEEvEEEvvEEEEvNT_6ParamsE)
	.align		4
        /*000c*/ 	.word	index@(__assertfail)
	.align		4
        /*0010*/ 	.word	0x00000000
	.align		4
        /*0014*/ 	.word	0xfffffffe
	.align		4
        /*0018*/ 	.word	0x00000000
	.align		4
        /*001c*/ 	.word	0xfffffffd
	.align		4
        /*0020*/ 	.word	0x00000000
	.align		4
        /*0024*/ 	.word	0xfffffffc


//--------------------- .nv.constant4             --------------------------
	.section	.nv.constant4,"a",@progbits
	.align	8
	.align		8
.nv.constant4:
        /*0000*/ 	.dword	__assertfail
	.align		8
        /*0008*/ 	.dword	__unnamed_1
	.align		8
        /*0010*/ 	.dword	__unnamed_2
	.align		8
        /*0018*/ 	.dword	_ZN39_INTERNAL_d81342d4_4_k_cu_9010bc56_26114cuda3std3__45__cpo5beginE
	.align		8
        /*0020*/ 	.dword	_ZN39_INTERNAL_d81342d4_4_k_cu_9010bc56_26114cuda3std3__45__cpo3endE
	.align		8
        /*0028*/ 	.dword	_ZN39_INTERNAL_d81342d4_4_k_cu_9010bc56_26114cuda3std3__45__cpo6cbeginE
	.align		8
        /*0030*/ 	.dword	_ZN39_INTERNAL_d81342d4_4_k_cu_9010bc56_26114cuda3std3__45__cpo4cendE
	.align		8
        /*0038*/ 	.dword	_ZN39_INTERNAL_d81342d4_4_k_cu_9010bc56_26114cuda3std3__441_GLOBAL__N__d81342d4_4_k_cu_9010bc56_26116ignoreE
	.align		8
        /*0040*/ 	.dword	_ZN39_INTERNAL_d81342d4_4_k_cu_9010bc56_26114cuda3std3__419piecewise_constructE
	.align		8
        /*0048*/ 	.dword	_ZN39_INTERNAL_d81342d4_4_k_cu_9010bc56_26114cuda3std3__48in_placeE
	.align		8
        /*0050*/ 	.dword	_ZN39_INTERNAL_d81342d4_4_k_cu_9010bc56_26114cuda3std6ranges3__45__cpo4swapE
	.align		8
        /*0058*/ 	.dword	_ZN39_INTERNAL_d81342d4_4_k_cu_9010bc56_26114cuda3std6ranges3__45__cpo9iter_moveE
	.align		8
        /*0060*/ 	.dword	_ZN39_INTERNAL_d81342d4_4_k_cu_9010bc56_26114cute7productE
	.align		8
        /*0068*/ 	.dword	_ZN39_INTERNAL_d81342d4_4_k_cu_9010bc56_26114cute1_E
	.align		8
        /*0070*/ 	.dword	$str$24
	.align		8
        /*0078*/ 	.dword	$str$25


//--------------------- .text._ZN7cutlass13device_kernelINS_4gemm6kernel13GemmUniversalIN4cute5tupleIJiiiiEEENS1_10collective13CollectiveMmaINS1_37MainloopSm90TmaGmmaWarpSpecializedFP8ILi6ENS5_IJNS4_1CILi2EEENSA_ILi1EEESC_EEENS1_35KernelTmaWarpSpecializedCooperativeEEENS5_IJNSA_ILi256EEESG_NSA_ILi64EEEEEENS_12float_e4m3_tENS5_IJlSC_lEEESJ_SK_NS4_8TiledMMAINS4_8MMA_AtomIJNS4_4SM904GMMA31MMA_64x256x32_F32E4M3E4M3_SS_TNILNSO_7ScaleInE1ELSQ_1EEEEEENS4_6LayoutISD_NS5_IJSC_NSA_ILi0EEESU_EEEEENS5_IJNS4_10UnderscoreESX_SX_EEEEENS4_13SM90_TMA_LOADENS4_14ComposedLayoutINS4_7SwizzleILi2ELi4ELi3EEENS4_18smem_ptr_flag_bitsILi8EEENST_INS5_IJNSA_ILi8EEESH_EEENS5_IJSH_SC_EEEEEEEvNS4_8identityENS4_23SM90_TMA_LOAD_MULTICASTES1A_vS1B_EENS_8epilogue10collective18CollectiveEpilogueINS1E_22Sm90TmaWarpSpecializedILi4ELi2ELi16ELb0ELb0EEEJSI_NS5_IJNSA_ILi128EEENSA_ILi32EEEEEESJ_SK_SJ_SK_NS1E_6fusion15FusionCallbacksIS1I_NS1M_23LinCombPerRowBiasEltActINS1E_6thread4ReLuESJ_fSJ_SJ_fLi16ELNS_15FloatRoundStyleE2EEESI_S1L_JEEES10_NS11_INS12_ILi1ELi4ELi3EEES15_NST_INS5_IJS16_S1K_EEENS5_IJS1K_SC_EEEEEEENS4_39AutoVectorizingCopyWithAssumedAlignmentILi128EEENS4_14SM90_TMA_STOREES1Y_S20_NS4_9Copy_AtomIJNS4_17SM90_U32x4_STSM_NENS_6half_tEEEEvEEEvvEEEEvNT_6ParamsE --------------------------
	.section	.text._ZN7cutlass13device_kernelINS_4gemm6kernel13GemmUniversalIN4cute5tupleIJiiiiEEENS1_10collective13CollectiveMmaINS1_37MainloopSm90TmaGmmaWarpSpecializedFP8ILi6ENS5_IJNS4_1CILi2EEENSA_ILi1EEESC_EEENS1_35KernelTmaWarpSpecializedCooperativeEEENS5_IJNSA_ILi256EEESG_NSA_ILi64EEEEEENS_12float_e4m3_tENS5_IJlSC_lEEESJ_SK_NS4_8TiledMMAINS4_8MMA_AtomIJNS4_4SM904GMMA31MMA_64x256x32_F32E4M3E4M3_SS_TNILNSO_7ScaleInE1ELSQ_1EEEEEENS4_6LayoutISD_NS5_IJSC_NSA_ILi0EEESU_EEEEENS5_IJNS4_10UnderscoreESX_SX_EEEEENS4_13SM90_TMA_LOADENS4_14ComposedLayoutINS4_7SwizzleILi2ELi4ELi3EEENS4_18smem_ptr_flag_bitsILi8EEENST_INS5_IJNSA_ILi8EEESH_EEENS5_IJSH_SC_EEEEEEEvNS4_8identityENS4_23SM90_TMA_LOAD_MULTICASTES1A_vS1B_EENS_8epilogue10collective18CollectiveEpilogueINS1E_22Sm90TmaWarpSpecializedILi4ELi2ELi16ELb0ELb0EEEJSI_NS5_IJNSA_ILi128EEENSA_ILi32EEEEEESJ_SK_SJ_SK_NS1E_6fusion15FusionCallbacksIS1I_NS1M_23LinCombPerRowBiasEltActINS1E_6thread4ReLuESJ_fSJ_SJ_fLi16ELNS_15FloatRoundStyleE2EEESI_S1L_JEEES10_NS11_INS12_ILi1ELi4ELi3EEES15_NST_INS5_IJS16_S1K_EEENS5_IJS1K_SC_EEEEEEENS4_39AutoVectorizingCopyWithAssumedAlignmentILi128EEENS4_14SM90_TMA_STOREES1Y_S20_NS4_9Copy_AtomIJNS4_17SM90_U32x4_STSM_NENS_6half_tEEEEvEEEvvEEEEvNT_6ParamsE,"ax",@progbits
	.align	128
.text._ZN7cutlass13device_kernelINS_4gemm6kernel13GemmUniversalIN4cute5tupleIJiiiiEEENS1_10collective13CollectiveMmaINS1_37MainloopSm90TmaGmmaWarpSpecializedFP8ILi6ENS5_IJNS4_1CILi2EEENSA_ILi1EEESC_EEENS1_35KernelTmaWarpSpecializedCooperativeEEENS5_IJNSA_ILi256EEESG_NSA_ILi64EEEEEENS_12float_e4m3_tENS5_IJlSC_lEEESJ_SK_NS4_8TiledMMAINS4_8MMA_AtomIJNS4_4SM904GMMA31MMA_64x256x32_F32E4M3E4M3_SS_TNILNSO_7ScaleInE1ELSQ_1EEEEEENS4_6LayoutISD_NS5_IJSC_NSA_ILi0EEESU_EEEEENS5_IJNS4_10UnderscoreESX_SX_EEEEENS4_13SM90_TMA_LOADENS4_14ComposedLayoutINS4_7SwizzleILi2ELi4ELi3EEENS4_18smem_ptr_flag_bitsILi8EEENST_INS5_IJNSA_ILi8EEESH_EEENS5_IJSH_SC_EEEEEEEvNS4_8identityENS4_23SM90_TMA_LOAD_MULTICASTES1A_vS1B_EENS_8epilogue10collective18CollectiveEpilogueINS1E_22Sm90TmaWarpSpecializedILi4ELi2ELi16ELb0ELb0EEEJSI_NS5_IJNSA_ILi128EEENSA_ILi32EEEEEESJ_SK_SJ_SK_NS1E_6fusion15FusionCallbacksIS1I_NS1M_23LinCombPerRowBiasEltActINS1E_6thread4ReLuESJ_fSJ_SJ_fLi16ELNS_15FloatRoundStyleE2EEESI_S1L_JEEES10_NS11_INS12_ILi1ELi4ELi3EEES15_NST_INS5_IJS16_S1K_EEENS5_IJS1K_SC_EEEEEEENS4_39AutoVectorizingCopyWithAssumedAlignmentILi128EEENS4_14SM90_TMA_STOREES1Y_S20_NS4_9Copy_AtomIJNS4_17SM90_U32x4_STSM_NENS_6half_tEEEEvEEEvvEEEEvNT_6ParamsE:
        .type           _ZN7cutlass13device_kernelINS_4gemm6kernel13GemmUniversalIN4cute5tupleIJiiiiEEENS1_10collective13CollectiveMmaINS1_37MainloopSm90TmaGmmaWarpSpecializedFP8ILi6ENS5_IJNS4_1CILi2EEENSA_ILi1EEESC_EEENS1_35KernelTmaWarpSpecializedCooperativeEEENS5_IJNSA_ILi256EEESG_NSA_ILi64EEEEEENS_12float_e4m3_tENS5_IJlSC_lEEESJ_SK_NS4_8TiledMMAINS4_8MMA_AtomIJNS4_4SM904GMMA31MMA_64x256x32_F32E4M3E4M3_SS_TNILNSO_7ScaleInE1ELSQ_1EEEEEENS4_6LayoutISD_NS5_IJSC_NSA_ILi0EEESU_EEEEENS5_IJNS4_10UnderscoreESX_SX_EEEEENS4_13SM90_TMA_LOADENS4_14ComposedLayoutINS4_7SwizzleILi2ELi4ELi3EEENS4_18smem_ptr_flag_bitsILi8EEENST_INS5_IJNSA_ILi8EEESH_EEENS5_IJSH_SC_EEEEEEEvNS4_8identityENS4_23SM90_TMA_LOAD_MULTICASTES1A_vS1B_EENS_8epilogue10collective18CollectiveEpilogueINS1E_22Sm90TmaWarpSpecializedILi4ELi2ELi16ELb0ELb0EEEJSI_NS5_IJNSA_ILi128EEENSA_ILi32EEEEEESJ_SK_SJ_SK_NS1E_6fusion15FusionCallbacksIS1I_NS1M_23LinCombPerRowBiasEltActINS1E_6thread4ReLuESJ_fSJ_SJ_fLi16ELNS_15FloatRoundStyleE2EEESI_S1L_JEEES10_NS11_INS12_ILi1ELi4ELi3EEES15_NST_INS5_IJS16_S1K_EEENS5_IJS1K_SC_EEEEEEENS4_39AutoVectorizingCopyWithAssumedAlignmentILi128EEENS4_14SM90_TMA_STOREES1Y_S20_NS4_9Copy_AtomIJNS4_17SM90_U32x4_STSM_NENS_6half_tEEEEvEEEvvEEEEvNT_6ParamsE,@function
        .size           _ZN7cutlass13device_kernelINS_4gemm6kernel13GemmUniversalIN4cute5tupleIJiiiiEEENS1_10collective13CollectiveMmaINS1_37MainloopSm90TmaGmmaWarpSpecializedFP8ILi6ENS5_IJNS4_1CILi2EEENSA_ILi1EEESC_EEENS1_35KernelTmaWarpSpecializedCooperativeEEENS5_IJNSA_ILi256EEESG_NSA_ILi64EEEEEENS_12float_e4m3_tENS5_IJlSC_lEEESJ_SK_NS4_8TiledMMAINS4_8MMA_AtomIJNS4_4SM904GMMA31MMA_64x256x32_F32E4M3E4M3_SS_TNILNSO_7ScaleInE1ELSQ_1EEEEEENS4_6LayoutISD_NS5_IJSC_NSA_ILi0EEESU_EEEEENS5_IJNS4_10UnderscoreESX_SX_EEEEENS4_13SM90_TMA_LOADENS4_14ComposedLayoutINS4_7SwizzleILi2ELi4ELi3EEENS4_18smem_ptr_flag_bitsILi8EEENST_INS5_IJNSA_ILi8EEESH_EEENS5_IJSH_SC_EEEEEEEvNS4_8identityENS4_23SM90_TMA_LOAD_MULTICASTES1A_vS1B_EENS_8epilogue10collective18CollectiveEpilogueINS1E_22Sm90TmaWarpSpecializedILi4ELi2ELi16ELb0ELb0EEEJSI_NS5_IJNSA_ILi128EEENSA_ILi32EEEEEESJ_SK_SJ_SK_NS1E_6fusion15FusionCallbacksIS1I_NS1M_23LinCombPerRowBiasEltActINS1E_6thread4ReLuESJ_fSJ_SJ_fLi16ELNS_15FloatRoundStyleE2EEESI_S1L_JEEES10_NS11_INS12_ILi1ELi4ELi3EEES15_NST_INS5_IJS16_S1K_EEENS5_IJS1K_SC_EEEEEEENS4_39AutoVectorizingCopyWithAssumedAlignmentILi128EEENS4_14SM90_TMA_STOREES1Y_S20_NS4_9Copy_AtomIJNS4_17SM90_U32x4_STSM_NENS_6half_tEEEEvEEEvvEEEEvNT_6ParamsE,(.L_x_426 - _ZN7cutlass13device_kernelINS_4gemm6kernel13GemmUniversalIN4cute5tupleIJiiiiEEENS1_10collective13CollectiveMmaINS1_37MainloopSm90TmaGmmaWarpSpecializedFP8ILi6ENS5_IJNS4_1CILi2EEENSA_ILi1EEESC_EEENS1_35KernelTmaWarpSpecializedCooperativeEEENS5_IJNSA_ILi256EEESG_NSA_ILi64EEEEEENS_12float_e4m3_tENS5_IJlSC_lEEESJ_SK_NS4_8TiledMMAINS4_8MMA_AtomIJNS4_4SM904GMMA31MMA_64x256x32_F32E4M3E4M3_SS_TNILNSO_7ScaleInE1ELSQ_1EEEEEENS4_6LayoutISD_NS5_IJSC_NSA_ILi0EEESU_EEEEENS5_IJNS4_10UnderscoreESX_SX_EEEEENS4_13SM90_TMA_LOADENS4_14ComposedLayoutINS4_7SwizzleILi2ELi4ELi3EEENS4_18smem_ptr_flag_bitsILi8EEENST_INS5_IJNSA_ILi8EEESH_EEENS5_IJSH_SC_EEEEEEEvNS4_8identityENS4_23SM90_TMA_LOAD_MULTICASTES1A_vS1B_EENS_8epilogue10collective18CollectiveEpilogueINS1E_22Sm90TmaWarpSpecializedILi4ELi2ELi16ELb0ELb0EEEJSI_NS5_IJNSA_ILi128EEENSA_ILi32EEEEEESJ_SK_SJ_SK_NS1E_6fusion15FusionCallbacksIS1I_NS1M_23LinCombPerRowBiasEltActINS1E_6thread4ReLuESJ_fSJ_SJ_fLi16ELNS_15FloatRoundStyleE2EEESI_S1L_JEEES10_NS11_INS12_ILi1ELi4ELi3EEES15_NST_INS5_IJS16_S1K_EEENS5_IJS1K_SC_EEEEEEENS4_39AutoVectorizingCopyWithAssumedAlignmentILi128EEENS4_14SM90_TMA_STOREES1Y_S20_NS4_9Copy_AtomIJNS4_17SM90_U32x4_STSM_NENS_6half_tEEEEvEEEvvEEEEvNT_6ParamsE)
        .other          _ZN7cutlass13device_kernelINS_4gemm6kernel13GemmUniversalIN4cute5tupleIJiiiiEEENS1_10collective13CollectiveMmaINS1_37MainloopSm90TmaGmmaWarpSpecializedFP8ILi6ENS5_IJNS4_1CILi2EEENSA_ILi1EEESC_EEENS1_35KernelTmaWarpSpecializedCooperativeEEENS5_IJNSA_ILi256EEESG_NSA_ILi64EEEEEENS_12float_e4m3_tENS5_IJlSC_lEEESJ_SK_NS4_8TiledMMAINS4_8MMA_AtomIJNS4_4SM904GMMA31MMA_64x256x32_F32E4M3E4M3_SS_TNILNSO_7ScaleInE1ELSQ_1EEEEEENS4_6LayoutISD_NS5_IJSC_NSA_ILi0EEESU_EEEEENS5_IJNS4_10UnderscoreESX_SX_EEEEENS4_13SM90_TMA_LOADENS4_14ComposedLayoutINS4_7SwizzleILi2ELi4ELi3EEENS4_18smem_ptr_flag_bitsILi8EEENST_INS5_IJNSA_ILi8EEESH_EEENS5_IJSH_SC_EEEEEEEvNS4_8identityENS4_23SM90_TMA_LOAD_MULTICASTES1A_vS1B_EENS_8epilogue10collective18CollectiveEpilogueINS1E_22Sm90TmaWarpSpecializedILi4ELi2ELi16ELb0ELb0EEEJSI_NS5_IJNSA_ILi128EEENSA_ILi32EEEEEESJ_SK_SJ_SK_NS1E_6fusion15FusionCallbacksIS1I_NS1M_23LinCombPerRowBiasEltActINS1E_6thread4ReLuESJ_fSJ_SJ_fLi16ELNS_15FloatRoundStyleE2EEESI_S1L_JEEES10_NS11_INS12_ILi1ELi4ELi3EEES15_NST_INS5_IJS16_S1K_EEENS5_IJS1K_SC_EEEEEEENS4_39AutoVectorizingCopyWithAssumedAlignmentILi128EEENS4_14SM90_TMA_STOREES1Y_S20_NS4_9Copy_AtomIJNS4_17SM90_U32x4_STSM_NENS_6half_tEEEEvEEEvvEEEEvNT_6ParamsE,@"STO_CUDA_ENTRY STV_DEFAULT"
_ZN7cutlass13device_kernelINS_4gemm6kernel13GemmUniversalIN4cute5tupleIJiiiiEEENS1_10collective13CollectiveMmaINS1_37MainloopSm90TmaGmmaWarpSpecializedFP8ILi6ENS5_IJNS4_1CILi2EEENSA_ILi1EEESC_EEENS1_35KernelTmaWarpSpecializedCooperativeEEENS5_IJNSA_ILi256EEESG_NSA_ILi64EEEEEENS_12float_e4m3_tENS5_IJlSC_lEEESJ_SK_NS4_8TiledMMAINS4_8MMA_AtomIJNS4_4SM904GMMA31MMA_64x256x32_F32E4M3E4M3_SS_TNILNSO_7ScaleInE1ELSQ_1EEEEEENS4_6LayoutISD_NS5_IJSC_NSA_ILi0EEESU_EEEEENS5_IJNS4_10UnderscoreESX_SX_EEEEENS4_13SM90_TMA_LOADENS4_14ComposedLayoutINS4_7SwizzleILi2ELi4ELi3EEENS4_18smem_ptr_flag_bitsILi8EEENST_INS5_IJNSA_ILi8EEESH_EEENS5_IJSH_SC_EEEEEEEvNS4_8identityENS4_23SM90_TMA_LOAD_MULTICASTES1A_vS1B_EENS_8epilogue10collective18CollectiveEpilogueINS1E_22Sm90TmaWarpSpecializedILi4ELi2ELi16ELb0ELb0EEEJSI_NS5_IJNSA_ILi128EEENSA_ILi32EEEEEESJ_SK_SJ_SK_NS1E_6fusion15FusionCallbacksIS1I_NS1M_23LinCombPerRowBiasEltActINS1E_6thread4ReLuESJ_fSJ_SJ_fLi16ELNS_15FloatRoundStyleE2EEESI_S1L_JEEES10_NS11_INS12_ILi1ELi4ELi3EEES15_NST_INS5_IJS16_S1K_EEENS5_IJS1K_SC_EEEEEEENS4_39AutoVectorizingCopyWithAssumedAlignmentILi128EEENS4_14SM90_TMA_STOREES1Y_S20_NS4_9Copy_AtomIJNS4_17SM90_U32x4_STSM_NENS_6half_tEEEEvEEEvvEEEEvNT_6ParamsE:
[----:B------:R-:W1:Y:S02]  /*0000*/  LDC R1, c[0x0][0x28] ;  /* 0x00000a00ff017b82 */ /* 0x000e640000000800 */
[----:B-1----:R-:W-:Y:S01]  /*0010*/  IADD3 R1, R1, -0x8d0, RZ ;  /* 0xfffff73001017810 */ /* 0x002fe20007ffe0ff */
[----:B------:R-:W1:Y:S01]  /*0020*/  S2R R6, SR_TID.X ;  /* 0x0000000000067919 */ /* 0x000e620000002100 */
[----:B------:R-:W-:Y:S01]  /*0030*/  ELECT P0, URZ, PT ;  /* 0x00000000003f782f */ /* 0x000fe20003800000 */
[----:B------:R-:W-:Y:S01]  /*0040*/  BSSY B0, `(.L_x_0) ;  /* 0x000001a000007945 */ /* 0x000fe20003800000 */
[----:B-1----:R-:W-:-:S05]  /*0050*/  SHF.R.U32.HI R0, RZ, 0x5, R6 ;  /* 0x00000005ff007819 */ /* 0x002fca0000011606 */
[----:B------:R-:W1:Y:S02]  /*0060*/  SHFL.IDX PT, R2, R0, RZ, 0x1f ;  /* 0x00001fff00027589 */ /* 0x000e6400000e0000 */
[----:B-1----:R-:W-:Y:S02]  /*0070*/  R2UR UR46, R2 ;  /* 0x00000000022e72ca */ /* 0x002fe400000e0000 */
[----:B------:R-:W-:-:S06]  /*0080*/  SHF.R.U32.HI R2, RZ, 0x7, R6 ;  /* 0x00000007ff027819 */ /* 0x000fcc0000011606 */
[----:B------:R-:W1:Y:S05]  /*0090*/  SHFL.IDX PT, R2, R2, RZ, 0x1f ;  /* 0x00001fff02027589 */ /* 0x000e6a00000e0000 */
[----:B------:R-:W-:Y:S02]  /*00a0*/  USHF.R.S32.HI UR4, URZ, 0x1f, UR46 ;  /* 0x0000001f3f047899 */ /* 0x000fe4000801142e */
[----:B------:R-:W-:Y:S02]  /*00b0*/  ISETP.NE.OR P0, PT, RZ, UR46, !P0 ;  /* 0x0000002eff007c0c */ /* 0x000fe4000c705670 */
[----:B------:R-:W-:-:S04]  /*00c0*/  ULEA.HI UR4, UR4, UR46, URZ, 0x2 ;  /* 0x0000002e04047291 */ /* 0x000fc8000f8f103f */
[----:B------:R-:W-:-:S04]  /*00d0*/  ULOP3.LUT UR4, UR4, 0xfffffffc, URZ, 0xc0, !UPT ;  /* 0xfffffffc04047892 */ /* 0x000fc8000f8ec03f */
[----:B------:R-:W-:-:S03]  /*00e0*/  UIADD3 UR46, UR46, -UR4, URZ ;  /* 0x800000042e2e7290 */ /* 0x000fc6000fffe03f */
[----:B------:R-:W-:Y:S09]  /*00f0*/  @P0 BRA `(.L_x_1) ;  /* 0x0000000000380947 */ /* 0x000ff20003800000 */
[----:B------:R-:W-:Y:S02]  /*0100*/  ULDC.64 UR4, c[0x0][0x198] ;  /* 0x0000660000047ab9 */ /* 0x000fe40000000a00 */
[----:B------:R-:W-:Y:S02]  /*0110*/  UIADD3 UR6, UP0, UR4, 0xf0, URZ ;  /* 0x000000f004067890 */ /* 0x000fe4000ff1e03f */
[----:B------:R-:W-:Y:S02]  /*0120*/  UIADD3 UR8, UP1, UR4, 0x1f0, URZ ;  /* 0x000001f004087890 */ /* 0x000fe4000ff3e03f */
[----:B------:R-:W-:Y:S02]  /*0130*/  UIADD3 UR10, UP2, UR4, 0x3f0, URZ ;  /* 0x000003f0040a7890 */ /* 0x000fe4000ff5e03f */
[----:B------:R-:W-:Y:S02]  /*0140*/  UIADD3 UR4, UP3, UR4, 0x4f0, URZ ;  /* 0x000004f004047890 */ /* 0x000fe4000ff7e03f */
[----:B------:R-:W-:-:S02]  /*0150*/  UIADD3.X UR7, URZ, UR5, URZ, UP0, !UPT ;  /* 0x000000053f077290 */ /* 0x000fc400087fe43f */
[----:B------:R-:W-:Y:S02]  /*0160*/  UIADD3.X UR9, URZ, UR5, URZ, UP1, !UPT ;  /* 0x000000053f097290 */ /* 0x000fe40008ffe43f */
[----:B------:R-:W-:Y:S02]  /*0170*/  UIADD3.X UR11, URZ, UR5, URZ, UP2, !UPT ;  /* 0x000000053f0b7290 */ /* 0x000fe400097fe43f */
[----:B------:R-:W-:-:S03]  /*0180*/  UIADD3.X UR5, URZ, UR5, URZ, UP3, !UPT ;  /* 0x000000053f057290 */ /* 0x000fc60009ffe43f */
[----:B------:R2:W-:Y:S02]  /*0190*/  UTMACCTL.PF [UR6] ;  /* 0x00000000060079b9 */ /* 0x0005e40008040000 */
[----:B------:R2:W-:Y:S02]  /*01a0*/  UTMACCTL.PF [UR8] ;  /* 0x00000000080079b9 */ /* 0x0005e40008040000 */
[----:B------:R2:W-:Y:S02]  /*01b0*/  UTMACCTL.PF [UR10] ;  /* 0x000000000a0079b9 */ /* 0x0005e40008040000 */
[----:B------:R2:W-:Y:S02]  /*01c0*/  UTMACCTL.PF [UR4] ;  /* 0x00000000040079b9 */ /* 0x0005e40008040000 */
[----:B--2---:R-:W-:Y:S01]  /*01d0*/  NOP ;  /* 0x0000000000007918 */ /* 0x004fe20000000000 */
.L_x_1:
[----:B------:R-:W-:Y:S05]  /*01e0*/  BSYNC B0 ;  /* 0x0000000000007941 */ /* 0x000fea0003800000 */
.L_x_0:
[----:B------:R-:W-:Y:S01]  /*01f0*/  ULDC.64 UR8, c[0x0][0x590] ;  /* 0x0001640000087ab9 */ /* 0x000fe20000000a00 */
[----:B-1----:R-:W-:Y:S01]  /*0200*/  R2UR UR6, R2 ;  /* 0x00000000020672ca */ /* 0x002fe200000e0000 */
[----:B------:R-:W-:Y:S01]  /*0210*/  ULDC.64 UR4, c[0x0][0x588] ;  /* 0x0001620000047ab9 */ /* 0x000fe20000000a00 */
[----:B------:R-:W-:Y:S01]  /*0220*/  ISETP.NE.U32.AND P2, PT, RZ, UR8, PT ;  /* 0x00000008ff007c0c */ /* 0x000fe2000bf45070 */
[----:B------:R-:W-:Y:S01]  /*0230*/  ULDC.64 UR56, c[0x0][0x208] ;  /* 0x0000820000387ab9 */ /* 0x000fe20000000a00 */
[----:B------:R-:W-:Y:S02]  /*0240*/  PRMT R4, RZ, 0x7610, R4 ;  /* 0x00007610ff047816 */ /* 0x000fe40000000004 */
[----:B------:R-:W-:-:S13]  /*0250*/  ISETP.NE.AND.EX P1, PT, RZ, UR9, PT, P2 ;  /* 0x00000009ff007c0c */ /* 0x000fda000bf25320 */
[----:B------:R-:W-:Y:S05]  /*0260*/  @P1 BRA `(.L_x_2) ;  /* 0x0000000000441947 */ /* 0x000fea0003800000 */
[----:B------:R-:W-:Y:S02]  /*0270*/  ULDC.64 UR10, c[0x0][0x588] ;  /* 0x00016200000a7ab9 */ /* 0x000fe40000000a00 */
[----:B------:R-:W-:-:S04]  /*0280*/  ISETP.NE.U32.AND P0, PT, RZ, UR10, PT ;  /* 0x0000000aff007c0c */ /* 0x000fc8000bf05070 */
[----:B------:R-:W-:-:S13]  /*0290*/  ISETP.NE.AND.EX P0, PT, RZ, UR11, PT, P0 ;  /* 0x0000000bff007c0c */ /* 0x000fda000bf05300 */
[----:B------:R-:W-:Y:S05]  /*02a0*/  @!P0 BRA `(.L_x_3) ;  /* 0x00000000001c8947 */ /* 0x000fea0003800000 */
[----:B------:R-:W-:Y:S02]  /*02b0*/  MOV R2, UR4 ;  /* 0x0000000400027c02 */ /* 0x000fe40008000f00 */
[----:B------:R-:W-:-:S05]  /*02c0*/  MOV R3, UR5 ;  /* 0x0000000500037c02 */ /* 0x000fca0008000f00 */
[----:B------:R-:W2:Y:S01]  /*02d0*/  LDG.E R2, desc[UR56][R2.64] ;  /* 0x0000003802027981 */ /* 0x000ea2000c1e1900 */
[----:B------:R-:W-:Y:S02]  /*02e0*/  MOV R4, 0x1 ;  /* 0x0000000100047802 */ /* 0x000fe40000000f00 */
[----:B--2---:R-:W-:-:S13]  /*02f0*/  FSETP.NEU.AND P0, PT, R2, RZ, PT ;  /* 0x000000ff0200720b */ /* 0x004fda0003f0d000 */
[----:B------:R-:W-:Y:S01]  /*0300*/  VOTEU.ANY UP0, P0 ;  /* 0x00000000003f7886 */ /* 0x000fe20000000100 */
[----:B------:R-:W-:Y:S05]  /*0310*/  BRA `(.L_x_2) ;  /* 0x0000000000187947 */ /* 0x000fea0003800000 */
.L_x_3:
[----:B------:R-:W-:Y:S01]  /*0320*/  ULDC UR4, c[0x0][0x580] ;  /* 0x0001600000047ab9 */ /* 0x000fe20000000800 */
[----:B------:R-:W-:Y:S01]  /*0330*/  MOV R4, 0x1 ;  /* 0x0000000100047802 */ /* 0x000fe20000000f00 */
[----:B------:R-:W-:Y:S01]  /*0340*/  UMOV UR5, URZ ;  /* 0x0000003f00057c82 */ /* 0x000fe20008000000 */
[----:B------:R-:W-:Y:S01]  /*0350*/  FSETP.NEU.AND P0, PT, RZ, UR4, PT ;  /* 0x00000004ff007c0b */ /* 0x000fe2000bf0d000 */
[----:B------:R-:W-:-:S12]  /*0360*/  UMOV UR4, URZ ;  /* 0x0000003f00047c82 */ /* 0x000fd80008000000 */
[----:B------:R-:W-:-:S05]  /*0370*/  VOTEU.ANY UP0, P0 ;  /* 0x00000000003f7886 */ /* 0x000fca0000000100 */
.L_x_2:
[----:B------:R-:W-:Y:S01]  /*0380*/  ISETP.NE.U32.AND P0, PT, RZ, UR4, PT ;  /* 0x00000004ff007c0c */ /* 0x000fe2000bf05070 */
[----:B------:R-:W-:Y:S01]  /*0390*/  UPLOP3.LUT UP1, UPT, UPT, UPT, UPT, 0x40, 0x0 ;  /* 0x000000000000789c */ /* 0x000fe20003f2e870 */
[----:B------:R-:W-:Y:S02]  /*03a0*/  ISETP.NE.AND.EX P2, PT, RZ, UR9, PT, P2 ;  /* 0x00000009ff007c0c */ /* 0x000fe4000bf45320 */
[----:B------:R-:W-:Y:S01]  /*03b0*/  ISETP.NE.AND.EX P0, PT, RZ, UR5, PT, P0 ;  /* 0x00000005ff007c0c */ /* 0x000fe2000bf05300 */
[----:B------:R-:W-:-:S12]  /*03c0*/  UP2UR UR53, UPR, URZ, 0x2 ;  /* 0x000000023f357883 */ /* 0x000fd80008000000 */
[----:B------:R-:W-:Y:S05]  /*03d0*/  @P0 BRA P2, `(.L_x_4) ;  /* 0x0000000000400947 */ /* 0x000fea0001000000 */
[----:B------:R-:W-:-:S04]  /*03e0*/  ISETP.NE.U32.AND P0, PT, RZ, UR8, PT ;  /* 0x00000008ff007c0c */ /* 0x000fc8000bf05070 */
[----:B------:R-:W-:-:S13]  /*03f0*/  ISETP.NE.AND.EX P0, PT, RZ, UR9, PT, P0 ;  /* 0x00000009ff007c0c */ /* 0x000fda000bf05300 */
[----:B------:R-:W-:Y:S05]  /*0400*/  @!P0 BRA `(.L_x_5) ;  /* 0x00000000002c8947 */ /* 0x000fea0003800000 */
[----:B------:R-:W-:Y:S01]  /*0410*/  PRMT R2, R4, 0x9910, RZ ;  /* 0x0000991004027816 */ /* 0x000fe200000000ff */
[----:B------:R-:W-:Y:S02]  /*0420*/  UISETP.NE.U32.AND UP1, UPT, UR4, URZ, UPT ;  /* 0x0000003f0400728c */ /* 0x000fe4000bf25070 */
[----:B------:R-:W-:Y:S01]  /*0430*/  USEL UR4, URZ, 0xffffffff, UP0 ;  /* 0xffffffff3f047887 */ /* 0x000fe20008000000 */
[----:B------:R-:W-:Y:S01]  /*0440*/  R2UR UR7, R2 ;  /* 0x00000000020772ca */ /* 0x000fe200000e0000 */
[----:B------:R-:W-:-:S12]  /*0450*/  UISETP.NE.AND.EX UP0, UPT, UR5, URZ, UPT, UP1 ;  /* 0x0000003f0500728c */ /* 0x000fd8000bf05310 */
[----:B------:R-:W-:-:S11]  /*0460*/  UISETP.NE.AND UP2, UPT, UR7, URZ, UPT ;  /* 0x0000003f0700728c */ /* 0x000fd6000bf45270 */
[----:B------:R-:W-:-:S04]  /*0470*/  @!UP2 USEL UR4, URZ, 0xffffffff, UP0 ;  /* 0xffffffff3f04a887 */ /* 0x000fc80008000000 */
[----:B------:R-:W-:-:S04]  /*0480*/  ULOP3.LUT UR4, UR4, 0x1, URZ, 0xc0, !UPT ;  /* 0x0000000104047892 */ /* 0x000fc8000f8ec03f */
[----:B------:R-:W-:-:S04]  /*0490*/  UISETP.EQ.U32.AND UP0, UPT, UR4, 0x1, UPT ;  /* 0x000000010400788c */ /* 0x000fc8000bf02070 */
[----:B------:R-:W-:Y:S01]  /*04a0*/  UP2UR UR53, UPR, URZ, 0x1 ;  /* 0x000000013f357883 */ /* 0x000fe20008000000 */
[----:B------:R-:W-:Y:S11]  /*04b0*/  BRA `(.L_x_4) ;  /* 0x0000000000087947 */ /* 0x000ff60003800000 */
.L_x_5:
[----:B------:R-:W-:-:S04]  /*04c0*/  UPLOP3.LUT UP0, UPT, UPT, UPT, UP0, 0x40, 0x0 ;  /* 0x000000000000789c */ /* 0x000fc80003f0e800 */
[----:B------:R-:W-:-:S12]  /*04d0*/  UP2UR UR53, UPR, URZ, 0x1 ;  /* 0x000000013f357883 */ /* 0x000fd80008000000 */
.L_x_4:
[----:B------:R-:W1:Y:S01]  /*04e0*/  SHFL.IDX PT, R2, R0, RZ, 0x1f ;  /* 0x00001fff00027589 */ /* 0x000e6200000e0000 */
[----:B------:R-:W-:Y:S02]  /*04f0*/  UISETP.NE.AND UP0, UPT, UR46, URZ, UPT ;  /* 0x0000003f2e00728c */ /* 0x000fe4000bf05270 */
[----:B------:R-:W-:Y:S02]  /*0500*/  UISETP.NE.AND UP1, UPT, UR6, URZ, UPT ;  /* 0x0000003f0600728c */ /* 0x000fe4000bf25270 */
[----:B------:R-:W-:Y:S02]  /*0510*/  UP2UR UR47, UPR, URZ, 0x1 ;  /* 0x000000013f2f7883 */ /* 0x000fe40008000000 */
[----:B------:R-:W-:Y:S02]  /*0520*/  UISETP.EQ.OR UP0, UPT, UR46, 0x3, !UP0 ;  /* 0x000000032e00788c */ /* 0x000fe4000c702670 */
[----:B------:R-:W-:Y:S02]  /*0530*/  UIADD3 UR9, UR6, -0x1, URZ ;  /* 0xffffffff06097890 */ /* 0x000fe4000fffe03f */
[----:B------:R-:W-:Y:S01]  /*0540*/  UISETP.EQ.AND UP0, UPT, UR6, URZ, UP0 ;  /* 0x0000003f0600728c */ /* 0x000fe20008702270 */
[----:B-1----:R-:W-:-:S13]  /*0550*/  ISETP.NE.AND P0, PT, R2, RZ, PT ;  /* 0x000000ff0200720c */ /* 0x002fda0003f05270 */
[----:B------:R-:W-:Y:S05]  /*0560*/  @P0 BRA `(.L_x_6) ;  /* 0x0000000000680947 */ /* 0x000fea0003800000 */
[----:B------:R-:W1:Y:S01]  /*0570*/  S2UR UR8, SR_CgaCtaId ;  /* 0x00000000000879c3 */ /* 0x000e620000008800 */
[----:B------:R-:W-:Y:S01]  /*0580*/  UMOV UR4, 0x400 ;  /* 0x0000040000047882 */ /* 0x000fe20000000000 */
[----:B------:R-:W-:Y:S01]  /*0590*/  UMOV UR5, 0x1 ;  /* 0x0000000100057882 */ /* 0x000fe20000000000 */
[----:B------:R-:W-:Y:S01]  /*05a0*/  UMOV UR6, 0x4 ;  /* 0x0000000400067882 */ /* 0x000fe20000000000 */
[----:B------:R-:W-:Y:S01]  /*05b0*/  ELECT P0, URZ, PT ;  /* 0x00000000003f782f */ /* 0x000fe20003800000 */
[----:B------:R-:W-:-:S04]  /*05c0*/  UIADD3 UR6, -UR6, 0x100000, URZ ;  /* 0x0010000006067890 */ /* 0x000fc8000fffe13f */
[----:B------:R-:W-:Y:S02]  /*05d0*/  USHF.L.U32 UR7, UR6, 0xb, URZ ;  /* 0x0000000b06077899 */ /* 0x000fe4000800063f */
[----:B------:R-:W-:Y:S02]  /*05e0*/  USHF.L.U32 UR6, UR6, 0x1, URZ ;  /* 0x0000000106067899 */ /* 0x000fe4000800063f */
[----:B-1----:R-:W-:Y:S02]  /*05f0*/  ULEA UR8, UR8, UR4, 0x18 ;  /* 0x0000000408087291 */ /* 0x002fe4000f8ec03f */
[----:B------:R-:W-:-:S04]  /*0600*/  UIADD3 UR4, -UR5, 0x100000, URZ ;  /* 0x0010000005047890 */ /* 0x000fc8000fffe13f */
[----:B------:R-:W-:Y:S02]  /*0610*/  USHF.L.U32 UR5, UR4, 0xb, URZ ;  /* 0x0000000b04057899 */ /* 0x000fe4000800063f */
[----:B------:R-:W-:Y:S01]  /*0620*/  USHF.L.U32 UR4, UR4, 0x1, URZ ;  /* 0x0000000104047899 */ /* 0x000fe2000800063f */
[----:B------:R-:W1:Y:S11]  /*0630*/  FENCE.VIEW.ASYNC.S ;  /* 0x00000000000073c6 */ /* 0x000e760000000000 */
[----:B-1----:R1:W2:Y:S01]  /*0640*/  SYNCS.EXCH.64 URZ, [UR8], UR4 ;  /* 0x00000004083f75b2 */ /* 0x0022a20008000100 */
[----:B------:R1:W3:Y:S01]  /*0650*/  SYNCS.EXCH.64 URZ, [UR8+0x30], UR6 ;  /* 0x00003006083f75b2 */ /* 0x0002e20008000100 */
[----:B------:R1:W4:Y:S01]  /*0660*/  SYNCS.EXCH.64 URZ, [UR8+0x8], UR4 ;  /* 0x00000804083f75b2 */ /* 0x0003220008000100 */
[----:B------:R1:W1:Y:S01]  /*0670*/  SYNCS.EXCH.64 URZ, [UR8+0x38], UR6 ;  /* 0x00003806083f75b2 */ /* 0x0002620008000100 */
        /* <DEDUP_REMOVED lines=8> */
[----:B------:R-:W-:Y:S01]  /*0700*/  NOP ;  /* 0x0000000000007918 */ /* 0x000fe20000000000 */
.L_x_6:
[----:B------:R-:W5:Y:S01]  /*0710*/  SHFL.IDX PT, R3, R0, RZ, 0x1f ;  /* 0x00001fff00037589 */ /* 0x000f6200000e0000 */
[----:B------:R-:W-:Y:S01]  /*0720*/  NOP ;  /* 0x0000000000007918 */ /* 0x000fe20000000000 */
[----:B-----5:R-:W-:-:S13]  /*0730*/  ISETP.NE.AND P0, PT, R3, RZ, PT ;  /* 0x000000ff0300720c */ /* 0x020fda0003f05270 */
[----:B------:R-:W-:Y:S05]  /*0740*/  @P0 BRA `(.L_x_7) ;  /* 0x0000000000580947 */ /* 0x000fea0003800000 */
[----:B-1----:R-:W1:Y:S01]  /*0750*/  S2UR UR5, SR_CgaCtaId ;  /* 0x00000000000579c3 */ /* 0x002e620000008800 */
[----:B------:R-:W-:Y:S01]  /*0760*/  UMOV UR4, 0x400 ;  /* 0x0000040000047882 */ /* 0x000fe20000000000 */
[----:B------:R-:W-:Y:S01]  /*0770*/  UMOV UR6, 0x20 ;  /* 0x0000002000067882 */ /* 0x000fe20000000000 */
[----:B------:R-:W-:Y:S01]  /*0780*/  UMOV UR7, 0x100 ;  /* 0x0000010000077882 */ /* 0x000fe20000000000 */
[----:B------:R-:W-:Y:S01]  /*0790*/  ELECT P0, URZ, PT ;  /* 0x00000000003f782f */ /* 0x000fe20003800000 */
[----:B-1----:R-:W-:Y:S02]  /*07a0*/  ULEA UR8, UR5, UR4, 0x18 ;  /* 0x0000000405087291 */ /* 0x002fe4000f8ec03f */
[----:B------:R-:W-:-:S04]  /*07b0*/  UIADD3 UR4, -UR6, 0x100000, URZ ;  /* 0x0010000006047890 */ /* 0x000fc8000fffe13f */
[----:B------:R-:W-:Y:S02]  /*07c0*/  USHF.L.U32 UR5, UR4, 0xb, URZ ;  /* 0x0000000b04057899 */ /* 0x000fe4000800063f */
[----:B------:R-:W-:Y:S02]  /*07d0*/  USHF.L.U32 UR4, UR4, 0x1, URZ ;  /* 0x0000000104047899 */ /* 0x000fe4000800063f */
[----:B------:R-:W-:-:S04]  /*07e0*/  UIADD3 UR6, -UR7, 0x100000, URZ ;  /* 0x0010000007067890 */ /* 0x000fc8000fffe13f */
[----:B------:R-:W-:Y:S02]  /*07f0*/  USHF.L.U32 UR7, UR6, 0xb, URZ ;  /* 0x0000000b06077899 */ /* 0x000fe4000800063f */
[----:B------:R-:W-:Y:S01]  /*0800*/  USHF.L.U32 UR6, UR6, 0x1, URZ ;  /* 0x0000000106067899 */ /* 0x000fe2000800063f */
[----:B------:R-:W1:Y:S03]  /*0810*/  FENCE.VIEW.ASYNC.S ;  /* 0x00000000000073c6 */ /* 0x000e660000000000 */
[----:B-1----:R1:W1:Y:S08]  /*0820*/  SYNCS.EXCH.64 URZ, [UR8+0x60], UR4 ;  /* 0x00006004083f75b2 */ /* 0x0022700008000100 */
        /* <DEDUP_REMOVED lines=8> */
.L_x_7:
[----:B-1----:R-:W1:Y:S01]  /*08b0*/  S2UR UR8, SR_CTAID.X ;  /* 0x00000000000879c3 */ /* 0x002e620000002500 */
[----:B------:R-:W5:Y:S01]  /*08c0*/  SHFL.IDX PT, R0, R0, RZ, 0x1f ;  /* 0x00001fff00007589 */ /* 0x000f6200000e0000 */
[----:B------:R-:W-:Y:S02]  /*08d0*/  SHF.R.S32.HI R3, RZ, 0x1f, R6 ;  /* 0x0000001fff037819 */ /* 0x000fe40000011406 */
[----:B------:R-:W-:Y:S02]  /*08e0*/  ELECT P0, URZ, PT ;  /* 0x00000000003f782f */ /* 0x000fe40003800000 */
[----:B------:R-:W-:Y:S01]  /*08f0*/  SHF.R.S32.HI R9, RZ, 0x1f, R2 ;  /* 0x0000001fff097819 */ /* 0x000fe20000011402 */
[----:B------:R-:W2:Y:S01]  /*0900*/  S2R R4, SR_CTAID.Y ;  /* 0x0000000000047919 */ /* 0x000ea20000002600 */
[----:B------:R-:W-:Y:S01]  /*0910*/  LEA.HI R3, R3, R6, RZ, 0x7 ;  /* 0x0000000603037211 */ /* 0x000fe200078f38ff */
[----:B------:R-:W-:Y:S01]  /*0920*/  ULDC UR4, c[0x0][0x150] ;  /* 0x0000540000047ab9 */ /* 0x000fe20000000800 */
[----:B------:R-:W-:Y:S01]  /*0930*/  LEA.HI R9, R9, R2, RZ, 0x2 ;  /* 0x0000000209097211 */ /* 0x000fe200078f10ff */
[----:B------:R-:W3:Y:S01]  /*0940*/  LDC R11, c[0x0][0x148] ;  /* 0x00005200ff0b7b82 */ /* 0x000ee20000000800 */
[----:B------:R-:W-:Y:S01]  /*0950*/  LOP3.LUT R3, R3, 0xffffff80, RZ, 0xc0, !PT ;  /* 0xffffff8003037812 */ /* 0x000fe200078ec0ff */
[----:B------:R-:W-:Y:S01]  /*0960*/  NOP ;  /* 0x0000000000007918 */ /* 0x000fe20000000000 */
[----:B------:R-:W-:Y:S01]  /*0970*/  LOP3.LUT R9, R9, 0x3ffffffc, RZ, 0xc0, !PT ;  /* 0x3ffffffc09097812 */ /* 0x000fe200078ec0ff */
[----:B------:R-:W-:Y:S01]  /*0980*/  USEL UR45, URZ, 0x1, !UP0 ;  /* 0x000000013f2d7887 */ /* 0x000fe2000c000000 */
[----:B------:R-:W-:-:S02]  /*0990*/  IADD3 R3, -R3, R6, RZ ;  /* 0x0000000603037210 */ /* 0x000fc40007ffe1ff */
[----:B------:R-:W-:Y:S02]  /*09a0*/  IADD3 R2, R2, -R9, RZ ;  /* 0x8000000902027210 */ /* 0x000fe40007ffe0ff */
[----:B------:R-:W-:-:S04]  /*09b0*/  SHF.R.S32.HI R6, RZ, 0x1f, R3 ;  /* 0x0000001fff067819 */ /* 0x000fc80000011403 */
[----:B------:R-:W-:Y:S02]  /*09c0*/  LEA.HI R6, R6, R3, RZ, 0x3 ;  /* 0x0000000306067211 */ /* 0x000fe400078f18ff */
[----:B-1----:R-:W-:Y:S02]  /*09d0*/  I2FP.F32.U32 R8, UR8 ;  /* 0x0000000800087c45 */ /* 0x002fe40008201000 */
[----:B-----5:R-:W-:Y:S02]  /*09e0*/  ISETP.NE.OR P0, PT, R0, RZ, !P0 ;  /* 0x000000ff0000720c */ /* 0x020fe40004705670 */
[--C-:B------:R-:W-:Y:S01]  /*09f0*/  SHF.R.S32.HI R0, RZ, 0x3, R6.reuse ;  /* 0x00000003ff007819 */ /* 0x100fe20000011406 */
[----:B------:R-:W-:Y:S01]  /*0a00*/  FMUL R8, R8, UR4 ;  /* 0x0000000408087c20 */ /* 0x000fe20008400000 */
[----:B------:R-:W-:Y:S01]  /*0a10*/  SHF.R.S32.HI R7, RZ, 0x1f, R6 ;  /* 0x0000001fff077819 */ /* 0x000fe20000011406 */
[----:B------:R-:W-:Y:S01]  /*0a20*/  ULDC UR4, c[0x0][0x154] ;  /* 0x0000550000047ab9 */ /* 0x000fe20000000800 */
[----:B------:R-:W1:Y:S02]  /*0a30*/  LDC R6, c[0x0][0x144] ;  /* 0x00005100ff067b82 */ /* 0x000e640000000800 */
[----:B------:R-:W-:Y:S01]  /*0a40*/  LEA.HI R7, R7, R0, RZ, 0x2 ;  /* 0x0000000007077211 */ /* 0x000fe200078f10ff */
[----:B------:R-:W5:Y:S03]  /*0a50*/  F2I.U32.TRUNC.NTZ R8, R8 ;  /* 0x0000000800087305 */ /* 0x000f66000020f000 */
[----:B------:R-:W-:Y:S01]  /*0a60*/  LOP3.LUT R7, R7, 0xfffffffc, RZ, 0xc0, !PT ;  /* 0xfffffffc07077812 */ /* 0x000fe200078ec0ff */
[----:B------:R-:W-:Y:S01]  /*0a70*/  VOTEU.ALL UP2, P0 ;  /* 0x00000000003f7886 */ /* 0x000fe20000040000 */
[----:B------:R-:W-:-:S02]  /*0a80*/  VOTEU.ALL UP3, P0 ;  /* 0x00000000003f7886 */ /* 0x000fc40000060000 */
[----:B------:R-:W-:Y:S02]  /*0a90*/  IADD3 R7, R0, -R7, RZ ;  /* 0x8000000700077210 */ /* 0x000fe40007ffe0ff */
[----:B------:R-:W4:Y:S01]  /*0aa0*/  @!UP2 S2UR UR7, SR_CgaCtaId ;  /* 0x000000000007a9c3 */ /* 0x000f220000008800 */
[----:B------:R-:W-:Y:S01]  /*0ab0*/  @!UP2 UMOV UR6, 0x400 ;  /* 0x000004000006a882 */ /* 0x000fe20000000000 */
[----:B------:R-:W-:Y:S02]  /*0ac0*/  LEA R2, R2, R7, 0x2 ;  /* 0x0000000702027211 */ /* 0x000fe400078e10ff */
[----:B--2---:R-:W-:Y:S02]  /*0ad0*/  I2FP.F32.U32 R7, R4 ;  /* 0x0000000400077245 */ /* 0x004fe40000201000 */
[----:B------:R-:W-:Y:S02]  /*0ae0*/  LEA.HI R0, R2, R2, RZ, 0x1 ;  /* 0x0000000202007211 */ /* 0x000fe400078f08ff */
[----:B-----5:R-:W-:Y:S01]  /*0af0*/  IADD3 R9, -R8, RZ, RZ ;  /* 0x000000ff08097210 */ /* 0x020fe20007ffe1ff */
[----:B------:R-:W-:Y:S01]  /*0b00*/  FMUL R8, R7, UR4 ;  /* 0x0000000407087c20 */ /* 0x000fe20008400000 */
[----:B------:R-:W-:Y:S01]  /*0b10*/  LOP3.LUT R7, R0, 0xfffffffe, RZ, 0xc0, !PT ;  /* 0xfffffffe00077812 */ /* 0x000fe200078ec0ff */
[----:B------:R-:W-:-:S02]  /*0b20*/  UMOV UR4, 0x20 ;  /* 0x0000002000047882 */ /* 0x000fc40000000000 */
[----:B-1----:R-:W-:Y:S01]  /*0b30*/  IMAD R0, R6, R9, UR8 ;  /* 0x0000000806007e24 */ /* 0x002fe2000f8e0209 */
[----:B------:R-:W-:Y:S01]  /*0b40*/  IADD3 R7, R2, -R7, RZ ;  /* 0x8000000702077210 */ /* 0x000fe20007ffe0ff */
[----:B------:R-:W1:Y:S01]  /*0b50*/  F2I.U32.TRUNC.NTZ R8, R8 ;  /* 0x0000000800087305 */ /* 0x000e62000020f000 */
[----:B------:R-:W2:Y:S01]  /*0b60*/  LDC R6, c[0x0][0x140] ;  /* 0x00005000ff067b82 */ /* 0x000ea20000000800 */
[----:B------:R-:W-:-:S04]  /*0b70*/  @!UP2 UIADD3 UR4, -UR4, 0x100000, URZ ;  /* 0x001000000404a890 */ /* 0x000fc8000fffe13f */
[----:B------:R-:W-:Y:S02]  /*0b80*/  @!UP2 USHF.L.U32 UR5, UR4, 0xb, URZ ;  /* 0x0000000b0405a899 */ /* 0x000fe4000800063f */
[----:B------:R-:W-:Y:S01]  /*0b90*/  @!UP2 USHF.L.U32 UR4, UR4, 0x1, URZ ;  /* 0x000000010404a899 */ /* 0x000fe2000800063f */
[----:B------:R-:W-:Y:S02]  /*0ba0*/  ISETP.NE.AND P2, PT, R7, R0, PT ;  /* 0x000000000700720c */ /* 0x000fe40003f45270 */
[----:B------:R-:W-:-:S04]  /*0bb0*/  SHF.L.U32 R7, R2, 0x2, RZ ;  /* 0x0000000202077819 */ /* 0x000fc800000006ff */
[----:B------:R-:W-:Y:S01]  /*0bc0*/  LOP3.LUT R10, R2, 0xc, R7, 0x78, !PT ;  /* 0x0000000c020a7812 */ /* 0x000fe200078e7807 */
[----:B----4-:R-:W-:Y:S01]  /*0bd0*/  @!UP2 ULEA UR6, UR7, UR6, 0x18 ;  /* 0x000000060706a291 */ /* 0x010fe2000f8ec03f */
[----:B------:R-:W-:Y:S01]  /*0be0*/  VOTEU.ALL UP2, P0 ;  /* 0x00000000003f7886 */ /* 0x000fe20000040000 */
[----:B------:R-:W-:Y:S02]  /*0bf0*/  LOP3.LUT P0, RZ, R3, 0x7, RZ, 0xc0, !PT ;  /* 0x0000000703ff7812 */ /* 0x000fe4000780c0ff */
[----:B------:R4:W-:Y:S01]  /*0c00*/  STL [R1+0x4ac], R10 ;  /* 0x0004ac0a01007387 */ /* 0x0009e20000100800 */
[----:B-1----:R-:W-:Y:S02]  /*0c10*/  IADD3 R12, -R8, RZ, RZ ;  /* 0x000000ff080c7210 */ /* 0x002fe40007ffe1ff */
[C---:B------:R-:W-:Y:S02]  /*0c20*/  @P2 LEA.HI R2, R10.reuse, R10, RZ, 0x1 ;  /* 0x0000000a0a022211 */ /* 0x040fe400078f08ff */
[----:B------:R-:W-:Y:S01]  /*0c30*/  ISETP.LT.U32.AND P0, PT, R10, 0x2, !P0 ;  /* 0x000000020a00780c */ /* 0x000fe20004701070 */
[----:B---3--:R-:W-:Y:S01]  /*0c40*/  IMAD R7, R11, R12, R4 ;  /* 0x0000000c0b077224 */ /* 0x008fe200078e0204 */
[----:B------:R-:W-:Y:S01]  /*0c50*/  @P2 SHF.R.S32.HI R2, RZ, 0x1, R2 ;  /* 0x00000001ff022819 */ /* 0x000fe20000011402 */
[----:B------:R-:W1:Y:S02]  /*0c60*/  FENCE.VIEW.ASYNC.S ;  /* 0x00000000000073c6 */ /* 0x000e640000000000 */
[----:B-1----:R4:W1:Y:S01]  /*0c70*/  @!UP2 SYNCS.EXCH.64 URZ, [UR6+0xa0], UR4 ;  /* 0x0000a004063fa5b2 */ /* 0x0028620008000100 */
[----:B------:R-:W-:Y:S01]  /*0c80*/  SEL R3, RZ, 0x1, !P0 ;  /* 0x00000001ff037807 */ /* 0x000fe20004000000 */
[----:B------:R-:W-:Y:S01]  /*0c90*/  UISETP.EQ.AND UP2, UPT, UR46, 0x2, !UP1 ;  /* 0x000000022e00788c */ /* 0x000fe2000cf42270 */
[----:B------:R-:W-:-:S02]  /*0ca0*/  @P2 ISETP.NE.AND P3, PT, R2, R7, PT ;  /* 0x000000070200220c */ /* 0x000fc40003f65270 */
[----:B------:R-:W-:Y:S01]  /*0cb0*/  MOV R2, 0x1 ;  /* 0x0000000100027802 */ /* 0x000fe20000000f00 */
[----:B------:R-:W-:Y:S01]  /*0cc0*/  USEL UR39, URZ, 0x1, !UP2 ;  /* 0x000000013f277887 */ /* 0x000fe2000d000000 */
[----:B------:R-:W-:Y:S02]  /*0cd0*/  @P2 SEL R2, RZ, 0x1, P3 ;  /* 0x00000001ff022807 */ /* 0x000fe40001800000 */
[----:B--2---:R-:W-:Y:S02]  /*0ce0*/  ISETP.EQ.U32.AND P4, PT, R6, 0x1, PT ;  /* 0x000000010600780c */ /* 0x004fe40003f82070 */
[----:B------:R-:W-:-:S05]  /*0cf0*/  LOP3.LUT R2, R2, R3, RZ, 0xc0, !PT ;  /* 0x0000000302027212 */ /* 0x000fca00078ec0ff */
[----:B------:R4:W-:Y:S01]  /*0d00*/  STL [R1+0x4a4], R2 ;  /* 0x0004a40201007387 */ /* 0x0009e20000100800 */
[----:B------:R4:W2:Y:S01]  /*0d10*/  @!UP3 SYNCS.EXCH.64 URZ, [UR6+0xa8], UR4 ;  /* 0x0000a804063fb5b2 */ /* 0x0008a20008000100 */
[----:B------:R-:W-:Y:S01]  /*0d20*/  UISETP.GE.U32.AND UP3, UPT, UR9, 0x2, UPT ;  /* 0x000000020900788c */ /* 0x000fe2000bf66070 */
[----:B------:R-:W-:-:S03]  /*0d30*/  NOP ;  /* 0x0000000000007918 */ /* 0x000fc60000000000 */
[----:B------:R-:W-:Y:S02]  /*0d40*/  USEL UR39, UR39, 0x2, UP3 ;  /* 0x0000000227277887 */ /* 0x000fe40009800000 */
[----:B------:R-:W-:Y:S01]  /*0d50*/  USEL UR45, UR45, 0x2, UP3 ;  /* 0x000000022d2d7887 */ /* 0x000fe20009800000 */
[----:B-1----:R-:W-:Y:S11]  /*0d60*/  @!P4 BRA `(.L_x_8) ;  /* 0x000000000008c947 */ /* 0x002ff60003800000 */
[----:B--2---:R-:W-:Y:S01]  /*0d70*/  UCGABAR_ARV ;  /* 0x00000000000079c7 */ /* 0x004fe20008000000 */
[----:B------:R-:W-:Y:S05]  /*0d80*/  BRA `(.L_x_9) ;  /* 0x0000000000047947 */ /* 0x000fea0003800000 */
.L_x_8:
[----:B--2---:R-:W-:Y:S01]  /*0d90*/  NOP ;  /* 0x0000000000007918 */ /* 0x004fe20000000000 */
.L_x_9:
[----:B----4-:R-:W1:Y:S01]  /*0da0*/  LDC R2, c[0x0][0x904] ;  /* 0x00024100ff027b82 */ /* 0x010e620000000800 */
[----:B------:R-:W-:Y:S02]  /*0db0*/  MOV R3, RZ ;  /* 0x000000ff00037202 */ /* 0x000fe40000000f00 */
[----:B-1----:R-:W-:Y:S02]  /*0dc0*/  ISETP.NE.AND P2, PT, R2, 0x1, PT ;  /* 0x000000010200780c */ /* 0x002fe40003f45270 */
[----:B------:R-:W-:-:S11]  /*0dd0*/  MOV R2, UR8 ;  /* 0x0000000800027c02 */ /* 0x000fd60008000f00 */
[----:B------:R-:W1:Y:S01]  /*0de0*/  @P2 LDC R7, c[0x0][0x10] ;  /* 0x00000400ff072b82 */ /* 0x000e620000000800 */
[----:B------:R-:W-:Y:S02]  /*0df0*/  @P2 MOV R5, RZ ;  /* 0x000000ff00052202 */ /* 0x000fe40000000f00 */
[----:B------:R-:W-:-:S05]  /*0e00*/  @P2 MOV R13, RZ ;  /* 0x000000ff000d2202 */ /* 0x000fca0000000f00 */
[----:B------:R-:W2:Y:S01]  /*0e10*/  @!P2 LDC R9, c[0x0][0xc] ;  /* 0x00000300ff09ab82 */ /* 0x000ea20000000800 */
[----:B------:R-:W-:Y:S01]  /*0e20*/  ULDC UR4, c[0x0][0xc] ;  /* 0x0000030000047ab9 */ /* 0x000fe20000000800 */
[----:B------:R-:W-:Y:S01]  /*0e30*/  ULDC UR5, c[0x0][0x10] ;  /* 0x0000040000057ab9 */ /* 0x000fe20000000800 */
[----:B------:R-:W-:Y:S01]  /*0e40*/  ULDC UR6, c[0x0][0x14] ;  /* 0x0000050000067ab9 */ /* 0x000fe20000000800 */
[----:B------:R-:W-:-:S04]  /*0e50*/  UIMAD.WIDE.U32 UR4, UR4, UR5, URZ ;  /* 0x00000005040472a5 */ /* 0x000fc8000f8e003f */
[----:B------:R-:W-:Y:S02]  /*0e60*/  UIMAD.WIDE.U32 UR54, UR4, UR6, URZ ;  /* 0x00000006043672a5 */ /* 0x000fe4000f8e003f */
[----:B------:R-:W-:-:S04]  /*0e70*/  UIMAD UR38, UR5, UR6, URZ ;  /* 0x00000006052672a4 */ /* 0x000fc8000f8e023f */
[----:B------:R-:W-:Y:S01]  /*0e80*/  UIADD3 UR38, UR55, UR38, URZ ;  /* 0x0000002637267290 */ /* 0x000fe2000fffe03f */
[----:B-1----:R-:W-:-:S03]  /*0e90*/  @P2 IMAD.WIDE.U32 R6, R7, UR8, R4 ;  /* 0x0000000807062c25 */ /* 0x002fc6000f8e0004 */
[----:B------:R-:W-:Y:S02]  /*0ea0*/  @P2 MOV R19, R6 ;  /* 0x0000000600132202 */ /* 0x000fe40000000f00 */
[----:B------:R-:W-:Y:S01]  /*0eb0*/  @P2 IADD3 R23, R7, R13, RZ ;  /* 0x0000000d07172210 */ /* 0x000fe20007ffe0ff */
[----:B--2---:R-:W-:-:S03]  /*0ec0*/  @!P2 IMAD.WIDE.U32 R2, R4, R9, R2 ;  /* 0x000000090402a225 */ /* 0x004fc600078e0002 */
[----:B------:R-:W-:Y:S02]  /*0ed0*/  @!P2 MOV R19, R2 ;  /* 0x000000020013a202 */ /* 0x000fe40000000f00 */
[----:B------:R-:W-:-:S03]  /*0ee0*/  @!P2 MOV R23, R3 ;  /* 0x000000030017a202 */ /* 0x000fc60000000f00 */
[----:B------:R1:W-:Y:S04]  /*0ef0*/  STL [R1+0x4b0], R19 ;  /* 0x0004b01301007387 */ /* 0x0003e80000100800 */
[----:B------:R1:W-:Y:S01]  /*0f00*/  STL [R1+0x4b4], R23 ;  /* 0x0004b41701007387 */ /* 0x0003e20000100800 */
[----:B------:R-:W-:Y:S05]  /*0f10*/  @!P4 BRA `(.L_x_10) ;  /* 0x00000000000cc947 */ /* 0x000fea0003800000 */
[----:B------:R-:W-:Y:S01]  /*0f20*/  UCGABAR_WAIT ;  /* 0x0000000000007dc7 */ /* 0x000fe20008000000 */
[----:B------:R-:W-:Y:S01]  /*0f30*/  CCTL.IVALL ;  /* 0x00000000ff00798f */ /* 0x000fe20002000000 */
[----:B------:R-:W-:Y:S05]  /*0f40*/  BRA `(.L_x_11) ;  /* 0x0000000000047947 */ /* 0x000fea0003800000 */
.L_x_10:
[----:B------:R-:W-:Y:S06]  /*0f50*/  BAR.SYNC.DEFER_BLOCKING 0x0 ;  /* 0x0000000000007b1d */ /* 0x000fec0000010000 */
.L_x_11:
[----:B------:R-:W-:Y:S01]  /*0f60*/  PLOP3.LUT P0, PT, PT, PT, UP1, 0x80, 0x0 ;  /* 0x000000000000781c */ /* 0x000fe20003f0f018 */
[----:B------:R-:W2:-:S12]  /*0f70*/  S2UR UR37, SR_CgaCtaId ;  /* 0x00000000002579c3 */ /* 0x000e980000008800 */
[----:B------:R-:W-:Y:S05]  /*0f80*/  @!P0 BRA `(.L_x_12) ;  /* 0x000001bc008c8947 */ /* 0x000fea0003800000 */
[----:B------:R-:W-:-:S06]  /*0f90*/  UISETP.GT.U32.AND UP0, UPT, UR9, 0x1, UPT ;  /* 0x000000010900788c */ /* 0x000fcc000bf04070 */
[----:B------:R-:W-:-:S13]  /*0fa0*/  PLOP3.LUT P0, PT, PT, PT, UP0, 0x80, 0x0 ;  /* 0x000000000000781c */ /* 0x000fda0003f0f008 */
[----:B--2---:R-:W-:Y:S05]  /*0fb0*/  @P0 EXIT ;  /* 0x000000000000094d */ /* 0x004fea0003800000 */
[----:B------:R-:W-:Y:S01]  /*0fc0*/  PRMT R3, RZ, 0x7610, R3 ;  /* 0x00007610ff037816 */ /* 0x000fe20000000003 */
[----:B------:R-:W-:Y:S01]  /*0fd0*/  ULDC.64 UR4, c[0x0][0x8f8] ;  /* 0x00023e0000047ab9 */ /* 0x000fe20000000a00 */
[----:B------:R-:W-:Y:S01]  /*0fe0*/  MOV R2, 0xffffffff ;  /* 0xffffffff00027802 */ /* 0x000fe20000000f00 */
[----:B------:R-:W-:Y:S01]  /*0ff0*/  UMOV UR52, 0xffffffff ;  /* 0xffffffff00347882 */ /* 0x000fe20000000000 */
[----:B------:R-:W-:Y:S01]  /*1000*/  ISETP.GE.U32.AND P0, PT, R19, UR4, PT ;  /* 0x0000000413007c0c */ /* 0x000fe2000bf06070 */
[----:B------:R2:W-:Y:S01]  /*1010*/  STL.S16 [R1+0x4c8], R3 ;  /* 0x0004c80301007387 */ /* 0x0005e20000100600 */
[----:B------:R-:W-:Y:S01]  /*1020*/  UMOV UR43, 0xffffffff ;  /* 0xffffffff002b7882 */ /* 0x000fe20000000000 */
[----:B------:R-:W-:Y:S02]  /*1030*/  PRMT R6, RZ, 0x7610, R6 ;  /* 0x00007610ff067816 */ /* 0x000fe40000000006 */
[----:B------:R2:W-:Y:S01]  /*1040*/  STL [R1+0x4c4], R2 ;  /* 0x0004c40201007387 */ /* 0x0005e20000100800 */
[----:B------:R-:W-:-:S13]  /*1050*/  ISETP.GE.U32.AND.EX P0, PT, R23, UR5, PT, P0 ;  /* 0x0000000517007c0c */ /* 0x000fda000bf06100 */
[----:B--2---:R-:W-:Y:S05]  /*1060*/  @P0 BRA `(.L_x_13) ;  /* 0x0000000400380947 */ /* 0x004fea0003800000 */
[----:B------:R-:W2:Y:S01]  /*1070*/  LDC.64 R14, c[0x0][0x8d0] ;  /* 0x00023400ff0e7b82 */ /* 0x000ea20000000a00 */
[----:B------:R-:W-:Y:S02]  /*1080*/  MOV R2, R19 ;  /* 0x0000001300027202 */ /* 0x000fe40000000f00 */
[----:B------:R-:W-:-:S05]  /*1090*/  MOV R3, R23 ;  /* 0x0000001700037202 */ /* 0x000fca0000000f00 */
[----:B------:R-:W3:Y:S08]  /*10a0*/  LDC R10, c[0x0][0x8d8] ;  /* 0x00023600ff0a7b82 */ /* 0x000ef00000000800 */
[----:B------:R-:W4:Y:S01]  /*10b0*/  LDC.64 R16, c[0x0][0x8c8] ;  /* 0x00023200ff107b82 */ /* 0x000f220000000a00 */
[----:B--2---:R-:W-:-:S04]  /*10c0*/  ISETP.NE.U32.AND P0, PT, R14, RZ, PT ;  /* 0x000000ff0e00720c */ /* 0x004fc80003f05070 */
[----:B------:R-:W-:-:S13]  /*10d0*/  ISETP.NE.AND.EX P0, PT, R15, RZ, PT, P0 ;  /* 0x000000ff0f00720c */ /* 0x000fda0003f05300 */
[----:B---34-:R-:W-:Y:S05]  /*10e0*/  @!P0 BRA `(.L_x_14) ;  /* 0x0000000000288947 */ /* 0x018fea0003800000 */
[----:B------:R-:W2:Y:S02]  /*10f0*/  LDC R9, c[0x0][0x8dc] ;  /* 0x00023700ff097b82 */ /* 0x000ea40000000800 */
[----:B--2---:R-:W-:-:S04]  /*1100*/  IADD3 R9, P0, R19, R9, RZ ;  /* 0x0000000913097210 */ /* 0x004fc80007f1e0ff */
[----:B------:R-:W-:-:S05]  /*1110*/  IADD3.X R13, RZ, R23, RZ, P0, !PT ;  /* 0x00000017ff0d7210 */ /* 0x000fca00007fe4ff */
[----:B------:R-:W-:-:S04]  /*1120*/  IMAD.WIDE.U32 R2, R13, R14, RZ ;  /* 0x0000000e0d027225 */ /* 0x000fc800078e00ff */
[----:B------:R-:W-:-:S04]  /*1130*/  IMAD.WIDE.U32 R6, P0, R9, R15, R2 ;  /* 0x0000000f09067225 */ /* 0x000fc80007800002 */
[----:B------:R-:W-:Y:S01]  /*1140*/  IMAD.WIDE.U32 R2, R9, R14, RZ ;  /* 0x0000000e09027225 */ /* 0x000fe200078e00ff */
[----:B------:R-:W-:Y:S02]  /*1150*/  IADD3.X R9, RZ, RZ, RZ, P0, !PT ;  /* 0x000000ffff097210 */ /* 0x000fe400007fe4ff */
[----:B------:R-:W-:Y:S02]  /*1160*/  MOV R8, R7 ;  /* 0x0000000700087202 */ /* 0x000fe40000000f00 */
[----:B------:R-:W-:-:S05]  /*1170*/  IADD3 RZ, P0, R3, R6, RZ ;  /* 0x0000000603ff7210 */ /* 0x000fca0007f1e0ff */
[----:B------:R-:W-:-:S08]  /*1180*/  IMAD.WIDE.U32.X R2, R13, R15, R8, P0 ;  /* 0x0000000f0d027225 */ /* 0x000fd000000e0408 */
.L_x_14:
[-CC-:B------:R-:W-:Y:S01]  /*1190*/  SHF.R.U64 R22, R2, R10.reuse, R3.reuse ;  /* 0x0000000a02167219 */ /* 0x180fe20000001203 */
[----:B------:R-:W2:Y:S01]  /*11a0*/  LDC.64 R20, c[0x0][0x8e8] ;  /* 0x00023a00ff147b82 */ /* 0x000ea20000000a00 */
[----:B------:R-:W-:Y:S01]  /*11b0*/  SHF.R.U32.HI R2, RZ, R10, R3 ;  /* 0x0000000aff027219 */ /* 0x000fe20000011603 */
[----:B------:R-:W-:Y:S01]  /*11c0*/  IMAD R11, R11, R12, R4 ;  /* 0x0000000c0b0b7224 */ /* 0x000fe200078e0204 */
[----:B------:R-:W-:-:S04]  /*11d0*/  IADD3 R5, P0, RZ, -R22, RZ ;  /* 0x80000016ff057210 */ /* 0x000fc80007f1e0ff */
[----:B------:R-:W-:Y:S01]  /*11e0*/  IADD3.X R3, RZ, ~R2, RZ, P0, !PT ;  /* 0x80000002ff037210 */ /* 0x000fe200007fe4ff */
[----:B------:R-:W3:Y:S01]  /*11f0*/  LDC R8, c[0x0][0x8c0] ;  /* 0x00023000ff087b82 */ /* 0x000ee20000000800 */
[----:B------:R-:W-:-:S03]  /*1200*/  MOV R2, R19 ;  /* 0x0000001300027202 */ /* 0x000fc60000000f00 */
[-C--:B------:R-:W-:Y:S01]  /*1210*/  IMAD R6, R3, R16.reuse, RZ ;  /* 0x0000001003067224 */ /* 0x080fe200078e02ff */
[----:B------:R-:W-:Y:S02]  /*1220*/  MOV R3, R23 ;  /* 0x0000001700037202 */ /* 0x000fe40000000f00 */
[----:B-1----:R-:W-:Y:S01]  /*1230*/  MOV R23, 0x1 ;  /* 0x0000000100177802 */ /* 0x002fe20000000f00 */
[----:B------:R-:W1:Y:S01]  /*1240*/  LDC R14, c[0x0][0x8b0] ;  /* 0x00022c00ff0e7b82 */ /* 0x000e620000000800 */
[----:B------:R-:W-:-:S04]  /*1250*/  IMAD.WIDE.U32 R2, R5, R16, R2 ;  /* 0x0000001005027225 */ /* 0x000fc800078e0002 */
[----:B------:R-:W-:-:S03]  /*1260*/  IMAD R5, R5, R17, R6 ;  /* 0x0000001105057224 */ /* 0x000fc600078e0206 */
[----:B------:R-:W4:Y:S01]  /*1270*/  LDC R18, c[0x0][0x900] ;  /* 0x00024000ff127b82 */ /* 0x000f220000000800 */
[----:B--2---:R-:W-:Y:S02]  /*1280*/  ISETP.NE.U32.AND P0, PT, R20, RZ, PT ;  /* 0x000000ff1400720c */ /* 0x004fe40003f05070 */
[----:B------:R-:W-:Y:S02]  /*1290*/  IADD3 R3, R3, R5, RZ ;  /* 0x0000000503037210 */ /* 0x000fe40007ffe0ff */
[----:B------:R-:W-:Y:S02]  /*12a0*/  ISETP.NE.AND.EX P0, PT, R21, RZ, PT, P0 ;  /* 0x000000ff1500720c */ /* 0x000fe40003f05300 */
[----:B------:R-:W-:Y:S01]  /*12b0*/  MOV R5, 0xffffffff ;  /* 0xffffffff00057802 */ /* 0x000fe20000000f00 */
[----:B------:R-:W2:Y:S01]  /*12c0*/  LDC R13, c[0x0][0x8a8] ;  /* 0x00022a00ff0d7b82 */ /* 0x000ea20000000800 */
[-CC-:B---3--:R-:W-:Y:S02]  /*12d0*/  SHF.R.U64 R10, R2, R8.reuse, R3.reuse ;  /* 0x00000008020a7219 */ /* 0x188fe40000001203 */
[----:B------:R-:W-:-:S05]  /*12e0*/  SHF.R.U32.HI R3, RZ, R8, R3 ;  /* 0x00000008ff037219 */ /* 0x000fca0000011603 */
[----:B------:R-:W3:Y:S01]  /*12f0*/  LDC R15, c[0x0][0x8f0] ;  /* 0x00023c00ff0f7b82 */ /* 0x000ee20000000800 */
[-CC-:B-1----:R-:W-:Y:S02]  /*1300*/  SHF.R.U64 R19, R10, R14.reuse, R3.reuse ;  /* 0x0000000e0a137219 */ /* 0x182fe40000001203 */
[----:B------:R-:W-:-:S05]  /*1310*/  SHF.R.U32.HI R3, RZ, R14, R3 ;  /* 0x0000000eff037219 */ /* 0x000fca0000011603 */
[----:B------:R-:W1:Y:S01]  /*1320*/  LDC R17, c[0x0][0x8e0] ;  /* 0x00023800ff117b82 */ /* 0x000e620000000800 */
[-C--:B----4-:R-:W-:Y:S02]  /*1330*/  SHF.L.U32 R2, R5, R18.reuse, RZ ;  /* 0x0000001205027219 */ /* 0x090fe400000006ff */
[--C-:B------:R-:W-:Y:S02]  /*1340*/  SHF.R.U64 R12, R19, R18, R3.reuse ;  /* 0x00000012130c7219 */ /* 0x100fe40000001203 */
[----:B------:R-:W-:Y:S02]  /*1350*/  LOP3.LUT R8, RZ, R2, RZ, 0x33, !PT ;  /* 0x00000002ff087212 */ /* 0x000fe400078e33ff */
[----:B------:R-:W-:Y:S01]  /*1360*/  SHF.R.U32.HI R3, RZ, R18, R3 ;  /* 0x00000012ff037219 */ /* 0x000fe20000011603 */
[----:B------:R-:W4:Y:S01]  /*1370*/  LDC R16, c[0x0][0x8b8] ;  /* 0x00022e00ff107b82 */ /* 0x000f220000000800 */
[----:B------:R-:W-:Y:S01]  /*1380*/  MOV R2, R12 ;  /* 0x0000000c00027202 */ /* 0x000fe20000000f00 */
[----:B------:R-:W-:Y:S06]  /*1390*/  @!P0 BRA `(.L_x_15) ;  /* 0x0000000000288947 */ /* 0x000fec0003800000 */
[----:B------:R-:W5:Y:S02]  /*13a0*/  LDC R7, c[0x0][0x8f4] ;  /* 0x00023d00ff077b82 */ /* 0x000f640000000800 */
[----:B-----5:R-:W-:-:S04]  /*13b0*/  IADD3 R7, P0, R12, R7, RZ ;  /* 0x000000070c077210 */ /* 0x020fc80007f1e0ff */
        /* <DEDUP_REMOVED lines=8> */
.L_x_15:
[----:B---3--:R-:W-:Y:S02]  /*1440*/  SHF.R.U64 R4, R2, R15, R3 ;  /* 0x0000000f02047219 */ /* 0x008fe40000001203 */
[----:B------:R-:W-:Y:S02]  /*1450*/  SHF.L.U32 R2, R23, R18, RZ ;  /* 0x0000001217027219 */ /* 0x000fe400000006ff */
[----:B------:R-:W-:Y:S02]  /*1460*/  LOP3.LUT R3, R19, R8, RZ, 0xc0, !PT ;  /* 0x0000000813037212 */ /* 0x000fe400078ec0ff */
[----:B--2---:R-:W-:Y:S02]  /*1470*/  IADD3 R5, R13, -0x1, RZ ;  /* 0xffffffff0d057810 */ /* 0x004fe40007ffe0ff */
[----:B------:R-:W-:Y:S01]  /*1480*/  IADD3 R6, -R4, RZ, RZ ;  /* 0x000000ff04067210 */ /* 0x000fe20007ffe1ff */
[----:B------:R-:W-:Y:S01]  /*1490*/  IMAD R3, R2, R4, R3 ;  /* 0x0000000402037224 */ /* 0x000fe200078e0203 */
[----:B------:R-:W-:-:S02]  /*14a0*/  SEL R0, R0, R11, !P2 ;  /* 0x0000000b00007207 */ /* 0x000fc40005000000 */
[----:B------:R-:W-:Y:S01]  /*14b0*/  LOP3.LUT R5, R10, R5, RZ, 0xc0, !PT ;  /* 0x000000050a057212 */ /* 0x000fe200078ec0ff */
[----:B-1----:R-:W-:Y:S01]  /*14c0*/  IMAD R2, R6, R17, R12 ;  /* 0x0000001106027224 */ /* 0x002fe200078e020c */
[----:B------:R-:W-:Y:S01]  /*14d0*/  R2UR UR43, R22 ;  /* 0x00000000162b72ca */ /* 0x000fe200000e0000 */
[----:B----4-:R-:W-:Y:S01]  /*14e0*/  IMAD R0, R3, R16, R0 ;  /* 0x0000001003007224 */ /* 0x010fe200078e0200 */
[----:B------:R-:W-:Y:S01]  /*14f0*/  MOV R6, 0x1 ;  /* 0x0000000100067802 */ /* 0x000fe20000000f00 */
[----:B------:R-:W-:-:S05]  /*1500*/  IMAD R3, R2, R13, R5 ;  /* 0x0000000d02037224 */ /* 0x000fca00078e0205 */
[----:B------:R-:W-:Y:S02]  /*1510*/  SEL R2, R3, R0, !P2 ;  /* 0x0000000003027207 */ /* 0x000fe40005000000 */
[----:B------:R-:W-:Y:S02]  /*1520*/  SEL R0, R0, R3, !P2 ;  /* 0x0000000300007207 */ /* 0x000fe40005000000 */
[----:B------:R-:W-:-:S03]  /*1530*/  R2UR UR52, R2 ;  /* 0x00000000023472ca */ /* 0x000fc600000e0000 */
[----:B------:R2:W-:-:S12]  /*1540*/  STL [R1+0x4c4], R0 ;  /* 0x0004c40001007387 */ /* 0x0005d80000100800 */
.L_x_13:
[----:B------:R-:W-:-:S08]  /*1550*/  NOP ;  /* 0x0000000000007918 */ /* 0x000fd00000000000 */
[----:B------:R-:W3:Y:S02]  /*1560*/  USETMAXREG.TRY_ALLOC.CTAPOOL UP0, 0xf0 ;  /* 0x000000f0000079c8 */ /* 0x000ee40008000600 */
[----:B---3--:R-:W-:-:S13]  /*1570*/  PLOP3.LUT P0, PT, PT, PT, UP0, 0x80, 0x0 ;  /* 0x000000000000781c */ /* 0x008fda0003f0f008 */
[----:B------:R-:W-:Y:S05]  /*1580*/  @!P0 BRA `(.L_x_13) ;  /* 0xfffffffc00f08947 */ /* 0x000fea000383ffff */
[----:B------:R-:W-:Y:S02]  /*1590*/  ULDC.64 UR4, c[0x0][0x590] ;  /* 0x0001640000047ab9 */ /* 0x000fe40000000a00 */
[----:B------:R-:W-:-:S04]  /*15a0*/  ISETP.NE.U32.AND P0, PT, RZ, UR4, PT ;  /* 0x00000004ff007c0c */ /* 0x000fc8000bf05070 */
[----:B------:R-:W-:-:S13]  /*15b0*/  ISETP.NE.AND.EX P0, PT, RZ, UR5, PT, P0 ;  /* 0x00000005ff007c0c */ /* 0x000fda000bf05300 */
[----:B------:R-:W-:Y:S05]  /*15c0*/  @P0 BRA `(.L_x_16) ;  /* 0x0000000000400947 */ /* 0x000fea0003800000 */
[----:B------:R-:W-:Y:S02]  /*15d0*/  ULDC.64 UR4, c[0x0][0x588] ;  /* 0x0001620000047ab9 */ /* 0x000fe40000000a00 */
[----:B------:R-:W-:-:S04]  /*15e0*/  ISETP.NE.U32.AND P0, PT, RZ, UR4, PT ;  /* 0x00000004ff007c0c */ /* 0x000fc8000bf05070 */
[----:B------:R-:W-:-:S13]  /*15f0*/  ISETP.NE.AND.EX P0, PT, RZ, UR5, PT, P0 ;  /* 0x00000005ff007c0c */ /* 0x000fda000bf05300 */
[----:B------:R-:W-:Y:S05]  /*1600*/  @!P0 BRA `(.L_x_17) ;  /* 0x0000000000188947 */ /* 0x000fea0003800000 */
[----:B------:R-:W3:Y:S02]  /*1610*/  LDC.64 R2, c[0x0][0x588] ;  /* 0x00016200ff027b82 */ /* 0x000ee40000000a00 */
[----:B---3--:R-:W3:Y:S01]  /*1620*/  LDG.E R2, desc[UR56][R2.64] ;  /* 0x0000003802027981 */ /* 0x008ee2000c1e1900 */
[----:B--2---:R-:W-:-:S05]  /*1630*/  MOV R0, 0x1 ;  /* 0x0000000100007802 */ /* 0x004fca0000000f00 */
[----:B------:R4:W-:Y:S04]  /*1640*/  STL.S16 [R1+0x4c8], R0 ;  /* 0x0004c80001007387 */ /* 0x0009e80000100600 */
[----:B---3--:R4:W-:Y:S01]  /*1650*/  STL [R1+0x4a0], R2 ;  /* 0x0004a00201007387 */ /* 0x0089e20000100800 */
[----:B------:R-:W-:Y:S05]  /*1660*/  BRA `(.L_x_16) ;  /* 0x0000000000187947 */ /* 0x000fea0003800000 */
.L_x_17:
[----:B--2---:R-:W-:Y:S01]  /*1670*/  MOV R0, 0x1 ;  /* 0x0000000100007802 */ /* 0x004fe20000000f00 */
[----:B------:R-:W-:-:S03]  /*1680*/  ULDC UR4, c[0x0][0x580] ;  /* 0x0001600000047ab9 */ /* 0x000fc60000000800 */
[----:B------:R-:W-:Y:S02]  /*1690*/  PRMT R2, R0, 0x7610, R2 ;  /* 0x0000761000027816 */ /* 0x000fe40000000002 */
[----:B------:R-:W-:-:S05]  /*16a0*/  MOV R0, UR4 ;  /* 0x0000000400007c02 */ /* 0x000fca0008000f00 */
[----:B------:R3:W-:Y:S04]  /*16b0*/  STL [R1+0x4a0], R0 ;  /* 0x0004a00001007387 */ /* 0x0007e80000100800 */
[----:B------:R3:W-:Y:S02]  /*16c0*/  STL.S16 [R1+0x4c8], R2 ;  /* 0x0004c80201007387 */ /* 0x0007e40000100600 */
.L_x_16:
        /* <DEDUP_REMOVED lines=8> */
[----:B------:R-:W1:Y:S02]  /*1750*/  LDC.64 R16, c[0x0][0x5a8] ;  /* 0x00016a00ff107b82 */ /* 0x000e640000000a00 */
[----:B-1----:R1:W5:Y:S01]  /*1760*/  LDG.E R16, desc[UR56][R16.64] ;  /* 0x0000003810107981 */ /* 0x002362000c1e1900 */
[----:B------:R-:W-:Y:S05]  /*1770*/  BRA `(.L_x_18) ;  /* 0x0000000000087947 */ /* 0x000fea0003800000 */
.L_x_19:
[----:B------:R-:W-:Y:S02]  /*1780*/  ULDC UR4, c[0x0][0x5a0] ;  /* 0x0001680000047ab9 */ /* 0x000fe40000000800 */
[----:B------:R-:W-:-:S07]  /*1790*/  MOV R16, UR4 ;  /* 0x0000000400107c02 */ /* 0x000fce0008000f00 */
.L_x_18:
[----:B------:R-:W-:-:S13]  /*17a0*/  LOP3.LUT P0, RZ, R6, 0xff, RZ, 0xc0, !PT ;  /* 0x000000ff06ff7812 */ /* 0x000fda000780c0ff */
[----:B------:R-:W-:Y:S05]  /*17b0*/  @!P0 EXIT ;  /* 0x000000000000894d */ /* 0x000fea0003800000 */
[----:B--234-:R-:W2:Y:S01]  /*17c0*/  LDL R0, [R1+0x4a0] ;  /* 0x0004a00001007983 */ /* 0x01cea20000100800 */
[----:B------:R-:W-:-:S03]  /*17d0*/  ULDC UR4, c[0x0][0x28c] ;  /* 0x0000a30000047ab9 */ /* 0x000fc60000000800 */
[----:B------:R-:W3:Y:S01]  /*17e0*/  LDL R2, [R1+0x4c8] ;  /* 0x0004c80001027983 */ /* 0x000ee20000100800 */
[----:B------:R-:W4:Y:S01]  /*17f0*/  S2R R7, SR_TID.X ;  /* 0x0000000000077919 */ /* 0x000f220000002100 */
[----:B------:R-:W-:-:S04]  /*1800*/  UIADD3 UR4, UR4, 0x3f, URZ ;  /* 0x0000003f04047890 */ /* 0x000fc8000fffe03f */
[----:B------:R-:W-:Y:S01]  /*1810*/  USHF.R.S32.HI UR5, URZ, 0x1f, UR4 ;  /* 0x0000001f3f057899 */ /* 0x000fe20008011404 */
[----:B-1----:R-:W-:-:S03]  /*1820*/  CS2R R18, SRZ ;  /* 0x0000000000127805 */ /* 0x002fc6000001ff00 */
[----:B------:R-:W-:Y:S02]  /*1830*/  ULEA.HI UR5, UR5, UR4, URZ, 0x6 ;  /* 0x0000000405057291 */ /* 0x000fe4000f8f303f */
[----:B------:R-:W-:Y:S02]  /*1840*/  ULOP3.LUT UR49, UR45, 0x1, URZ, 0xfc, !UPT ;  /* 0x000000012d317892 */ /* 0x000fe4000f8efc3f */
[----:B------:R-:W-:Y:S01]  /*1850*/  ULOP3.LUT UR44, UR39, 0x1, URZ, 0xfc, !UPT ;  /* 0x00000001272c7892 */ /* 0x000fe2000f8efc3f */
[----:B------:R-:W-:Y:S01]  /*1860*/  ULDC.64 UR58, c[0x0][0x198] ;  /* 0x00006600003a7ab9 */ /* 0x000fe20000000a00 */
[----:B------:R-:W-:Y:S01]  /*1870*/  USHF.R.S32.HI UR50, URZ, 0x6, UR5 ;  /* 0x000000063f327899 */ /* 0x000fe20008011405 */
[----:B------:R-:W-:Y:S01]  /*1880*/  UMOV UR36, URZ ;  /* 0x0000003f00247c82 */ /* 0x000fe20008000000 */
[----:B------:R-:W-:Y:S01]  /*1890*/  UMOV UR51, URZ ;  /* 0x0000003f00337c82 */ /* 0x000fe20008000000 */
[----:B--2---:R-:W-:Y:S02]  /*18a0*/  MOV R4, R0 ;  /* 0x0000000000047202 */ /* 0x004fe40000000f00 */
[----:B----4-:R-:W-:-:S02]  /*18b0*/  SHF.L.U32 R0, R7, 0x4, RZ ;  /* 0x0000000407007819 */ /* 0x010fc400000006ff */
[----:B---3--:R-:W-:Y:S02]  /*18c0*/  MOV R5, R2 ;  /* 0x0000000200057202 */ /* 0x008fe40000000f00 */
[C---:B------:R-:W-:Y:S02]  /*18d0*/  SHF.L.U32 R2, R7.reuse, 0x1, RZ ;  /* 0x0000000107027819 */ /* 0x040fe400000006ff */
[----:B------:R-:W-:Y:S02]  /*18e0*/  LOP3.LUT R3, R0, 0xe00, RZ, 0xc0, !PT ;  /* 0x00000e0000037812 */ /* 0x000fe400078ec0ff */
[----:B------:R-:W-:Y:S02]  /*18f0*/  SHF.L.U32 R0, R7, 0x3, RZ ;  /* 0x0000000307007819 */ /* 0x000fe400000006ff */
[----:B------:R-:W-:Y:S02]  /*1900*/  LOP3.LUT R3, R3, 0x6, R2, 0xf8, !PT ;  /* 0x0000000603037812 */ /* 0x000fe400078ef802 */
[----:B------:R-:W-:-:S02]  /*1910*/  LOP3.LUT R2, R0, 0x80, RZ, 0xc0, !PT ;  /* 0x0000008000027812 */ /* 0x000fc400078ec0ff */
[----:B------:R-:W-:Y:S02]  /*1920*/  LOP3.LUT R3, R3, 0x60, R0, 0xf8, !PT ;  /* 0x0000006003037812 */ /* 0x000fe400078ef800 */
[--C-:B------:R-:W-:Y:S02]  /*1930*/  LOP3.LUT R2, R2, 0x10, R7.reuse, 0xf8, !PT ;  /* 0x0000001002027812 */ /* 0x100fe400078ef807 */
[----:B------:R-:W-:Y:S02]  /*1940*/  SHF.R.U32.HI R0, RZ, 0x4, R7 ;  /* 0x00000004ff007819 */ /* 0x000fe40000011607 */
[----:B------:R-:W-:Y:S02]  /*1950*/  LOP3.LUT R17, R3, R2, RZ, 0xfc, !PT ;  /* 0x0000000203117212 */ /* 0x000fe400078efcff */
[----:B------:R-:W-:Y:S02]  /*1960*/  LOP3.LUT P0, RZ, R0, 0x1, RZ, 0xc0, !PT ;  /* 0x0000000100ff7812 */ /* 0x000fe4000780c0ff */
[----:B------:R-:W-:-:S02]  /*1970*/  PRMT R2, R5, 0x7610, R2 ;  /* 0x0000761005027816 */ /* 0x000fc40000000002 */
[----:B------:R-:W-:Y:S01]  /*1980*/  PRMT R0, R5, 0x7610, R0 ;  /* 0x0000761005007816 */ /* 0x000fe20000000000 */
[----:B------:R-:W-:Y:S01]  /*1990*/  STL [R1+0x4b8], R4 ;  /* 0x0004b80401007387 */ /* 0x000fe20000100800 */
[----:B------:R-:W-:-:S03]  /*19a0*/  MOV R3, 0x8 ;  /* 0x0000000800037802 */ /* 0x000fc60000000f00 */
[----:B------:R1:W-:Y:S04]  /*19b0*/  STL.S16 [R1+0x4c0], R2 ;  /* 0x0004c00201007387 */ /* 0x0003e80000100600 */
[----:B------:R2:W-:Y:S01]  /*19c0*/  STL.S16 [R1+0x4bc], R0 ;  /* 0x0004bc0001007387 */ /* 0x0005e20000100600 */
[----:B-1----:R-:W-:Y:S02]  /*19d0*/  MOV R2, R4 ;  /* 0x0000000400027202 */ /* 0x002fe40000000f00 */
[----:B--2---:R-:W-:-:S07]  /*19e0*/  SEL R0, R3, 0xfffffff8, !P0 ;  /* 0xfffffff803007807 */ /* 0x004fce0004000000 */
.L_x_232:
[----:B------:R-:W-:Y:S01]  /*19f0*/  STL [R1+0x49c], RZ ;  /* 0x00049cff01007387 */ /* 0x000fe20000100800 */
[----:B------:R-:W1:Y:S01]  /*1a00*/  S2UR UR9, SR_CgaCtaId ;  /* 0x00000000000979c3 */ /* 0x000e620000008800 */
[----:B------:R-:W-:Y:S01]  /*1a10*/  UMOV UR48, 0x400 ;  /* 0x0000040000307882 */ /* 0x000fe20000000000 */
[----:B------:R-:W-:Y:S01]  /*1a20*/  UMOV UR4, URZ ;  /* 0x0000003f00047c82 */ /* 0x000fe20008000000 */
[----:B------:R-:W-:Y:S01]  /*1a30*/  STL [R1+0x498], RZ ;  /* 0x000498ff01007387 */ /* 0x000fe20000100800 */
[----:B------:R-:W-:Y:S01]  /*1a40*/  UMOV UR8, URZ ;  /* 0x0000003f00087c82 */ /* 0x000fe20008000000 */
[----:B------:R-:W-:Y:S01]  /*1a50*/  UMOV UR5, URZ ;  /* 0x0000003f00057c82 */ /* 0x000fe20008000000 */
[----:B------:R-:W-:Y:S01]  /*1a60*/  UMOV UR10, UR51 ;  /* 0x00000033000a7c82 */ /* 0x000fe20008000000 */
[----:B------:R-:W-:Y:S01]  /*1a70*/  STL [R1+0x494], RZ ;  /* 0x000494ff01007387 */ /* 0x000fe20000100800 */
[----:B--2---:R-:W2:Y:S01]  /*1a80*/  LDC R3, c[0x0][0x28c] ;  /* 0x0000a300ff037b82 */ /* 0x004ea20000000800 */
[----:B------:R-:W-:Y:S01]  /*1a90*/  UMOV UR11, UR36 ;  /* 0x00000024000b7c82 */ /* 0x000fe20008000000 */
[----:B------:R-:W-:Y:S01]  /*1aa0*/  CS2R R236, SRZ ;  /* 0x0000000000ec7805 */ /* 0x000fe2000001ff00 */
[----:B------:R-:W-:Y:S01]  /*1ab0*/  STL [R1+0x490], RZ ;  /* 0x000490ff01007387 */ /* 0x000fe20000100800 */
[----:B------:R-:W-:-:S02]  /*1ac0*/  CS2R R234, SRZ ;  /* 0x0000000000ea7805 */ /* 0x000fc4000001ff00 */
[----:B------:R-:W-:Y:S02]  /*1ad0*/  CS2R R232, SRZ ;  /* 0x0000000000e87805 */ /* 0x000fe4000001ff00 */
[----:B------:R-:W-:Y:S01]  /*1ae0*/  CS2R R230, SRZ ;  /* 0x0000000000e67805 */ /* 0x000fe2000001ff00 */
[----:B------:R-:W-:Y:S01]  /*1af0*/  STL [R1+0x48c], RZ ;  /* 0x00048cff01007387 */ /* 0x000fe20000100800 */
[----:B------:R-:W-:Y:S02]  /*1b00*/  CS2R R228, SRZ ;  /* 0x0000000000e47805 */ /* 0x000fe4000001ff00 */
[----:B------:R-:W-:Y:S02]  /*1b10*/  CS2R R226, SRZ ;  /* 0x0000000000e27805 */ /* 0x000fe4000001ff00 */
[----:B------:R-:W-:Y:S01]  /*1b20*/  CS2R R224, SRZ ;  /* 0x0000000000e07805 */ /* 0x000fe2000001ff00 */
[----:B------:R-:W-:Y:S01]  /*1b30*/  STL [R1+0x488], RZ ;  /* 0x000488ff01007387 */ /* 0x000fe20000100800 */
[----:B------:R-:W-:-:S02]  /*1b40*/  CS2R R222, SRZ ;  /* 0x0000000000de7805 */ /* 0x000fc4000001ff00 */
[----:B------:R-:W-:Y:S02]  /*1b50*/  CS2R R220, SRZ ;  /* 0x0000000000dc7805 */ /* 0x000fe4000001ff00 */
[----:B------:R-:W-:Y:S01]  /*1b60*/  CS2R R218, SRZ ;  /* 0x0000000000da7805 */ /* 0x000fe2000001ff00 */
[----:B------:R-:W-:Y:S01]  /*1b70*/  STL [R1+0x484], RZ ;  /* 0x000484ff01007387 */ /* 0x000fe20000100800 */
[----:B-1----:R-:W-:Y:S01]  /*1b80*/  ULEA UR48, UR9, UR48, 0x18 ;  /* 0x0000003009307291 */ /* 0x002fe2000f8ec03f */
[----:B------:R-:W-:Y:S02]  /*1b90*/  CS2R R216, SRZ ;  /* 0x0000000000d87805 */ /* 0x000fe4000001ff00 */
[----:B------:R-:W-:Y:S01]  /*1ba0*/  CS2R R214, SRZ ;  /* 0x0000000000d67805 */ /* 0x000fe2000001ff00 */
[----:B------:R-:W-:Y:S01]  /*1bb0*/  STL [R1+0x480], RZ ;  /* 0x000480ff01007387 */ /* 0x000fe20000100800 */
[----:B------:R-:W-:Y:S02]  /*1bc0*/  CS2R R212, SRZ ;  /* 0x0000000000d47805 */ /* 0x000fe4000001ff00 */
[----:B------:R-:W-:-:S02]  /*1bd0*/  CS2R R210, SRZ ;  /* 0x0000000000d27805 */ /* 0x000fc4000001ff00 */
[----:B------:R-:W-:Y:S01]  /*1be0*/  CS2R R208, SRZ ;  /* 0x0000000000d07805 */ /* 0x000fe2000001ff00 */
[----:B------:R-:W-:Y:S01]  /*1bf0*/  STL [R1+0x47c], RZ ;  /* 0x00047cff01007387 */ /* 0x000fe20000100800 */
[----:B--2---:R-:W-:Y:S02]  /*1c00*/  ISETP.GE.AND P0, PT, R3, 0x1, PT ;  /* 0x000000010300780c */ /* 0x004fe40003f06270 */
[----:B------:R-:W-:Y:S02]  /*1c10*/  CS2R R206, SRZ ;  /* 0x0000000000ce7805 */ /* 0x000fe4000001ff00 */
[----:B------:R-:W-:Y:S01]  /*1c20*/  CS2R R204, SRZ ;  /* 0x0000000000cc7805 */ /* 0x000fe2000001ff00 */
[----:B------:R-:W-:Y:S01]  /*1c30*/  STL [R1+0x478], RZ ;  /* 0x000478ff01007387 */ /* 0x000fe20000100800 */
[----:B------:R-:W-:Y:S02]  /*1c40*/  CS2R R202, SRZ ;  /* 0x0000000000ca7805 */ /* 0x000fe4000001ff00 */
[----:B------:R-:W-:-:S02]  /*1c50*/  CS2R R200, SRZ ;  /* 0x0000000000c87805 */ /* 0x000fc4000001ff00 */
[----:B------:R-:W-:Y:S01]  /*1c60*/  CS2R R198, SRZ ;  /* 0x0000000000c67805 */ /* 0x000fe2000001ff00 */
[----:B------:R-:W-:Y:S01]  /*1c70*/  STL [R1+0x474], RZ ;  /* 0x000474ff01007387 */ /* 0x000fe20000100800 */
[----:B------:R-:W-:Y:S02]  /*1c80*/  CS2R R196, SRZ ;  /* 0x0000000000c47805 */ /* 0x000fe4000001ff00 */
        /* <DEDUP_REMOVED lines=115> */
[----:B------:R-:W-:-:S03]  /*23c0*/  CS2R R150, SRZ ;  /* 0x0000000000967805 */ /* 0x000fc6000001ff00 */
[----:B------:R-:W-:Y:S04]  /*23d0*/  STL [R1+0x3fc], RZ ;  /* 0x0003fcff01007387 */ /* 0x000fe80000100800 */
        /* <DEDUP_REMOVED lines=127> */
[----:B------:R-:W-:Y:S04]  /*2bd0*/  STL [R1], RZ ;  /* 0x000000ff01007387 */ /* 0x000fe80000100800 */
        /* <DEDUP_REMOVED lines=39> */
[----:B------:R-:W-:Y:S01]  /*2e50*/  STL [R1+0xa0], RZ ;  /* 0x0000a0ff01007387 */ /* 0x000fe20000100800 */
[----:B------:R-:W1:Y:S03]  /*2e60*/  S2R R0, SR_TID.X ;  /* 0x0000000000007919 */ /* 0x000e660000002100 */
        /* <DEDUP_REMOVED lines=8> */
[----:B-1----:R-:W-:-:S03]  /*2ef0*/  LOP3.LUT R0, R0, 0x80, RZ, 0xc0, !PT ;  /* 0x0000008000007812 */ /* 0x002fc600078ec0ff */
[----:B------:R-:W-:Y:S01]  /*2f00*/  STL [R1+0xc4], RZ ;  /* 0x0000c4ff01007387 */ /* 0x000fe20000100800 */
[----:B------:R-:W-:-:S03]  /*2f10*/  SHF.R.U32.HI R0, RZ, 0x7, R0 ;  /* 0x00000007ff007819 */ /* 0x000fc60000011600 */
        /* <DEDUP_REMOVED lines=33> */
[----:B------:R-:W1:Y:S04]  /*3130*/  SHFL.IDX PT, R0, R0, RZ, 0x1f ;  /* 0x00001fff00007589 */ /* 0x000e6800000e0000 */
[----:B------:R2:W-:Y:S04]  /*3140*/  STL [R1+0x14c], RZ ;  /* 0x00014cff01007387 */ /* 0x0005e80000100800 */
[----:B------:R2:W-:Y:S04]  /*3150*/  STL [R1+0x150], RZ ;  /* 0x000150ff01007387 */ /* 0x0005e80000100800 */
[----:B------:R2:W-:Y:S04]  /*3160*/  STL [R1+0x154], RZ ;  /* 0x000154ff01007387 */ /* 0x0005e80000100800 */
[----:B------:R2:W-:Y:S04]  /*3170*/  STL [R1+0x158], RZ ;  /* 0x000158ff01007387 */ /* 0x0005e80000100800 */
[----:B------:R2:W-:Y:S04]  /*3180*/  STL [R1+0x15c], RZ ;  /* 0x00015cff01007387 */ /* 0x0005e80000100800 */
[----:B------:R2:W-:Y:S01]  /*3190*/  STL [R1+0x160], RZ ;  /* 0x000160ff01007387 */ /* 0x0005e20000100800 */
[----:B-1----:R-:W-:-:S03]  /*31a0*/  R2UR UR6, R0 ;  /* 0x00000000000672ca */ /* 0x002fc600000e0000 */
[----:B------:R2:W-:Y:S04]  /*31b0*/  STL [R1+0x164], RZ ;  /* 0x000164ff01007387 */ /* 0x0005e80000100800 */
[----:B------:R2:W-:Y:S04]  /*31c0*/  STL [R1+0x168], RZ ;  /* 0x000168ff01007387 */ /* 0x0005e80000100800 */
[----:B------:R2:W-:Y:S02]  /*31d0*/  STL [R1+0x16c], RZ ;  /* 0x00016cff01007387 */ /* 0x0005e40000100800 */
[----:B------:R-:W-:-:S02]  /*31e0*/  ULEA.HI UR7, UR6, UR6, URZ, 0x1 ;  /* 0x0000000606077291 */ /* 0x000fc4000f8f083f */
[----:B------:R2:W-:Y:S02]  /*31f0*/  STL [R1+0x170], RZ ;  /* 0x000170ff01007387 */ /* 0x0005e40000100800 */
[----:B------:R-:W-:Y:S02]  /*3200*/  ULOP3.LUT UR7, UR7, 0xffffe, URZ, 0xc0, !UPT ;  /* 0x000ffffe07077892 */ /* 0x000fe4000f8ec03f */
[----:B------:R2:W-:Y:S02]  /*3210*/  STL [R1+0x174], RZ ;  /* 0x000174ff01007387 */ /* 0x0005e40000100800 */
[----:B------:R-:W-:Y:S02]  /*3220*/  UIADD3 UR7, UR6, -UR7, URZ ;  /* 0x8000000706077290 */ /* 0x000fe4000fffe03f */
[----:B------:R2:W-:Y:S02]  /*3230*/  STL [R1+0x178], RZ ;  /* 0x000178ff01007387 */ /* 0x0005e40000100800 */
[----:B------:R-:W-:-:S02]  /*3240*/  ULEA UR7, UR7, UR48, 0xc ;  /* 0x0000003007077291 */ /* 0x000fc4000f8e603f */
[----:B------:R2:W-:Y:S02]  /*3250*/  STL [R1+0x17c], RZ ;  /* 0x00017cff01007387 */ /* 0x0005e40000100800 */
[----:B------:R-:W-:Y:S02]  /*3260*/  UIADD3 UR7, UR7, 0x6200, URZ ;  /* 0x0000620007077890 */ /* 0x000fe4000fffe03f */
[----:B------:R2:W-:Y:S02]  /*3270*/  STL [R1+0x180], RZ ;  /* 0x000180ff01007387 */ /* 0x0005e40000100800 */
[----:B------:R-:W-:Y:S02]  /*3280*/  USHF.R.U32.HI UR7, URZ, 0x4, UR7 ;  /* 0x000000043f077899 */ /* 0x000fe40008011607 */
[----:B------:R2:W-:Y:S02]  /*3290*/  STL [R1+0x184], RZ ;  /* 0x000184ff01007387 */ /* 0x0005e40000100800 */
[----:B------:R-:W-:-:S02]  /*32a0*/  ULOP3.LUT UR9, UR7, 0x3fff, URZ, 0xc0, !UPT ;  /* 0x00003fff07097892 */ /* 0x000fc4000f8ec03f */
[----:B------:R2:W-:Y:S04]  /*32b0*/  STL [R1+0x188], RZ ;  /* 0x000188ff01007387 */ /* 0x0005e80000100800 */
        /* <DEDUP_REMOVED lines=28> */
[----:B------:R2:W-:Y:S01]  /*3480*/  STL [R1+0x1fc], RZ ;  /* 0x0001fcff01007387 */ /* 0x0005e20000100800 */
[----:B------:R-:W-:Y:S05]  /*3490*/  @!P0 BRA `(.L_x_20) ;  /* 0x0000004400548947 */ /* 0x000fea0003800000 */
[----:B------:R-:W-:-:S06]  /*34a0*/  UISETP.NE.AND UP0, UPT, UR49, 0x3, UPT ;  /* 0x000000033100788c */ /* 0x000fcc000bf05270 */
[----:B------:R-:W-:-:S13]  /*34b0*/  PLOP3.LUT P1, PT, PT, PT, UP0, 0x80, 0x0 ;  /* 0x000000000000781c */ /* 0x000fda0003f2f008 */
[----:B------:R-:W-:Y:S05]  /*34c0*/  @!P1 BRA `(.L_x_21) ;  /* 0x0000000000049947 */ /* 0x000fea0003800000 */
[----:B------:R-:W-:Y:S01]  /*34d0*/  BPT.TRAP 0x1 ;  /* 0x000000040000795c */ /* 0x000fe20000300000 */
.L_x_21:
[----:B------:R-:W-:Y:S01]  /*34e0*/  ULEA UR4, UR51, UR48, 0x3 ;  /* 0x0000003033047291 */ /* 0x000fe2000f8e183f */
[----:B------:R-:W-:-:S04]  /*34f0*/  MOV R0, UR36 ;  /* 0x0000002400007c02 */ /* 0x000fc80008000f00 */
[----:B------:R-:W-:-:S04]  /*3500*/  SHF.L.U32 R0, R0, 0x1f, RZ ;  /* 0x0000001f00007819 */ /* 0x000fc800000006ff */
[----:B------:R1:W3:Y:S01]  /*3510*/  SYNCS.PHASECHK.TRANS64.TRYWAIT P0, [UR4], R0 ;  /* 0x00000000ff0075a7 */ /* 0x0002e20008000144 */
[----:B------:R-:W-:Y:S05]  /*3520*/  @!P1 BRA `(.L_x_22) ;  /* 0x0000000000049947 */ /* 0x000fea0003800000 */
[----:B------:R-:W-:Y:S01]  /*3530*/  BPT.TRAP 0x1 ;  /* 0x000000040000795c */ /* 0x000fe20000300000 */
.L_x_22:
[----:B---3--:R-:W-:Y:S05]  /*3540*/  @P0 BRA `(.L_x_23) ;  /* 0x0000000000080947 */ /* 0x008fea0003800000 */
[----:B------:R-:W3:Y:S02]  /*3550*/  SYNCS.PHASECHK.TRANS64.TRYWAIT P0, [UR4], R0 ;  /* 0x00000000ff0075a7 */ /* 0x000ee40008000144 */
[----:B---3--:R-:W-:Y:S05]  /*3560*/  @!P0 BRA `(.L_x_24) ;  /* 0x000001d4001c8947 */ /* 0x008fea0003800000 */
.L_x_23:
[----:B------:R-:W-:Y:S01]  /*3570*/  UIADD3 UR4, UR48, 0x1e200, URZ ;  /* 0x0001e20030047890 */ /* 0x000fe2000fffe03f */
[----:B------:R-:W-:Y:S01]  /*3580*/  WARPGROUP.ARRIVE ;  /* 0x00000000000079c5 */ /* 0x000fe20000000000 */
[----:B------:R-:W-:Y:S02]  /*3590*/  ULOP3.LUT UR10, UR9, 0x10000, URZ, 0xfc, !UPT ;  /* 0x00010000090a7892 */ /* 0x000fe4000f8efc3f */
[----:B------:R-:W-:Y:S02]  /*35a0*/  USHF.R.U32.HI UR4, URZ, 0x4, UR4 ;  /* 0x000000043f047899 */ /* 0x000fe40008011604 */
[----:B------:R-:W-:Y:S02]  /*35b0*/  ULEA UR10, UR51, UR10, 0xa ;  /* 0x0000000a330a7291 */ /* 0x000fe4000f8e503f */
[----:B------:R-:W-:Y:S01]  /*35c0*/  ULOP3.LUT UR4, UR4, 0x3fff, URZ, 0xc0, !UPT ;  /* 0x00003fff04047892 */ /* 0x000fe2000f8ec03f */
[----:B------:R-:W-:Y:S01]  /*35d0*/  UMOV UR5, 0x80000020 ;  /* 0x8000002000057882 */ /* 0x000fe20000000000 */
[----:B------:R-:W-:-:S02]  /*35e0*/  UMOV UR7, 0x80000020 ;  /* 0x8000002000077882 */ /* 0x000fc40000000000 */
[----:B------:R-:W-:Y:S01]  /*35f0*/  ULOP3.LUT UR4, UR4, 0x10000, URZ, 0xfc, !UPT ;  /* 0x0001000004047892 */ /* 0x000fe2000f8efc3f */
[----:B------:R-:W-:-:S03]  /*3600*/  UMOV UR8, 0x2 ;  /* 0x0000000200087882 */ /* 0x000fc60000000000 */
[----:B------:R-:W-:-:S03]  /*3610*/  ULEA UR11, UR51, UR4, 0xa ;  /* 0x00000004330b7291 */ /* 0x000fc6000f8e503f */
[----:B------:R-:W-:-:S04]  /*3620*/  UMOV UR4, UR10 ;  /* 0x0000000a00047c82 */ /* 0x000fc80008000000 */
[----:B------:R-:W-:Y:S02]  /*3630*/  UMOV UR6, UR11 ;  /* 0x0000000b00067c82 */ /* 0x000fe40008000000 */
[----:B------:R-:W-:Y:S01]  /*3640*/  QGMMA.64x256x32.F32.E4M3.E4M3 R24, gdesc[UR4], RZ, !UPT, gsb0 ;  /* 0x03e00000041879f3 */ /* 0x000fe2000c0008ff */
[----:B------:R-:W-:Y:S01]  /*3650*/  UIADD3 UR4, UR10, 0x200, URZ ;  /* 0x000002000a047890 */ /* 0x000fe2000fffe03f */
[----:B------:R-:W-:Y:S01]  /*3660*/  UMOV UR5, 0x80000020 ;  /* 0x8000002000057882 */ /* 0x000fe20000000000 */
[----:B------:R-:W-:Y:S02]  /*3670*/  WARPGROUP.DEPBAR.LE gsb0, 0x0 ;  /* 0x00008000000079c5 */ /* 0x000fe40000010000 */
[----:B------:R-:W-:Y:S04]  /*3680*/  STL.64 [R1], R24 ;  /* 0x0000001801007387 */ /* 0x000fe80000100a00 */
[----:B------:R-:W-:Y:S04]  /*3690*/  STL.64 [R1+0x8], R26 ;  /* 0x0000081a01007387 */ /* 0x000fe80000100a00 */
        /* <DEDUP_REMOVED lines=61> */
[----:B------:R4:W-:Y:S02]  /*3a70*/  STL.64 [R1+0x1f8], R150 ;  /* 0x0001f89601007387 */ /* 0x0009e40000100a00 */
[----:B----4-:R-:W-:-:S06]  /*3a80*/  WARPGROUP.ARRIVE ;  /* 0x00000000000079c5 */ /* 0x010fcc0000000000 */
[----:B------:R-:W-:Y:S03]  /*3a90*/  QGMMA.64x256x32.F32.E4M3.E4M3 R24, gdesc[UR4], RZ, !UPT, gsb0 ;  /* 0x03e00000041879f3 */ /* 0x000fe6000c0008ff */
[----:B------:R-:W-:Y:S02]  /*3aa0*/  WARPGROUP.DEPBAR.LE gsb0, 0x0 ;  /* 0x00008000000079c5 */ /* 0x000fe40000010000 */
        /* <DEDUP_REMOVED lines=21> */
[----:B------:R4:W-:Y:S04]  /*3c00*/  STL.64 [R1+0x4d0], R108 ;  /* 0x0004d06c01007387 */ /* 0x0009e80000100a00 */
        /* <DEDUP_REMOVED lines=69> */
[----:B----4-:R-:W4:Y:S04]  /*4060*/  LDL.LU.64 R108, [R1] ;  /* 0x00000000016c7983 */ /* 0x010f280000300a00 */
[----:B------:R-:W4:Y:S04]  /*4070*/  LDL.LU.64 R110, [R1+0x8] ;  /* 0x00000800016e7983 */ /* 0x000f280000300a00 */
        /* <DEDUP_REMOVED lines=61> */
[----:B------:R-:W4:Y:S01]  /*4450*/  LDL.LU.64 R234, [R1+0x1f8] ;  /* 0x0001f80001ea7983 */ /* 0x000f220000300a00 */
[----:B------:R-:W-:-:S02]  /*4460*/  UIADD3 UR4, UR10, 0x2, URZ ;  /* 0x000000020a047890 */ /* 0x000fc4000fffe03f */
[----:B------:R-:W-:Y:S01]  /*4470*/  UIADD3 UR6, UR11, 0x2, URZ ;  /* 0x000000020b067890 */ /* 0x000fe2000fffe03f */
[----:B------:R-:W-:Y:S01]  /*4480*/  STL [R1+0x388], RZ ;  /* 0x000388ff01007387 */ /* 0x000fe20000100800 */
[----:B------:R-:W-:Y:S01]  /*4490*/  UMOV UR5, 0x80000020 ;  /* 0x8000002000057882 */ /* 0x000fe20000000000 */
[----:B------:R-:W-:Y:S02]  /*44a0*/  UMOV UR7, 0x80000020 ;  /* 0x8000002000077882 */ /* 0x000fe40000000000 */
        /* <DEDUP_REMOVED lines=25> */
[----:B----4-:R-:W-:-:S06]  /*4640*/  WARPGROUP.ARRIVE ;  /* 0x00000000000079c5 */ /* 0x010fcc0000000000 */
[----:B------:R-:W-:Y:S03]  /*4650*/  QGMMA.64x256x32.F32.E4M3.E4M3 R108, gdesc[UR4], R108, gsb0 ;  /* 0x03e00000046c79f3 */ /* 0x000fe6000800086c */
[----:B------:R-:W-:Y:S02]  /*4660*/  WARPGROUP.DEPBAR.LE gsb0, 0x0 ;  /* 0x00008000000079c5 */ /* 0x000fe40000010000 */
[----:B------:R-:W-:Y:S01]  /*4670*/  STL.64 [R1], R108 ;  /* 0x0000006c01007387 */ /* 0x000fe20000100a00 */
[----:B------:R-:W-:Y:S01]  /*4680*/  UIADD3 UR4, UR10, 0x202, URZ ;  /* 0x000002020a047890 */ /* 0x000fe2000fffe03f */
[----:B------:R-:W-:Y:S02]  /*4690*/  MOV R21, R220 ;  /* 0x000000dc00157202 */ /* 0x000fe40000000f00 */
[----:B------:R-:W-:Y:S01]  /*46a0*/  STL.64 [R1+0x8], R110 ;  /* 0x0000086e01007387 */ /* 0x000fe20000100a00 */
[----:B------:R-:W-:Y:S01]  /*46b0*/  UMOV UR5, 0x80000020 ;  /* 0x8000002000057882 */ /* 0x000fe20000000000 */
[----:B------:R-:W-:-:S02]  /*46c0*/  MOV R20, R221 ;  /* 0x000000dd00147202 */ /* 0x000fc40000000f00 */
[----:B------:R-:W-:Y:S01]  /*46d0*/  STL.64 [R1+0x10], R112 ;  /* 0x0000107001007387 */ /* 0x000fe20000100a00 */
[----:B------:R-:W-:Y:S02]  /*46e0*/  MOV R15, R222 ;  /* 0x000000de000f7202 */ /* 0x000fe40000000f00 */
[----:B------:R-:W-:Y:S02]  /*46f0*/  CS2R R236, SRZ ;  /* 0x0000000000ec7805 */ /* 0x000fe4000001ff00 */
[----:B------:R-:W-:Y:S01]  /*4700*/  MOV R14, R223 ;  /* 0x000000df000e7202 */ /* 0x000fe20000000f00 */
[----:B------:R-:W-:Y:S01]  /*4710*/  STL.64 [R1+0x18], R114 ;  /* 0x0000187201007387 */ /* 0x000fe20000100a00 */
[----:B------:R-:W-:Y:S02]  /*4720*/  MOV R13, R224 ;  /* 0x000000e0000d7202 */ /* 0x000fe40000000f00 */
[----:B------:R-:W-:Y:S02]  /*4730*/  CS2R R22, SRZ ;  /* 0x0000000000167805 */ /* 0x000fe4000001ff00 */
[----:B------:R-:W-:Y:S01]  /*4740*/  MOV R12, R225 ;  /* 0x000000e1000c7202 */ /* 0x000fe20000000f00 */
[----:B------:R-:W-:Y:S01]  /*4750*/  STL.64 [R1+0x20], R116 ;  /* 0x0000207401007387 */ /* 0x000fe20000100a00 */
[----:B------:R-:W-:-:S02]  /*4760*/  MOV R11, R226 ;  /* 0x000000e2000b7202 */ /* 0x000fc40000000f00 */
[----:B------:R-:W-:Y:S01]  /*4770*/  MOV R10, R227 ;  /* 0x000000e3000a7202 */ /* 0x000fe20000000f00 */
[----:B------:R-:W-:Y:S01]  /*4780*/  STL.64 [R1+0x28], R118 ;  /* 0x0000287601007387 */ /* 0x000fe20000100a00 */
[----:B------:R-:W-:Y:S02]  /*4790*/  MOV R9, R228 ;  /* 0x000000e400097202 */ /* 0x000fe40000000f00 */
[----:B------:R-:W-:Y:S01]  /*47a0*/  MOV R8, R229 ;  /* 0x000000e500087202 */ /* 0x000fe20000000f00 */
[----:B------:R-:W-:Y:S01]  /*47b0*/  STL.64 [R1+0x30], R120 ;  /* 0x0000307801007387 */ /* 0x000fe20000100a00 */
[----:B------:R-:W-:Y:S02]  /*47c0*/  MOV R7, R230 ;  /* 0x000000e600077202 */ /* 0x000fe40000000f00 */
[----:B------:R-:W-:Y:S01]  /*47d0*/  MOV R6, R231 ;  /* 0x000000e700067202 */ /* 0x000fe20000000f00 */
[----:B------:R-:W-:Y:S01]  /*47e0*/  STL.64 [R1+0x38], R122 ;  /* 0x0000387a01007387 */ /* 0x000fe20000100a00 */
[----:B------:R-:W-:-:S02]  /*47f0*/  MOV R5, R232 ;  /* 0x000000e800057202 */ /* 0x000fc40000000f00 */
[----:B------:R-:W-:Y:S01]  /*4800*/  MOV R4, R233 ;  /* 0x000000e900047202 */ /* 0x000fe20000000f00 */
[----:B------:R-:W-:Y:S01]  /*4810*/  STL.64 [R1+0x40], R124 ;  /* 0x0000407c01007387 */ /* 0x000fe20000100a00 */
[----:B---3--:R-:W-:Y:S02]  /*4820*/  MOV R3, R234 ;  /* 0x000000ea00037202 */ /* 0x008fe40000000f00 */
[----:B-1----:R-:W-:Y:S01]  /*4830*/  MOV R0, R235 ;  /* 0x000000eb00007202 */ /* 0x002fe20000000f00 */
        /* <DEDUP_REMOVED lines=55> */
[----:B-1----:R-:W4:Y:S04]  /*4bb0*/  LDL.LU.64 R150, [R1+0x578] ;  /* 0x0005780001967983 */ /* 0x002f280000300a00 */
        /* <DEDUP_REMOVED lines=21> */
[----:B---3--:R-:W-:-:S02]  /*4d10*/  CS2R R234, SRZ ;  /* 0x0000000000ea7805 */ /* 0x008fc4000001ff00 */
[----:B------:R-:W-:Y:S02]  /*4d20*/  CS2R R232, SRZ ;  /* 0x0000000000e87805 */ /* 0x000fe4000001ff00 */
[----:B------:R-:W-:Y:S01]  /*4d30*/  CS2R R230, SRZ ;  /* 0x0000000000e67805 */ /* 0x000fe2000001ff00 */
[----:B------:R1:W-:Y:S01]  /*4d40*/  STL [R1+0x320], RZ ;  /* 0x000320ff01007387 */ /* 0x0003e20000100800 */
[----:B------:R-:W-:Y:S02]  /*4d50*/  CS2R R228, SRZ ;  /* 0x0000000000e47805 */ /* 0x000fe4000001ff00 */
[----:B------:R-:W-:Y:S02]  /*4d60*/  CS2R R226, SRZ ;  /* 0x0000000000e27805 */ /* 0x000fe4000001ff00 */
[----:B------:R-:W-:Y:S01]  /*4d70*/  CS2R R224, SRZ ;  /* 0x0000000000e07805 */ /* 0x000fe2000001ff00 */
[----:B------:R1:W-:Y:S01]  /*4d80*/  STL [R1+0x31c], RZ ;  /* 0x00031cff01007387 */ /* 0x0003e20000100800 */
[----:B------:R-:W-:-:S02]  /*4d90*/  CS2R R222, SRZ ;  /* 0x0000000000de7805 */ /* 0x000fc4000001ff00 */
        /* <DEDUP_REMOVED lines=106> */
[----:B----4-:R-:W-:-:S06]  /*5440*/  WARPGROUP.ARRIVE ;  /* 0x00000000000079c5 */ /* 0x010fcc0000000000 */
[----:B------:R-:W-:Y:S01]  /*5450*/  QGMMA.64x256x32.F32.E4M3.E4M3 R24, gdesc[UR4], R24, gsb0 ;  /* 0x03e00000041879f3 */ /* 0x000fe20008000818 */
[----:B------:R-:W-:Y:S02]  /*5460*/  ULDC UR4, c[0x0][0x50c] ;  /* 0x0001430000047ab9 */ /* 0x000fe40000000800 */
[----:B------:R-:W-:-:S04]  /*5470*/  UISETP.NE.AND UP0, UPT, UR4, 0x2, UPT ;  /* 0x000000020400788c */ /* 0x000fc8000bf05270 */
[----:B------:R-:W-:-:S06]  /*5480*/  USEL UR4, URZ, 0x1, UP0 ;  /* 0x000000013f047887 */ /* 0x000fcc0008000000 */
[----:B------:R-:W-:Y:S01]  /*5490*/  ISETP.NE.AND P0, PT, RZ, UR4, PT ;  /* 0x00000004ff007c0c */ /* 0x000fe2000bf05270 */
[----:B------:R-:W-:-:S12]  /*54a0*/  WARPGROUP.DEPBAR.LE gsb0, 0x0 ;  /* 0x00008000000079c5 */ /* 0x000fd80000010000 */
[----:B-1----:R-:W-:Y:S05]  /*54b0*/  @!P0 BRA `(.L_x_25) ;  /* 0x0000002400348947 */ /* 0x002fea0003800000 */
[----:B------:R-:W3:Y:S04]  /*54c0*/  LDL R22, [R1] ;  /* 0x0000000001167983 */ /* 0x000ee80000100800 */
[----:B------:R-:W4:Y:S04]  /*54d0*/  LDL R23, [R1+0x4] ;  /* 0x0000040001177983 */ /* 0x000f280000100800 */
[----:B------:R-:W2:Y:S04]  /*54e0*/  LDL R152, [R1+0x8] ;  /* 0x0000080001987983 */ /* 0x000ea80000100800 */
        /* <DEDUP_REMOVED lines=83> */
[----:B------:R1:W-:Y:S04]  /*5a20*/  STL [R1+0x530], R131 ;  /* 0x0005308301007387 */ /* 0x0003e80000100800 */
[----:B-1----:R-:W3:Y:S04]  /*5a30*/  LDL R131, [R1+0x158] ;  /* 0x0001580001837983 */ /* 0x002ee80000100800 */
[----:B------:R1:W-:Y:S04]  /*5a40*/  STL [R1+0x52c], R132 ;  /* 0x00052c8401007387 */ /* 0x0003e80000100800 */
[----:B-1----:R-:W4:Y:S04]  /*5a50*/  LDL R132, [R1+0x15c] ;  /* 0x00015c0001847983 */ /* 0x002f280000100800 */
[----:B------:R1:W-:Y:S04]  /*5a60*/  STL [R1+0x528], R133 ;  /* 0x0005288501007387 */ /* 0x0003e80000100800 */
[----:B-1----:R-:W2:Y:S04]  /*5a70*/  LDL R133, [R1+0x160] ;  /* 0x0001600001857983 */ /* 0x002ea80000100800 */
[----:B------:R1:W-:Y:S04]  /*5a80*/  STL [R1+0x524], R134 ;  /* 0x0005248601007387 */ /* 0x0003e80000100800 */
[----:B-1----:R-:W4:Y:S04]  /*5a90*/  LDL R134, [R1+0x164] ;  /* 0x0001640001867983 */ /* 0x002f280000100800 */
        /* <DEDUP_REMOVED lines=40> */
[----:B-----5:R1:W-:Y:S04]  /*5d20*/  STL [R1+0x4d0], R16 ;  /* 0x0004d01001007387 */ /* 0x0203e80000100800 */
[----:B-1----:R-:W4:Y:S04]  /*5d30*/  LDL R16, [R1+0x1b8] ;  /* 0x0001b80001107983 */ /* 0x002f280000100800 */
[----:B------:R1:W-:Y:S04]  /*5d40*/  STL [R1+0x4cc], R2 ;  /* 0x0004cc0201007387 */ /* 0x0003e80000100800 */
[----:B-1----:R-:W4:Y:S01]  /*5d50*/  LDL R2, [R1+0x1bc] ;  /* 0x0001bc0001027983 */ /* 0x002f220000100800 */
[----:B--2---:R-:W-:-:S01]  /*5d60*/  FADD R133, RZ, R133 ;  /* 0x00000085ff857221 */ /* 0x004fc20000000000 */
[----:B---3--:R-:W-:Y:S01]  /*5d70*/  FADD R236, RZ, R131 ;  /* 0x00000083ffec7221 */ /* 0x008fe20000000000 */
[----:B----4-:R-:W-:-:S01]  /*5d80*/  FADD R134, RZ, R134 ;  /* 0x00000086ff867221 */ /* 0x010fc20000000000 */
[----:B------:R-:W2:Y:S01]  /*5d90*/  LDL.LU R131, [R1+0x530] ;  /* 0x0005300001837983 */ /* 0x000ea20000300800 */
[----:B------:R-:W-:-:S01]  /*5da0*/  FADD R237, RZ, R132 ;  /* 0x00000084ffed7221 */ /* 0x000fc20000000000 */
[----:B------:R-:W-:Y:S01]  /*5db0*/  FADD R135, RZ, R135 ;  /* 0x00000087ff877221 */ /* 0x000fe20000000000 */
[----:B------:R-:W-:-:S01]  /*5dc0*/  FADD R21, RZ, R21 ;  /* 0x00000015ff157221 */ /* 0x000fc20000000000 */
[----:B------:R-:W3:Y:S01]  /*5dd0*/  LDL.LU R132, [R1+0x52c] ;  /* 0x00052c0001847983 */ /* 0x000ee20000300800 */
[----:B------:R-:W-:-:S01]  /*5de0*/  FADD R20, RZ, R20 ;  /* 0x00000014ff147221 */ /* 0x000fc20000000000 */
[----:B------:R-:W-:Y:S01]  /*5df0*/  FADD R22, RZ, R22 ;  /* 0x00000016ff167221 */ /* 0x000fe20000000000 */
[----:B------:R-:W-:-:S01]  /*5e00*/  FADD R23, RZ, R23 ;  /* 0x00000017ff177221 */ /* 0x000fc20000000000 */
[----:B------:R1:W-:Y:S01]  /*5e10*/  STL [R1+0x200], R133 ;  /* 0x0002008501007387 */ /* 0x0003e20000100800 */
[----:B------:R-:W-:-:S01]  /*5e20*/  FADD R152, RZ, R152 ;  /* 0x00000098ff987221 */ /* 0x000fc20000000000 */
[----:B------:R-:W-:Y:S01]  /*5e30*/  FADD R153, RZ, R153 ;  /* 0x00000099ff997221 */ /* 0x000fe20000000000 */
[----:B------:R-:W-:-:S01]  /*5e40*/  FADD R154, RZ, R154 ;  /* 0x0000009aff9a7221 */ /* 0x000fc20000000000 */
[----:B------:R-:W-:Y:S01]  /*5e50*/  FADD R155, RZ, R155 ;  /* 0x0000009bff9b7221 */ /* 0x000fe20000000000 */
[----:B------:R-:W-:-:S01]  /*5e60*/  FADD R156, RZ, R156 ;  /* 0x0000009cff9c7221 */ /* 0x000fc20000000000 */
[----:B------:R-:W-:Y:S01]  /*5e70*/  FADD R157, RZ, R157 ;  /* 0x0000009dff9d7221 */ /* 0x000fe20000000000 */
[----:B------:R-:W-:-:S01]  /*5e80*/  FADD R158, RZ, R158 ;  /* 0x0000009eff9e7221 */ /* 0x000fc20000000000 */
[----:B------:R-:W-:Y:S01]  /*5e90*/  FADD R136, RZ, R136 ;  /* 0x00000088ff887221 */ /* 0x000fe20000000000 */
[----:B------:R-:W-:-:S01]  /*5ea0*/  FADD R159, RZ, R159 ;  /* 0x0000009fff9f7221 */ /* 0x000fc20000000000 */
[----:B-1----:R-:W4:Y:S01]  /*5eb0*/  LDL.LU R133, [R1+0x528] ;  /* 0x0005280001857983 */ /* 0x002f220000300800 */
        /* <DEDUP_REMOVED lines=96> */
[----:B-1----:R-:W4:Y:S04]  /*64c0*/  LDL.LU R140, [R1+0x50c] ;  /* 0x00050c00018c7983 */ /* 0x002f280000300800 */
[----:B------:R1:W-:Y:S01]  /*64d0*/  STL [R1+0x220], R141 ;  /* 0x0002208d01007387 */ /* 0x0003e20000100800 */
[----:B------:R-:W-:-:S03]  /*64e0*/  FADD R144, RZ, R144 ;  /* 0x00000090ff907221 */ /* 0x000fc60000000000 */
        /* <DEDUP_REMOVED lines=22> */
[----:B------:R1:W-:Y:S04]  /*6650*/  STL [R1+0x240], R149 ;  /* 0x0002409501007387 */ /* 0x0003e80000100800 */
[----:B-1----:R-:W4:Y:S04]  /*6660*/  LDL.LU R149, [R1+0x4e8] ;  /* 0x0004e80001957983 */ /* 0x002f280000300800 */
[----:B------:R1:W-:Y:S04]  /*6670*/  STL [R1+0x244], R150 ;  /* 0x0002449601007387 */ /* 0x0003e80000100800 */
[----:B-1----:R-:W4:Y:S04]  /*6680*/  LDL.LU R150, [R1+0x4e4] ;  /* 0x0004e40001967983 */ /* 0x002f280000300800 */
[----:B------:R1:W-:Y:S04]  /*6690*/  STL [R1+0x248], R151 ;  /* 0x0002489701007387 */ /* 0x0003e80000100800 */
[----:B-1----:R-:W4:Y:S01]  /*66a0*/  LDL.LU R151, [R1+0x4e0] ;  /* 0x0004e00001977983 */ /* 0x002f220000300800 */
[----:B------:R-:W-:-:S01]  /*66b0*/  FADD R19, RZ, R19 ;  /* 0x00000013ff137221 */ /* 0x000fc20000000000 */
[----:B------:R-:W-:Y:S01]  /*66c0*/  FADD R18, RZ, R18 ;  /* 0x00000012ff127221 */ /* 0x000fe20000000000 */
[----:B------:R-:W-:-:S03]  /*66d0*/  FADD R17, RZ, R17 ;  /* 0x00000011ff117221 */ /* 0x000fc60000000000 */
[----:B------:R1:W-:Y:S01]  /*66e0*/  STL [R1+0x24c], R19 ;  /* 0x00024c1301007387 */ /* 0x0003e20000100800 */
[----:B------:R-:W-:-:S03]  /*66f0*/  FADD R16, RZ, R16 ;  /* 0x00000010ff107221 */ /* 0x000fc60000000000 */
[----:B-1----:R1:W5:Y:S04]  /*6700*/  LDL.LU R19, [R1+0x4dc] ;  /* 0x0004dc0001137983 */ /* 0x0023680000300800 */
[----:B------:R1:W-:Y:S01]  /*6710*/  STL [R1+0x250], R18 ;  /* 0x0002501201007387 */ /* 0x0003e20000100800 */
[----:B------:R-:W-:-:S03]  /*6720*/  FADD R2, RZ, R2 ;  /* 0x00000002ff027221 */ /* 0x000fc60000000000 */
[----:B-1----:R1:W5:Y:S04]  /*6730*/  LDL.LU R18, [R1+0x4d8] ;  /* 0x0004d80001127983 */ /* 0x0023680000300800 */
[----:B------:R2:W-:Y:S04]  /*6740*/  STL [R1+0x254], R17 ;  /* 0x0002541101007387 */ /* 0x0005e80000100800 */
[----:B--2---:R1:W5:Y:S04]  /*6750*/  LDL.LU R17, [R1+0x4d4] ;  /* 0x0004d40001117983 */ /* 0x0043680000300800 */
[----:B------:R2:W-:Y:S04]  /*6760*/  STL [R1+0x258], R16 ;  /* 0x0002581001007387 */ /* 0x0005e80000100800 */
[----:B--2---:R1:W5:Y:S04]  /*6770*/  LDL.LU R16, [R1+0x4d0] ;  /* 0x0004d00001107983 */ /* 0x0043680000300800 */
[----:B------:R2:W-:Y:S04]  /*6780*/  STL [R1+0x25c], R2 ;  /* 0x00025c0201007387 */ /* 0x0005e80000100800 */
[----:B--2---:R1:W5:Y:S04]  /*6790*/  LDL.LU R2, [R1+0x4cc] ;  /* 0x0004cc0001027983 */ /* 0x0043680000300800 */
[----:B------:R2:W-:Y:S04]  /*67a0*/  STL [R1+0x260], R21 ;  /* 0x0002601501007387 */ /* 0x0005e80000100800 */
[----:B------:R3:W-:Y:S01]  /*67b0*/  STL [R1+0x264], R20 ;  /* 0x0002641401007387 */ /* 0x0007e20000100800 */
[----:B--2---:R-:W-:-:S01]  /*67c0*/  FADD R21, RZ, R15 ;  /* 0x0000000fff157221 */ /* 0x004fc20000000000 */
[----:B------:R-:W-:Y:S01]  /*67d0*/  FADD R15, RZ, R13 ;  /* 0x0000000dff0f7221 */ /* 0x000fe20000000000 */
[----:B---3--:R-:W-:-:S01]  /*67e0*/  FADD R20, RZ, R14 ;  /* 0x0000000eff147221 */ /* 0x008fc20000000000 */
[----:B------:R-:W-:Y:S01]  /*67f0*/  FADD R14, RZ, R12 ;  /* 0x0000000cff0e7221 */ /* 0x000fe20000000000 */
[----:B------:R-:W-:-:S01]  /*6800*/  FADD R13, RZ, R11 ;  /* 0x0000000bff0d7221 */ /* 0x000fc20000000000 */
[----:B------:R-:W-:Y:S01]  /*6810*/  STL [R1+0x268], R21 ;  /* 0x0002681501007387 */ /* 0x000fe20000100800 */
[----:B------:R-:W-:-:S01]  /*6820*/  FADD R12, RZ, R10 ;  /* 0x0000000aff0c7221 */ /* 0x000fc20000000000 */
[----:B------:R-:W-:Y:S01]  /*6830*/  FADD R11, RZ, R9 ;  /* 0x00000009ff0b7221 */ /* 0x000fe20000000000 */
[----:B------:R-:W-:-:S01]  /*6840*/  FADD R10, RZ, R8 ;  /* 0x00000008ff0a7221 */ /* 0x000fc20000000000 */
[----:B------:R-:W-:Y:S01]  /*6850*/  STL [R1+0x26c], R20 ;  /* 0x00026c1401007387 */ /* 0x000fe20000100800 */
[----:B------:R-:W-:-:S01]  /*6860*/  FADD R9, RZ, R7 ;  /* 0x00000007ff097221 */ /* 0x000fc20000000000 */
[----:B------:R-:W-:-:S02]  /*6870*/  FADD R8, RZ, R6 ;  /* 0x00000006ff087221 */ /* 0x000fc40000000000 */
[----:B------:R-:W-:Y:S01]  /*6880*/  STL [R1+0x270], R15 ;  /* 0x0002700f01007387 */ /* 0x000fe20000100800 */
[----:B------:R-:W-:-:S03]  /*6890*/  FADD R7, RZ, R5 ;  /* 0x00000005ff077221 */ /* 0x000fc60000000000 */
        /* <DEDUP_REMOVED lines=10> */
[----:B------:R-:W-:Y:S04]  /*6940*/  STL [R1+0x288], R9 ;  /* 0x0002880901007387 */ /* 0x000fe80000100800 */
[----:B------:R-:W-:Y:S04]  /*6950*/  STL [R1+0x28c], R8 ;  /* 0x00028c0801007387 */ /* 0x000fe80000100800 */
[----:B------:R-:W-:Y:S04]  /*6960*/  STL [R1+0x290], R7 ;  /* 0x0002900701007387 */ /* 0x000fe80000100800 */
[----:B------:R-:W-:Y:S04]  /*6970*/  STL [R1+0x294], R6 ;  /* 0x0002940601007387 */ /* 0x000fe80000100800 */
[----:B------:R-:W-:Y:S04]  /*6980*/  STL [R1+0x298], R5 ;  /* 0x0002980501007387 */ /* 0x000fe80000100800 */
[----:B------:R2:W-:Y:S04]  /*6990*/  STL [R1+0x29c], R4 ;  /* 0x00029c0401007387 */ /* 0x0005e80000100800 */
[----:B------:R3:W-:Y:S04]  /*69a0*/  STL [R1+0x2a0], R3 ;  /* 0x0002a00301007387 */ /* 0x0007e80000100800 */
[----:B------:R1:W-:Y:S01]  /*69b0*/  STL [R1+0x2a4], R0 ;  /* 0x0002a40001007387 */ /* 0x0003e20000100800 */
[----:B--2---:R-:W-:-:S01]  /*69c0*/  FADD R4, RZ, R26 ;  /* 0x0000001aff047221 */ /* 0x004fc20000000000 */
[----:B---3--:R-:W-:-:S04]  /*69d0*/  FADD R3, RZ, R27 ;  /* 0x0000001bff037221 */ /* 0x008fc80000000000 */
[----:B------:R2:W-:Y:S01]  /*69e0*/  STL [R1+0x2a8], R4 ;  /* 0x0002a80401007387 */ /* 0x0005e20000100800 */
[----:B-1----:R-:W-:-:S03]  /*69f0*/  FADD R0, RZ, R28 ;  /* 0x0000001cff007221 */ /* 0x002fc60000000000 */
[----:B------:R1:W-:Y:S04]  /*6a00*/  STL [R1+0x2ac], R3 ;  /* 0x0002ac0301007387 */ /* 0x0003e80000100800 */
[----:B------:R3:W-:Y:S01]  /*6a10*/  STL [R1+0x2b0], R0 ;  /* 0x0002b00001007387 */ /* 0x0007e20000100800 */
[----:B--2---:R-:W-:-:S01]  /*6a20*/  FADD R4, RZ, R29 ;  /* 0x0000001dff047221 */ /* 0x004fc20000000000 */
[----:B-1----:R-:W-:-:S04]  /*6a30*/  FADD R3, RZ, R30 ;  /* 0x0000001eff037221 */ /* 0x002fc80000000000 */
[----:B------:R1:W-:Y:S01]  /*6a40*/  STL [R1+0x2b4], R4 ;  /* 0x0002b40401007387 */ /* 0x0003e20000100800 */
[----:B---3--:R-:W-:-:S03]  /*6a50*/  FADD R0, RZ, R31 ;  /* 0x0000001fff007221 */ /* 0x008fc60000000000 */
[----:B------:R2:W-:Y:S04]  /*6a60*/  STL [R1+0x2b8], R3 ;  /* 0x0002b80301007387 */ /* 0x0005e80000100800 */
[----:B------:R3:W-:Y:S01]  /*6a70*/  STL [R1+0x2bc], R0 ;  /* 0x0002bc0001007387 */ /* 0x0007e20000100800 */
[----:B-1----:R-:W-:-:S01]  /*6a80*/  FADD R4, RZ, R32 ;  /* 0x00000020ff047221 */ /* 0x002fc20000000000 */
[----:B--2---:R-:W-:-:S04]  /*6a90*/  FADD R3, RZ, R33 ;  /* 0x00000021ff037221 */ /* 0x004fc80000000000 */
        /* <DEDUP_REMOVED lines=199> */
[----:B----4-:R-:W-:-:S03]  /*7710*/  FADD R0, RZ, R133 ;  /* 0x00000085ff007221 */ /* 0x010fc60000000000 */
        /* <DEDUP_REMOVED lines=38> */
[----:B------:R-:W-:-:S05]  /*7980*/  UMOV UR8, URZ ;  /* 0x0000003f00087c82 */ /* 0x000fca0008000000 */
.L_x_25:
[----:B------:R-:W-:Y:S01]  /*7990*/  UIADD3 UR10, UR51, 0x1, URZ ;  /* 0x00000001330a7890 */ /* 0x000fe2000fffe03f */
[----:B------:R-:W-:-:S03]  /*79a0*/  UMOV UR5, 0x1 ;  /* 0x0000000100057882 */ /* 0x000fc60000000000 */
[----:B------:R-:W-:-:S04]  /*79b0*/  UISETP.NE.AND UP0, UPT, UR10, 0x6, UPT ;  /* 0x000000060a00788c */ /* 0x000fc8000bf05270 */
[----:B------:R-:W-:Y:S02]  /*79c0*/  USEL UR11, URZ, 0x1, UP0 ;  /* 0x000000013f0b7887 */ /* 0x000fe40008000000 */
[----:B------:R-:W-:Y:S02]  /*79d0*/  USEL UR10, UR10, URZ, UP0 ;  /* 0x0000003f0a0a7287 */ /* 0x000fe40008000000 */
[----:B------:R-:W-:-:S12]  /*79e0*/  ULOP3.LUT UR11, UR36, UR11, URZ, 0x3c, !UPT ;  /* 0x0000000b240b7292 */ /* 0x000fd8000f8e3c3f */
.L_x_20:
[----:B------:R-:W-:-:S04]  /*79f0*/  UISETP.LT.AND UP0, UPT, UR50, 0x1, UPT ;  /* 0x000000013200788c */ /* 0x000fc8000bf01270 */
[----:B------:R-:W-:-:S04]  /*7a00*/  USEL UR6, UR50, 0x1, UP0 ;  /* 0x0000000132067887 */ /* 0x000fc80008000000 */
[----:B------:R-:W-:-:S04]  /*7a10*/  UIADD3 UR12, UR50, -UR6, URZ ;  /* 0x80000006320c7290 */ /* 0x000fc8000fffe03f */
[----:B------:R-:W-:-:S06]  /*7a20*/  UISETP.GE.AND UP0, UPT, UR12, 0x1, UPT ;  /* 0x000000010c00788c */ /* 0x000fcc000bf06270 */
[----:B------:R-:W-:-:S13]  /*7a30*/  PLOP3.LUT P0, PT, PT, PT, UP0, 0x80, 0x0 ;  /* 0x000000000000781c */ /* 0x000fda0003f0f008 */
[----:B------:R-:W-:Y:S05]  /*7a40*/  @!P0 BRA `(.L_x_26) ;  /* 0x0000005c00e08947 */ /* 0x000fea0003800000 */
[----:B------:R-:W-:Y:S01]  /*7a50*/  UMOV UR13, UR51 ;  /* 0x00000033000d7c82 */ /* 0x000fe20008000000 */
[----:B------:R-:W-:-:S05]  /*7a60*/  ULDC UR16, c[0x0][0x50c] ;  /* 0x0001430000107ab9 */ /* 0x000fca0000000800 */
.L_x_34:
[----:B------:R-:W-:-:S06]  /*7a70*/  UISETP.NE.AND UP0, UPT, UR49, 0x3, UPT ;  /* 0x000000033100788c */ /* 0x000fcc000bf05270 */
[----:B------:R-:W-:-:S13]  /*7a80*/  PLOP3.LUT P1, PT, PT, PT, UP0, 0x80, 0x0 ;  /* 0x000000000000781c */ /* 0x000fda0003f2f008 */
[----:B-----5:R-:W-:Y:S05]  /*7a90*/  @!P1 BRA `(.L_x_27) ;  /* 0x0000000000049947 */ /* 0x020fea0003800000 */
[----:B------:R-:W-:Y:S01]  /*7aa0*/  BPT.TRAP 0x1 ;  /* 0x000000040000795c */ /* 0x000fe20000300000 */
.L_x_27:
[----:B------:R-:W-:Y:S01]  /*7ab0*/  ULEA UR6, UR10, UR48, 0x3 ;  /* 0x000000300a067291 */ /* 0x000fe2000f8e183f */
[----:B-1----:R-:W-:-:S04]  /*7ac0*/  MOV R0, UR11 ;  /* 0x0000000b00007c02 */ /* 0x002fc80008000f00 */
[----:B------:R-:W-:-:S04]  /*7ad0*/  SHF.L.U32 R0, R0, 0x1f, RZ ;  /* 0x0000001f00007819 */ /* 0x000fc800000006ff */
[----:B------:R1:W3:Y:S01]  /*7ae0*/  SYNCS.PHASECHK.TRANS64.TRYWAIT P0, [UR6], R0 ;  /* 0x00000000ff0075a7 */ /* 0x0002e20008000146 */
[----:B------:R-:W-:Y:S05]  /*7af0*/  @!P1 BRA `(.L_x_28) ;  /* 0x0000000000049947 */ /* 0x000fea0003800000 */
[----:B------:R-:W-:Y:S01]  /*7b00*/  BPT.TRAP 0x1 ;  /* 0x000000040000795c */ /* 0x000fe20000300000 */
.L_x_28:
[----:B---3--:R-:W-:Y:S05]  /*7b10*/  @P0 BRA `(.L_x_29) ;  /* 0x0000000000080947 */ /* 0x008fea0003800000 */
[----:B------:R-:W3:Y:S02]  /*7b20*/  SYNCS.PHASECHK.TRANS64.TRYWAIT P0, [UR6], R0 ;  /* 0x00000000ff0075a7 */ /* 0x000ee40008000146 */
[----:B---3--:R-:W-:Y:S05]  /*7b30*/  @!P0 BRA `(.L_x_30) ;  /* 0x0000018c00c08947 */ /* 0x008fea0003800000 */
.L_x_29:
        /* <DEDUP_REMOVED lines=129> */
[----:B------:R-:W-:Y:S02]  /*8350*/  UISETP.NE.AND UP0, UPT, UR4, URZ, UPT ;  /* 0x0000003f0400728c */ /* 0x000fe4000bf05270 */
[----:B------:R-:W-:Y:S02]  /*8360*/  USHF.R.U32.HI UR6, URZ, 0x4, UR6 ;  /* 0x000000043f067899 */ /* 0x000fe40008011606 */
[----:B------:R-:W-:Y:S02]  /*8370*/  USEL UR5, UR5, URZ, !UP0 ;  /* 0x0000003f05057287 */ /* 0x000fe4000c000000 */
[----:B------:R-:W-:Y:S02]  /*8380*/  ULOP3.LUT UR6, UR6, 0x3fff, URZ, 0xc0, !UPT ;  /* 0x00003fff06067892 */ /* 0x000fe4000f8ec03f */
[----:B------:R-:W-:Y:S02]  /*8390*/  ULOP3.LUT UR14, UR9, 0x10000, URZ, 0xfc, !UPT ;  /* 0x00010000090e7892 */ /* 0x000fe4000f8efc3f */
[----:B------:R-:W-:-:S02]  /*83a0*/  ULOP3.LUT UR6, UR6, 0x10000, URZ, 0xfc, !UPT ;  /* 0x0001000006067892 */ /* 0x000fc4000f8efc3f */
[----:B------:R-:W-:Y:S02]  /*83b0*/  UISETP.NE.U32.AND UP0, UPT, UR5, URZ, UPT ;  /* 0x0000003f0500728c */ /* 0x000fe4000bf05070 */
[----:B------:R-:W-:Y:S02]  /*83c0*/  ULEA UR14, UR10, UR14, 0xa ;  /* 0x0000000e0a0e7291 */ /* 0x000fe4000f8e503f */
[----:B------:R-:W-:Y:S01]  /*83d0*/  ULEA UR15, UR10, UR6, 0xa ;  /* 0x000000060a0f7291 */ /* 0x000fe2000f8e503f */
[----:B------:R-:W-:Y:S01]  /*83e0*/  UMOV UR5, 0x80000020 ;  /* 0x8000002000057882 */ /* 0x000fe20000000000 */
[----:B------:R-:W-:-:S03]  /*83f0*/  UMOV UR7, 0x80000020 ;  /* 0x8000002000077882 */ /* 0x000fc60000000000 */
[----:B------:R-:W-:Y:S02]  /*8400*/  UMOV UR4, UR14 ;  /* 0x0000000e00047c82 */ /* 0x000fe40008000000 */
[----:B------:R-:W-:Y:S01]  /*8410*/  UMOV UR6, UR15 ;  /* 0x0000000f00067c82 */ /* 0x000fe20008000000 */
[----:B----4-:R-:W-:-:S06]  /*8420*/  WARPGROUP.ARRIVE ;  /* 0x00000000000079c5 */ /* 0x010fcc0000000000 */
[----:B------:R-:W-:Y:S03]  /*8430*/  QGMMA.64x256x32.F32.E4M3.E4M3 R108, gdesc[UR4], R108, UP0, gsb0 ;  /* 0x03e00000046c79f3 */ /* 0x000fe6000b80086c */
        /* <DEDUP_REMOVED lines=65> */
[----:B----4-:R-:W4:Y:S04]  /*8850*/  LDL.LU.64 R234, [R1+0x8c8] ;  /* 0x0008c80001ea7983 */ /* 0x010f280000300a00 */
[----:B------:R-:W2:Y:S04]  /*8860*/  LDL.LU.64 R232, [R1+0x8c0] ;  /* 0x0008c00001e87983 */ /* 0x000ea80000300a00 */
[----:B------:R-:W3:Y:S04]  /*8870*/  LDL.LU.64 R230, [R1+0x8b8] ;  /* 0x0008b80001e67983 */ /* 0x000ee80000300a00 */
        /* <DEDUP_REMOVED lines=60> */
[----:B------:R-:W3:Y:S01]  /*8c40*/  LDL.LU.64 R108, [R1+0x6d0] ;  /* 0x0006d000016c7983 */ /* 0x000ee20000300a00 */
[----:B------:R-:W-:Y:S01]  /*8c50*/  UIADD3 UR4, UR14, 0x200, URZ ;  /* 0x000002000e047890 */ /* 0x000fe2000fffe03f */
[----:B------:R-:W-:-:S02]  /*8c60*/  UMOV UR5, 0x80000020 ;  /* 0x8000002000057882 */ /* 0x000fc40000000000 */
[----:B----4-:R-:W-:Y:S04]  /*8c70*/  STL.64 [R1+0x6c8], R234 ;  /* 0x0006c8ea01007387 */ /* 0x010fe80000100a00 */
[----:B--2---:R-:W-:Y:S04]  /*8c80*/  STL.64 [R1+0x6c0], R232 ;  /* 0x0006c0e801007387 */ /* 0x004fe80000100a00 */
[----:B---3--:R-:W-:Y:S04]  /*8c90*/  STL.64 [R1+0x6b8], R230 ;  /* 0x0006b8e601007387 */ /* 0x008fe80000100a00 */
        /* <DEDUP_REMOVED lines=38> */
[----:B------:R-:W-:Y:S01]  /*8f00*/  STL.64 [R1+0x580], R152 ;  /* 0x0005809801007387 */ /* 0x000fe20000100a00 */
[----:B------:R-:W-:-:S06]  /*8f10*/  WARPGROUP.ARRIVE ;  /* 0x00000000000079c5 */ /* 0x000fcc0000000000 */
[----:B------:R-:W-:Y:S03]  /*8f20*/  QGMMA.64x256x32.F32.E4M3.E4M3 R24, gdesc[UR4], R24, UP0, gsb0 ;  /* 0x03e00000041879f3 */ /* 0x000fe6000b800818 */
        /* <DEDUP_REMOVED lines=23> */
[----:B--2---:R-:W2:Y:S04]  /*90a0*/  LDL.LU.64 R108, [R1] ;  /* 0x00000000016c7983 */ /* 0x004ea80000300a00 */
[----:B------:R-:W2:Y:S04]  /*90b0*/  LDL.LU.64 R110, [R1+0x8] ;  /* 0x00000800016e7983 */ /* 0x000ea80000300a00 */
        /* <DEDUP_REMOVED lines=61> */
[----:B------:R-:W2:Y:S01]  /*9490*/  LDL.LU.64 R234, [R1+0x1f8] ;  /* 0x0001f80001ea7983 */ /* 0x000ea20000300a00 */
[----:B------:R-:W-:-:S02]  /*94a0*/  UIADD3 UR4, UR14, 0x2, URZ ;  /* 0x000000020e047890 */ /* 0x000fc4000fffe03f */
[----:B------:R-:W-:Y:S01]  /*94b0*/  UIADD3 UR6, UR15, 0x2, URZ ;  /* 0x000000020f067890 */ /* 0x000fe2000fffe03f */
[----:B------:R-:W-:Y:S01]  /*94c0*/  UMOV UR5, 0x80000020 ;  /* 0x8000002000057882 */ /* 0x000fe20000000000 */
[----:B------:R-:W-:Y:S01]  /*94d0*/  UMOV UR7, 0x80000020 ;  /* 0x8000002000077882 */ /* 0x000fe20000000000 */
[----:B--2---:R-:W-:-:S06]  /*94e0*/  WARPGROUP.ARRIVE ;  /* 0x00000000000079c5 */ /* 0x004fcc0000000000 */
[----:B------:R-:W-:Y:S03]  /*94f0*/  QGMMA.64x256x32.F32.E4M3.E4M3 R108, gdesc[UR4], R108, gsb0 ;  /* 0x03e00000046c79f3 */ /* 0x000fe6000800086c */
[----:B------:R-:W-:Y:S02]  /*9500*/  WARPGROUP.DEPBAR.LE gsb0, 0x0 ;  /* 0x00008000000079c5 */ /* 0x000fe40000010000 */
[----:B------:R-:W-:Y:S01]  /*9510*/  STL.64 [R1], R108 ;  /* 0x0000006c01007387 */ /* 0x000fe20000100a00 */
[----:B------:R-:W-:Y:S02]  /*9520*/  MOV R13, R234 ;  /* 0x000000ea000d7202 */ /* 0x000fe40000000f00 */
        /* <DEDUP_REMOVED lines=20> */
[----:B-1----:R-:W-:-:S03]  /*9670*/  MOV R0, R108 ;  /* 0x0000006c00007202 */ /* 0x002fc60000000f00 */
        /* <DEDUP_REMOVED lines=56> */
[----:B-1----:R1:W5:Y:S04]  /*9a00*/  LDL.LU.64 R234, [R1+0x6c8] ;  /* 0x0006c80001ea7983 */ /* 0x0023680000300a00 */
[----:B------:R1:W5:Y:S04]  /*9a10*/  LDL.LU.64 R232, [R1+0x6c0] ;  /* 0x0006c00001e87983 */ /* 0x0003680000300a00 */
        /* <DEDUP_REMOVED lines=62> */
[----:B------:R-:W-:Y:S01]  /*9e00*/  UIADD3 UR4, UR14, 0x202, URZ ;  /* 0x000002020e047890 */ /* 0x000fe2000fffe03f */
[----:B------:R-:W-:Y:S01]  /*9e10*/  UMOV UR5, 0x80000020 ;  /* 0x8000002000057882 */ /* 0x000fe20000000000 */
[----:B------:R-:W-:-:S04]  /*9e20*/  UIADD3 UR8, UR8, 0x2, URZ ;  /* 0x0000000208087890 */ /* 0x000fc8000fffe03f */
[----:B------:R-:W-:Y:S01]  /*9e30*/  UISETP.NE.AND UP0, UPT, UR8, UR16, UPT ;  /* 0x000000100800728c */ /* 0x000fe2000bf05270 */
[----:B--2---:R-:W-:-:S06]  /*9e40*/  WARPGROUP.ARRIVE ;  /* 0x00000000000079c5 */ /* 0x004fcc0000000000 */
[----:B------:R-:W-:Y:S01]  /*9e50*/  QGMMA.64x256x32.F32.E4M3.E4M3 R24, gdesc[UR4], R24, gsb0 ;  /* 0x03e00000041879f3 */ /* 0x000fe20008000818 */
[----:B------:R-:W-:-:S06]  /*9e60*/  USEL UR4, URZ, 0x1, UP0 ;  /* 0x000000013f047887 */ /* 0x000fcc0008000000 */
[----:B------:R-:W-:Y:S01]  /*9e70*/  ISETP.NE.AND P0, PT, RZ, UR4, PT ;  /* 0x00000004ff007c0c */ /* 0x000fe2000bf05270 */
[----:B------:R-:W-:-:S12]  /*9e80*/  WARPGROUP.DEPBAR.LE gsb0, 0x0 ;  /* 0x00008000000079c5 */ /* 0x000fd80000010000 */
[----:B-1----:R-:W-:Y:S05]  /*9e90*/  @!P0 BRA `(.L_x_31) ;  /* 0x00000038005c8947 */ /* 0x002fea0003800000 */
[----:B------:R1:W-:Y:S04]  /*9ea0*/  STL [R1+0x670], R51 ;  /* 0x0006703301007387 */ /* 0x0003e80000100800 */
[----:B------:R2:W-:Y:S01]  /*9eb0*/  STL [R1+0x66c], R52 ;  /* 0x00066c3401007387 */ /* 0x0005e20000100800 */
[----:B-1----:R-:W-:-:S03]  /*9ec0*/  MOV R51, R0 ;  /* 0x0000000000337202 */ /* 0x002fc60000000f00 */
[----:B--2---:R-:W2:Y:S04]  /*9ed0*/  LDL R52, [R1+0x4] ;  /* 0x0000040001347983 */ /* 0x004ea80000100800 */
[----:B------:R1:W-:Y:S04]  /*9ee0*/  STL [R1+0x668], R53 ;  /* 0x0006683501007387 */ /* 0x0003e80000100800 */
[----:B-1----:R-:W3:Y:S04]  /*9ef0*/  LDL R53, [R1+0x8] ;  /* 0x0000080001357983 */ /* 0x002ee80000100800 */
        /* <DEDUP_REMOVED lines=156> */
[----:B------:R-:W4:Y:S04]  /*a8c0*/  LDL.LU R9, [R1+0x210] ;  /* 0x0002100001097983 */ /* 0x000f280000300800 */
[----:B------:R-:W4:Y:S04]  /*a8d0*/  LDL.LU R0, [R1+0x214] ;  /* 0x0002140001007983 */ /* 0x000f280000300800 */
        /* <DEDUP_REMOVED lines=11> */
[----:B-1----:R-:W4:Y:S04]  /*a990*/  LDL.LU R137, [R1+0x20c] ;  /* 0x00020c0001897983 */ /* 0x002f280000300800 */
        /* <DEDUP_REMOVED lines=37> */
[----:B-1----:R-:W4:Y:S01]  /*abf0*/  LDL R2, [R1+0x144] ;  /* 0x0001440001027983 */ /* 0x002f220000100800 */
[----:B------:R-:W-:-:S01]  /*ac00*/  FADD R22, R51, R22 ;  /* 0x0000001633167221 */ /* 0x000fc20000000000 */
[----:B--2---:R-:W-:Y:S01]  /*ac10*/  FADD R23, R52, R23 ;  /* 0x0000001734177221 */ /* 0x004fe20000000000 */
[----:B---3--:R-:W-:-:S01]  /*ac20*/  FADD R152, R53, R152 ;  /* 0x0000009835987221 */ /* 0x008fc20000000000 */
[----:B------:R-:W2:Y:S01]  /*ac30*/  LDL.LU R51, [R1+0x670] ;  /* 0x0006700001337983 */ /* 0x000ea20000300800 */
[----:B----4-:R-:W-:-:S01]  /*ac40*/  FADD R153, R54, R153 ;  /* 0x0000009936997221 */ /* 0x010fc20000000000 */
[----:B------:R-:W-:-:S02]  /*ac50*/  FADD R154, R55, R154 ;  /* 0x0000009a379a7221 */ /* 0x000fc40000000000 */
[----:B------:R-:W3:Y:S01]  /*ac60*/  LDL.LU R52, [R1+0x66c] ;  /* 0x00066c0001347983 */ /* 0x000ee20000300800 */
[----:B------:R-:W-:-:S03]  /*ac70*/  FADD R155, R56, R155 ;  /* 0x0000009b389b7221 */ /* 0x000fc60000000000 */
[----:B------:R-:W4:Y:S01]  /*ac80*/  LDL.LU R53, [R1+0x668] ;  /* 0x0006680001357983 */ /* 0x000f220000300800 */
        /* <DEDUP_REMOVED lines=142> */
[----:B------:R-:W-:-:S01]  /*b570*/  FADD R227, R128, R227 ;  /* 0x000000e380e37221 */ /* 0x000fc20000000000 */
[----:B------:R-:W-:Y:S02]  /*b580*/  FADD R148, R149, R148 ;  /* 0x0000009495947221 */ /* 0x000fe40000000000 */
[----:B------:R-:W4:Y:S01]  /*b590*/  LDL.LU R125, [R1+0x548] ;  /* 0x00054800017d7983 */ /* 0x000f220000300800 */
[----:B------:R-:W-:-:S01]  /*b5a0*/  FADD R228, R129, R228 ;  /* 0x000000e481e47221 */ /* 0x000fc20000000000 */
[----:B------:R-:W-:Y:S02]  /*b5b0*/  FADD R145, R147, R145 ;  /* 0x0000009193917221 */ /* 0x000fe40000000000 */
[----:B------:R-:W4:Y:S01]  /*b5c0*/  LDL.LU R126, [R1+0x544] ;  /* 0x00054400017e7983 */ /* 0x000f220000300800 */
[----:B------:R-:W-:-:S01]  /*b5d0*/  FADD R229, R130, R229 ;  /* 0x000000e582e57221 */ /* 0x000fc20000000000 */
[----:B------:R-:W-:-:S02]  /*b5e0*/  FADD R9, R135, R9 ;  /* 0x0000000987097221 */ /* 0x000fc40000000000 */
[----:B------:R-:W4:Y:S01]  /*b5f0*/  LDL.LU R127, [R1+0x540] ;  /* 0x00054000017f7983 */ /* 0x000f220000300800 */
[----:B------:R-:W-:-:S01]  /*b600*/  FADD R230, R131, R230 ;  /* 0x000000e683e67221 */ /* 0x000fc20000000000 */
[----:B------:R-:W-:Y:S02]  /*b610*/  FADD R141, R143, R141 ;  /* 0x0000008d8f8d7221 */ /* 0x000fe40000000000 */
[----:B------:R-:W4:Y:S01]  /*b620*/  LDL.LU R128, [R1+0x53c] ;  /* 0x00053c0001807983 */ /* 0x000f220000300800 */
[----:B------:R-:W-:-:S03]  /*b630*/  FADD R137, R139, R137 ;  /* 0x000000898b897221 */ /* 0x000fc60000000000 */
[----:B------:R-:W4:Y:S04]  /*b640*/  LDL.LU R129, [R1+0x538] ;  /* 0x0005380001817983 */ /* 0x000f280000300800 */
[----:B------:R-:W4:Y:S04]  /*b650*/  LDL.LU R130, [R1+0x534] ;  /* 0x0005340001827983 */ /* 0x000f280000300800 */
[----:B------:R-:W4:Y:S01]  /*b660*/  LDL.LU R131, [R1+0x530] ;  /* 0x0005300001837983 */ /* 0x000f220000300800 */
[----:B------:R-:W-:-:S01]  /*b670*/  FADD R0, R133, R0 ;  /* 0x0000000085007221 */ /* 0x000fc20000000000 */
[----:B------:R-:W-:Y:S01]  /*b680*/  FADD R236, R151, R236 ;  /* 0x000000ec97ec7221 */ /* 0x000fe20000000000 */
[----:B------:R-:W-:-:S01]  /*b690*/  FADD R235, R19, R235 ;  /* 0x000000eb13eb7221 */ /* 0x000fc20000000000 */
[----:B------:R-:W-:Y:S01]  /*b6a0*/  STL [R1+0x200], R148 ;  /* 0x0002009401007387 */ /* 0x000fe20000100800 */
[----:B------:R-:W-:-:S01]  /*b6b0*/  FADD R234, R18, R234 ;  /* 0x000000ea12ea7221 */ /* 0x000fc20000000000 */
[----:B------:R-:W-:Y:S01]  /*b6c0*/  FADD R233, R17, R233 ;  /* 0x000000e911e97221 */ /* 0x000fe20000000000 */
[----:B------:R-:W-:-:S01]  /*b6d0*/  FADD R232, R16, R232 ;  /* 0x000000e810e87221 */ /* 0x000fc20000000000 */
[----:B------:R-:W-:Y:S01]  /*b6e0*/  STL [R1+0x204], R145 ;  /* 0x0002049101007387 */ /* 0x000fe20000100800 */
[----:B------:R-:W-:-:S01]  /*b6f0*/  FADD R231, R2, R231 ;  /* 0x000000e702e77221 */ /* 0x000fc20000000000 */
[----:B------:R-:W-:-:S02]  /*b700*/  FADD R237, R150, R237 ;  /* 0x000000ed96ed7221 */ /* 0x000fc40000000000 */
[----:B------:R1:W-:Y:S04]  /*b710*/  STL [R1+0x210], R9 ;  /* 0x0002100901007387 */ /* 0x0003e80000100800 */
[----:B------:R-:W-:Y:S04]  /*b720*/  STL [R1+0x208], R141 ;  /* 0x0002088d01007387 */ /* 0x000fe80000100800 */
[----:B-1----:R-:W2:Y:S04]  /*b730*/  LDL.LU R9, [R1+0x238] ;  /* 0x0002380001097983 */ /* 0x002ea80000300800 */
[----:B------:R1:W-:Y:S04]  /*b740*/  STL [R1+0x20c], R137 ;  /* 0x00020c8901007387 */ /* 0x0003e80000100800 */
[----:B------:R-:W3:Y:S04]  /*b750*/  LDL.LU R133, [R1+0x218] ;  /* 0x0002180001857983 */ /* 0x000ee80000300800 */
[----:B------:R-:W4:Y:S04]  /*b760*/  LDL.LU R135, [R1+0x21c] ;  /* 0x00021c0001877983 */ /* 0x000f280000300800 */
[----:B-1----:R-:W2:Y:S04]  /*b770*/  LDL.LU R137, [R1+0x220] ;  /* 0x0002200001897983 */ /* 0x002ea80000300800 */
[----:B------:R1:W-:Y:S04]  /*b780*/  STL [R1+0x214], R0 ;  /* 0x0002140001007387 */ /* 0x0003e80000100800 */
[----:B------:R-:W2:Y:S04]  /*b790*/  LDL.LU R151, [R1+0x224] ;  /* 0x0002240001977983 */ /* 0x000ea80000300800 */
[----:B------:R-:W2:Y:S04]  /*b7a0*/  LDL.LU R19, [R1+0x228] ;  /* 0x0002280001137983 */ /* 0x000ea80000300800 */
[----:B------:R-:W2:Y:S04]  /*b7b0*/  LDL.LU R18, [R1+0x22c] ;  /* 0x00022c0001127983 */ /* 0x000ea80000300800 */
[----:B------:R-:W2:Y:S04]  /*b7c0*/  LDL.LU R17, [R1+0x230] ;  /* 0x0002300001117983 */ /* 0x000ea80000300800 */
[----:B------:R-:W2:Y:S04]  /*b7d0*/  LDL.LU R16, [R1+0x234] ;  /* 0x0002340001107983 */ /* 0x000ea80000300800 */
[----:B-1----:R-:W2:Y:S04]  /*b7e0*/  LDL.LU R0, [R1+0x23c] ;  /* 0x00023c0001007983 */ /* 0x002ea80000300800 */
[----:B------:R-:W2:Y:S04]  /*b7f0*/  LDL.LU R2, [R1+0x240] ;  /* 0x0002400001027983 */ /* 0x000ea80000300800 */
[----:B------:R-:W2:Y:S04]  /*b800*/  LDL R150, [R1+0x1a4] ;  /* 0x0001a40001967983 */ /* 0x000ea80000100800 */
[----:B------:R-:W2:Y:S04]  /*b810*/  LDL R148, [R1+0x1a8] ;  /* 0x0001a80001947983 */ /* 0x000ea80000100800 */
[----:B------:R-:W2:Y:S04]  /*b820*/  LDL R139, [R1+0x1ac] ;  /* 0x0001ac00018b7983 */ /* 0x000ea80000100800 */
[----:B------:R-:W2:Y:S04]  /*b830*/  LDL R141, [R1+0x1b0] ;  /* 0x0001b000018d7983 */ /* 0x000ea80000100800 */
[----:B------:R-:W2:Y:S04]  /*b840*/  LDL R143, [R1+0x1b4] ;  /* 0x0001b400018f7983 */ /* 0x000ea80000100800 */
[----:B------:R-:W2:Y:S04]  /*b850*/  LDL R145, [R1+0x1b8] ;  /* 0x0001b80001917983 */ /* 0x000ea80000100800 */
[----:B------:R-:W2:Y:S04]  /*b860*/  LDL R147, [R1+0x1bc] ;  /* 0x0001bc0001937983 */ /* 0x000ea80000100800 */
[----:B------:R-:W2:Y:S01]  /*b870*/  LDL R149, [R1+0x1c0] ;  /* 0x0001c00001957983 */ /* 0x000ea20000100800 */
[----:B---3--:R-:W-:-:S03]  /*b880*/  FADD R133, R132, R133 ;  /* 0x0000008584857221 */ /* 0x008fc60000000000 */
[----:B------:R-:W3:Y:S01]  /*b890*/  LDL.LU R132, [R1+0x52c] ;  /* 0x00052c0001847983 */ /* 0x000ee20000300800 */
[----:B----4-:R-:W-:-:S03]  /*b8a0*/  FADD R135, R134, R135 ;  /* 0x0000008786877221 */ /* 0x010fc60000000000 */
[----:B------:R1:W-:Y:S01]  /*b8b0*/  STL [R1+0x218], R133 ;  /* 0x0002188501007387 */ /* 0x0003e20000100800 */
[----:B--2---:R-:W-:-:S03]  /*b8c0*/  FADD R137, R136, R137 ;  /* 0x0000008988897221 */ /* 0x004fc60000000000 */
[----:B-1----:R-:W2:Y:S01]  /*b8d0*/  LDL.LU R133, [R1+0x528] ;  /* 0x0005280001857983 */ /* 0x002ea20000300800 */
[----:B------:R-:W-:-:S03]  /*b8e0*/  FADD R151, R138, R151 ;  /* 0x000000978a977221 */ /* 0x000fc60000000000 */
[----:B------:R-:W4:Y:S01]  /*b8f0*/  LDL.LU R134, [R1+0x524] ;  /* 0x0005240001867983 */ /* 0x000f220000300800 */
[----:B------:R-:W-:-:S03]  /*b900*/  FADD R19, R146, R19 ;  /* 0x0000001392137221 */ /* 0x000fc60000000000 */
[----:B------:R1:W-:Y:S01]  /*b910*/  STL [R1+0x21c], R135 ;  /* 0x00021c8701007387 */ /* 0x0003e20000100800 */
[----:B------:R-:W-:-:S01]  /*b920*/  FADD R18, R144, R18 ;  /* 0x0000001290127221 */ /* 0x000fc20000000000 */
[----:B------:R-:W-:Y:S02]  /*b930*/  FADD R17, R142, R17 ;  /* 0x000000118e117221 */ /* 0x000fe40000000000 */
[----:B-1----:R-:W4:Y:S04]  /*b940*/  LDL.LU R135, [R1+0x520] ;  /* 0x0005200001877983 */ /* 0x002f280000300800 */
[----:B------:R-:W4:Y:S04]  /*b950*/  LDL.LU R136, [R1+0x51c] ;  /* 0x00051c0001887983 */ /* 0x000f280000300800 */
[----:B------:R1:W-:Y:S01]  /*b960*/  STL [R1+0x220], R137 ;  /* 0x0002208901007387 */ /* 0x0003e20000100800 */
[----:B------:R-:W-:-:S01]  /*b970*/  FADD R16, R140, R16 ;  /* 0x000000108c107221 */ /* 0x000fc20000000000 */
[----:B------:R-:W-:Y:S01]  /*b980*/  FADD R9, R12, R9 ;  /* 0x000000090c097221 */ /* 0x000fe20000000000 */
[----:B------:R-:W-:-:S01]  /*b990*/  FADD R0, R7, R0 ;  /* 0x0000000007007221 */ /* 0x000fc20000000000 */
[----:B-1----:R-:W4:Y:S04]  /*b9a0*/  LDL.LU R137, [R1+0x518] ;  /* 0x0005180001897983 */ /* 0x002f280000300800 */
[----:B------:R-:W4:Y:S04]  /*b9b0*/  LDL.LU R138, [R1+0x514] ;  /* 0x00051400018a7983 */ /* 0x000f280000300800 */
[----:B------:R-:W-:Y:S04]  /*b9c0*/  STL [R1+0x224], R151 ;  /* 0x0002249701007387 */ /* 0x000fe80000100800 */
[----:B------:R1:W-:Y:S04]  /*b9d0*/  STL [R1+0x228], R19 ;  /* 0x0002281301007387 */ /* 0x0003e80000100800 */
[----:B------:R-:W-:Y:S04]  /*b9e0*/  STL [R1+0x22c], R18 ;  /* 0x00022c1201007387 */ /* 0x000fe80000100800 */
[----:B-1----:R-:W3:Y:S04]  /*b9f0*/  LDL.LU R19, [R1+0x244] ;  /* 0x0002440001137983 */ /* 0x002ee80000300800 */
[----:B------:R1:W-:Y:S01]  /*ba00*/  STL [R1+0x230], R17 ;  /* 0x0002301101007387 */ /* 0x0003e20000100800 */
[----:B------:R-:W-:-:S03]  /*ba10*/  FADD R2, R5, R2 ;  /* 0x0000000205027221 */ /* 0x000fc60000000000 */
[----:B-1----:R-:W2:Y:S04]  /*ba20*/  LDL.LU R17, [R1+0x248] ;  /* 0x0002480001117983 */ /* 0x002ea80000300800 */
[----:B------:R-:W-:Y:S04]  /*ba30*/  STL [R1+0x234], R16 ;  /* 0x0002341001007387 */ /* 0x000fe80000100800 */
[----:B------:R-:W-:Y:S04]  /*ba40*/  STL [R1+0x238], R9 ;  /* 0x0002380901007387 */ /* 0x000fe80000100800 */
[----:B------:R1:W-:Y:S04]  /*ba50*/  STL [R1+0x23c], R0 ;  /* 0x00023c0001007387 */ /* 0x0003e80000100800 */
[----:B-1----:R-:W4:Y:S04]  /*ba60*/  LDL.LU R0, [R1+0x27c] ;  /* 0x00027c0001007983 */ /* 0x002f280000300800 */
[----:B------:R-:W4:Y:S04]  /*ba70*/  LDL.LU R140, [R1+0x24c] ;  /* 0x00024c00018c7983 */ /* 0x000f280000300800 */
[----:B------:R-:W4:Y:S04]  /*ba80*/  LDL.LU R142, [R1+0x250] ;  /* 0x00025000018e7983 */ /* 0x000f280000300800 */
[----:B------:R-:W4:Y:S04]  /*ba90*/  LDL.LU R144, [R1+0x254] ;  /* 0x0002540001907983 */ /* 0x000f280000300800 */
[----:B------:R1:W-:Y:S04]  /*baa0*/  STL [R1+0x240], R2 ;  /* 0x0002400201007387 */ /* 0x0003e80000100800 */
[----:B------:R-:W4:Y:S04]  /*bab0*/  LDL.LU R146, [R1+0x258] ;  /* 0x0002580001927983 */ /* 0x000f280000300800 */
[----:B------:R-:W4:Y:S04]  /*bac0*/  LDL.LU R151, [R1+0x25c] ;  /* 0x00025c0001977983 */ /* 0x000f280000300800 */
[----:B------:R-:W4:Y:S04]  /*bad0*/  LDL.LU R18, [R1+0x260] ;  /* 0x0002600001127983 */ /* 0x000f280000300800 */
[----:B------:R-:W4:Y:S04]  /*bae0*/  LDL.LU R16, [R1+0x264] ;  /* 0x0002640001107983 */ /* 0x000f280000300800 */
[----:B------:R-:W4:Y:S04]  /*baf0*/  LDL.LU R12, [R1+0x268] ;  /* 0x00026800010c7983 */ /* 0x000f280000300800 */
[----:B------:R-:W4:Y:S04]  /*bb00*/  LDL.LU R9, [R1+0x26c] ;  /* 0x00026c0001097983 */ /* 0x000f280000300800 */
[----:B------:R-:W4:Y:S04]  /*bb10*/  LDL.LU R7, [R1+0x270] ;  /* 0x0002700001077983 */ /* 0x000f280000300800 */
[----:B------:R-:W4:Y:S04]  /*bb20*/  LDL.LU R5, [R1+0x274] ;  /* 0x0002740001057983 */ /* 0x000f280000300800 */
[----:B-1----:R-:W4:Y:S01]  /*bb30*/  LDL.LU R2, [R1+0x278] ;  /* 0x0002780001027983 */ /* 0x002f220000300800 */
[----:B---3--:R-:W-:-:S03]  /*bb40*/  FADD R19, R150, R19 ;  /* 0x0000001396137221 */ /* 0x008fc60000000000 */
[----:B------:R-:W3:Y:S01]  /*bb50*/  LDL R150, [R1+0x1e4] ;  /* 0x0001e40001967983 */ /* 0x000ee20000100800 */
[----:B--2---:R-:W-:-:S03]  /*bb60*/  FADD R17, R148, R17 ;  /* 0x0000001194117221 */ /* 0x004fc60000000000 */
[----:B------:R-:W2:Y:S04]  /*bb70*/  LDL R148, [R1+0x1e0] ;  /* 0x0001e00001947983 */ /* 0x000ea80000100800 */
[----:B------:R1:W-:Y:S04]  /*bb80*/  STL [R1+0x244], R19 ;  /* 0x0002441301007387 */ /* 0x0003e80000100800 */
[----:B-1----:R-:W3:Y:S04]  /*bb90*/  LDL R19, [R1+0x1e8] ;  /* 0x0001e80001137983 */ /* 0x002ee80000100800 */
[----:B------:R1:W-:Y:S01]  /*bba0*/  STL [R1+0x248], R17 ;  /* 0x0002481101007387 */ /* 0x0003e20000100800 */
[----:B----4-:R-:W-:-:S03]  /*bbb0*/  FADD R140, R139, R140 ;  /* 0x0000008c8b8c7221 */ /* 0x010fc60000000000 */
[----:B-1----:R-:W4:Y:S01]  /*bbc0*/  LDL R17, [R1+0x1ec] ;  /* 0x0001ec0001117983 */ /* 0x002f220000100800 */
[----:B------:R-:W-:-:S03]  /*bbd0*/  FADD R142, R141, R142 ;  /* 0x0000008e8d8e7221 */ /* 0x000fc60000000000 */
[----:B------:R-:W4:Y:S01]  /*bbe0*/  LDL.LU R139, [R1+0x510] ;  /* 0x00051000018b7983 */ /* 0x000f220000300800 */
[----:B------:R-:W-:-:S03]  /*bbf0*/  FADD R144, R143, R144 ;  /* 0x000000908f907221 */ /* 0x000fc60000000000 */
[----:B------:R1:W-:Y:S01]  /*bc00*/  STL [R1+0x24c], R140 ;  /* 0x00024c8c01007387 */ /* 0x0003e20000100800 */
[----:B------:R-:W-:-:S03]  /*bc10*/  FADD R146, R145, R146 ;  /* 0x0000009291927221 */ /* 0x000fc60000000000 */
[----:B-1----:R-:W4:Y:S04]  /*bc20*/  LDL.LU R140, [R1+0x50c] ;  /* 0x00050c00018c7983 */ /* 0x002f280000300800 */
[----:B------:R-:W4:Y:S04]  /*bc30*/  LDL.LU R141, [R1+0x508] ;  /* 0x00050800018d7983 */ /* 0x000f280000300800 */
[----:B------:R1:W-:Y:S01]  /*bc40*/  STL [R1+0x250], R142 ;  /* 0x0002508e01007387 */ /* 0x0003e20000100800 */
[----:B------:R-:W-:-:S01]  /*bc50*/  FADD R151, R147, R151 ;  /* 0x0000009793977221 */ /* 0x000fc20000000000 */
[----:B------:R-:W-:Y:S01]  /*bc60*/  FADD R18, R149, R18 ;  /* 0x0000001295127221 */ /* 0x000fe20000000000 */
[----:B------:R-:W-:-:S01]  /*bc70*/  FADD R16, R20, R16 ;  /* 0x0000001014107221 */ /* 0x000fc20000000000 */
[----:B------:R-:W-:Y:S01]  /*bc80*/  FADD R12, R14, R12 ;  /* 0x0000000c0e0c7221 */ /* 0x000fe20000000000 */
[----:B-1----:R-:W4:Y:S04]  /*bc90*/  LDL.LU R142, [R1+0x504] ;  /* 0x00050400018e7983 */ /* 0x002f280000300800 */
[----:B------:R-:W4:Y:S04]  /*bca0*/  LDL.LU R143, [R1+0x500] ;  /* 0x00050000018f7983 */ /* 0x000f280000300800 */
[----:B------:R1:W-:Y:S01]  /*bcb0*/  STL [R1+0x254], R144 ;  /* 0x0002549001007387 */ /* 0x0003e20000100800 */
[----:B------:R-:W-:-:S01]  /*bcc0*/  FADD R9, R10, R9 ;  /* 0x000000090a097221 */ /* 0x000fc20000000000 */
[----:B------:R-:W-:-:S02]  /*bcd0*/  FADD R7, R8, R7 ;  /* 0x0000000708077221 */ /* 0x000fc40000000000 */
[----:B-1----:R-:W4:Y:S04]  /*bce0*/  LDL.LU R144, [R1+0x4fc] ;  /* 0x0004fc0001907983 */ /* 0x002f280000300800 */
[----:B------:R-:W4:Y:S04]  /*bcf0*/  LDL.LU R145, [R1+0x4f8] ;  /* 0x0004f80001917983 */ /* 0x000f280000300800 */
[----:B------:R1:W-:Y:S01]  /*bd00*/  STL [R1+0x258], R146 ;  /* 0x0002589201007387 */ /* 0x0003e20000100800 */
[----:B------:R-:W-:-:S01]  /*bd10*/  FADD R5, R6, R5 ;  /* 0x0000000506057221 */ /* 0x000fc20000000000 */
[----:B------:R-:W-:-:S02]  /*bd20*/  FADD R2, R4, R2 ;  /* 0x0000000204027221 */ /* 0x000fc40000000000 */
[----:B-1----:R-:W4:Y:S04]  /*bd30*/  LDL.LU R146, [R1+0x4f4] ;  /* 0x0004f40001927983 */ /* 0x002f280000300800 */
[----:B------:R-:W4:Y:S04]  /*bd40*/  LDL.LU R147, [R1+0x4f0] ;  /* 0x0004f00001937983 */ /* 0x000f280000300800 */
[----:B------:R1:W-:Y:S04]  /*bd50*/  STL [R1+0x25c], R151 ;  /* 0x00025c9701007387 */ /* 0x0003e80000100800 */
[----:B------:R1:W-:Y:S04]  /*bd60*/  STL [R1+0x260], R18 ;  /* 0x0002601201007387 */ /* 0x0003e80000100800 */
[----:B------:R1:W-:Y:S04]  /*bd70*/  STL [R1+0x264], R16 ;  /* 0x0002641001007387 */ /* 0x0003e80000100800 */
[----:B------:R1:W-:Y:S04]  /*bd80*/  STL [R1+0x268], R12 ;  /* 0x0002680c01007387 */ /* 0x0003e80000100800 */
[----:B------:R1:W-:Y:S04]  /*bd90*/  STL [R1+0x26c], R9 ;  /* 0x00026c0901007387 */ /* 0x0003e80000100800 */
[----:B------:R1:W-:Y:S01]  /*bda0*/  STL [R1+0x270], R7 ;  /* 0x0002700701007387 */ /* 0x0003e20000100800 */
[----:B------:R-:W-:-:S03]  /*bdb0*/  FADD R0, R3, R0 ;  /* 0x0000000003007221 */ /* 0x000fc60000000000 */
[----:B------:R-:W2:Y:S04]  /*bdc0*/  LDL.LU R149, [R1+0x280] ;  /* 0x0002800001957983 */ /* 0x000ea80000300800 */
[----:B------:R1:W-:Y:S04]  /*bdd0*/  STL [R1+0x274], R5 ;  /* 0x0002740501007387 */ /* 0x0003e80000100800 */
[----:B-1----:R-:W3:Y:S04]  /*bde0*/  LDL.LU R151, [R1+0x284] ;  /* 0x0002840001977983 */ /* 0x002ee80000300800 */
[----:B------:R1:W-:Y:S04]  /*bdf0*/  STL [R1+0x278], R2 ;  /* 0x0002780201007387 */ /* 0x0003e80000100800 */
        /* <DEDUP_REMOVED lines=14> */
[----:B-1----:R-:W4:Y:S04]  /*bee0*/  LDL.LU R2, [R1+0x2bc] ;  /* 0x0002bc0001027983 */ /* 0x002f280000300800 */
[----:B------:R-:W4:Y:S01]  /*bef0*/  LDL.LU R0, [R1+0x2c0] ;  /* 0x0002c00001007983 */ /* 0x000f220000300800 */
[----:B--2---:R-:W-:-:S03]  /*bf00*/  FADD R149, R148, R149 ;  /* 0x0000009594957221 */ /* 0x004fc60000000000 */
[----:B------:R-:W2:Y:S04]  /*bf10*/  LDL.LU R148, [R1+0x4ec] ;  /* 0x0004ec0001947983 */ /* 0x000ea80000300800 */
[----:B------:R1:W-:Y:S01]  /*bf20*/  STL [R1+0x280], R149 ;  /* 0x0002809501007387 */ /* 0x0003e20000100800 */
[----:B---3--:R-:W-:-:S03]  /*bf30*/  FADD R151, R150, R151 ;  /* 0x0000009796977221 */ /* 0x008fc60000000000 */
[----:B-1----:R-:W3:Y:S01]  /*bf40*/  LDL.LU R149, [R1+0x4e8] ;  /* 0x0004e80001957983 */ /* 0x002ee20000300800 */
[----:B----4-:R-:W-:-:S03]  /*bf50*/  FADD R18, R19, R18 ;  /* 0x0000001213127221 */ /* 0x010fc60000000000 */
[----:B------:R-:W4:Y:S04]  /*bf60*/  LDL.LU R150, [R1+0x4e4] ;  /* 0x0004e40001967983 */ /* 0x000f280000300800 */
[----:B------:R1:W-:Y:S01]  /*bf70*/  STL [R1+0x284], R151 ;  /* 0x0002849701007387 */ /* 0x0003e20000100800 */
[----:B------:R-:W-:-:S01]  /*bf80*/  FADD R16, R17, R16 ;  /* 0x0000001011107221 */ /* 0x000fc20000000000 */
[----:B------:R-:W-:Y:S02]  /*bf90*/  FADD R20, R21, R20 ;  /* 0x0000001415147221 */ /* 0x000fe40000000000 */
[----:B-1----:R-:W4:Y:S01]  /*bfa0*/  LDL.LU R151, [R1+0x4e0] ;  /* 0x0004e00001977983 */ /* 0x002f220000300800 */
[----:B------:R-:W-:-:S03]  /*bfb0*/  FADD R14, R15, R14 ;  /* 0x0000000e0f0e7221 */ /* 0x000fc60000000000 */
[----:B------:R1:W5:Y:S01]  /*bfc0*/  LDL.LU R19, [R1+0x4dc] ;  /* 0x0004dc0001137983 */ /* 0x0003620000300800 */
[----:B------:R-:W-:-:S03]  /*bfd0*/  FADD R12, R13, R12 ;  /* 0x0000000c0d0c7221 */ /* 0x000fc60000000000 */
[----:B------:R1:W-:Y:S01]  /*bfe0*/  STL [R1+0x288], R18 ;  /* 0x0002881201007387 */ /* 0x0003e20000100800 */
[----:B------:R-:W-:-:S01]  /*bff0*/  FADD R10, R11, R10 ;  /* 0x0000000a0b0a7221 */ /* 0x000fc20000000000 */
[----:B------:R-:W-:Y:S01]  /*c000*/  FADD R9, R24, R9 ;  /* 0x0000000918097221 */ /* 0x000fe20000000000 */
[----:B------:R-:W-:-:S01]  /*c010*/  FADD R8, R25, R8 ;  /* 0x0000000819087221 */ /* 0x000fc20000000000 */
[----:B-1----:R1:W5:Y:S04]  /*c020*/  LDL.LU R18, [R1+0x4d8] ;  /* 0x0004d80001127983 */ /* 0x0023680000300800 */
[----:B------:R1:W5:Y:S01]  /*c030*/  LDL.LU R17, [R1+0x4d4] ;  /* 0x0004d40001117983 */ /* 0x0003620000300800 */
[----:B------:R-:W-:-:S03]  /*c040*/  FADD R7, R26, R7 ;  /* 0x000000071a077221 */ /* 0x000fc60000000000 */
[----:B------:R1:W-:Y:S01]  /*c050*/  STL [R1+0x28c], R16 ;  /* 0x00028c1001007387 */ /* 0x0003e20000100800 */
[----:B------:R-:W-:-:S01]  /*c060*/  FADD R6, R27, R6 ;  /* 0x000000061b067221 */ /* 0x000fc20000000000 */
[----:B------:R-:W-:Y:S01]  /*c070*/  FADD R5, R28, R5 ;  /* 0x000000051c057221 */ /* 0x000fe20000000000 */
[----:B------:R-:W-:-:S01]  /*c080*/  FADD R4, R29, R4 ;  /* 0x000000041d047221 */ /* 0x000fc20000000000 */
[----:B-1----:R1:W5:Y:S04]  /*c090*/  LDL.LU R16, [R1+0x4d0] ;  /* 0x0004d00001107983 */ /* 0x0023680000300800 */
[----:B------:R1:W-:Y:S04]  /*c0a0*/  STL [R1+0x290], R20 ;  /* 0x0002901401007387 */ /* 0x0003e80000100800 */
[----:B------:R1:W-:Y:S04]  /*c0b0*/  STL [R1+0x294], R14 ;  /* 0x0002940e01007387 */ /* 0x0003e80000100800 */
[----:B------:R1:W-:Y:S01]  /*c0c0*/  STL [R1+0x298], R12 ;  /* 0x0002980c01007387 */ /* 0x0003e20000100800 */
[----:B------:R-:W-:-:S03]  /*c0d0*/  FADD R3, R30, R3 ;  /* 0x000000031e037221 */ /* 0x000fc60000000000 */
[----:B------:R1:W-:Y:S04]  /*c0e0*/  STL [R1+0x29c], R10 ;  /* 0x00029c0a01007387 */ /* 0x0003e80000100800 */
[----:B------:R1:W-:Y:S01]  /*c0f0*/  STL [R1+0x2a0], R9 ;  /* 0x0002a00901007387 */ /* 0x0003e20000100800 */
[----:B------:R-:W-:-:S03]  /*c100*/  FADD R2, R31, R2 ;  /* 0x000000021f027221 */ /* 0x000fc60000000000 */
[----:B------:R1:W-:Y:S04]  /*c110*/  STL [R1+0x2a4], R8 ;  /* 0x0002a40801007387 */ /* 0x0003e80000100800 */
[----:B------:R1:W-:Y:S01]  /*c120*/  STL [R1+0x2a8], R7 ;  /* 0x0002a80701007387 */ /* 0x0003e20000100800 */
[----:B------:R-:W-:-:S03]  /*c130*/  FADD R0, R32, R0 ;  /* 0x0000000020007221 */ /* 0x000fc60000000000 */
[----:B------:R1:W-:Y:S04]  /*c140*/  STL [R1+0x2ac], R6 ;  /* 0x0002ac0601007387 */ /* 0x0003e80000100800 */
[----:B------:R1:W-:Y:S04]  /*c150*/  STL [R1+0x2b0], R5 ;  /* 0x0002b00501007387 */ /* 0x0003e80000100800 */
[----:B------:R1:W-:Y:S04]  /*c160*/  STL [R1+0x2b4], R4 ;  /* 0x0002b40401007387 */ /* 0x0003e80000100800 */
        /* <DEDUP_REMOVED lines=20> */
[----:B--2---:R-:W-:-:S01]  /*c2b0*/  FADD R21, R33, R21 ;  /* 0x0000001521157221 */ /* 0x004fc20000000000 */
[----:B---3--:R-:W-:-:S04]  /*c2c0*/  FADD R20, R34, R20 ;  /* 0x0000001422147221 */ /* 0x008fc80000000000 */
[----:B------:R1:W-:Y:S01]  /*c2d0*/  STL [R1+0x2c4], R21 ;  /* 0x0002c41501007387 */ /* 0x0003e20000100800 */
[----:B----4-:R-:W-:-:S03]  /*c2e0*/  FADD R15, R35, R15 ;  /* 0x0000000f230f7221 */ /* 0x010fc60000000000 */
[----:B------:R2:W-:Y:S01]  /*c2f0*/  STL [R1+0x2c8], R20 ;  /* 0x0002c81401007387 */ /* 0x0005e20000100800 */
[----:B------:R-:W-:-:S03]  /*c300*/  FADD R14, R36, R14 ;  /* 0x0000000e240e7221 */ /* 0x000fc60000000000 */
        /* <DEDUP_REMOVED lines=24> */
[----:B-1----:R-:W4:Y:S01]  /*c490*/  LDL.LU R21, [R1+0x308] ;  /* 0x0003080001157983 */ /* 0x002f220000300800 */
[----:B------:R-:W-:-:S03]  /*c4a0*/  FADD R0, R49, R0 ;  /* 0x0000000031007221 */ /* 0x000fc60000000000 */
[----:B------:R1:W-:Y:S04]  /*c4b0*/  STL [R1+0x2fc], R3 ;  /* 0x0002fc0301007387 */ /* 0x0003e80000100800 */
[----:B--2---:R-:W2:Y:S04]  /*c4c0*/  LDL.LU R20, [R1+0x30c] ;  /* 0x00030c0001147983 */ /* 0x004ea80000300800 */
[----:B------:R1:W-:Y:S04]  /*c4d0*/  STL [R1+0x300], R2 ;  /* 0x0003000201007387 */ /* 0x0003e80000100800 */
[----:B---3--:R-:W3:Y:S04]  /*c4e0*/  LDL.LU R15, [R1+0x310] ;  /* 0x00031000010f7983 */ /* 0x008ee80000300800 */
[----:B------:R1:W-:Y:S04]  /*c4f0*/  STL [R1+0x304], R0 ;  /* 0x0003040001007387 */ /* 0x0003e80000100800 */
[----:B----4-:R-:W4:Y:S04]  /*c500*/  LDL.LU R14, [R1+0x314] ;  /* 0x00031400010e7983 */ /* 0x010f280000300800 */
        /* <DEDUP_REMOVED lines=11> */
[----:B------:R-:W4:Y:S04]  /*c5c0*/  LDL.LU R2, [R1+0x344] ;  /* 0x0003440001027983 */ /* 0x000f280000300800 */
[----:B------:R-:W4:Y:S01]  /*c5d0*/  LDL.LU R0, [R1+0x348] ;  /* 0x0003480001007983 */ /* 0x000f220000300800 */
[----:B------:R-:W-:-:S01]  /*c5e0*/  FADD R21, R50, R21 ;  /* 0x0000001532157221 */ /* 0x000fc20000000000 */
[----:B--2---:R-:W-:-:S04]  /*c5f0*/  FADD R20, R51, R20 ;  /* 0x0000001433147221 */ /* 0x004fc80000000000 */
[----:B------:R1:W-:Y:S01]  /*c600*/  STL [R1+0x308], R21 ;  /* 0x0003081501007387 */ /* 0x0003e20000100800 */
[----:B---3--:R-:W-:-:S03]  /*c610*/  FADD R15, R52, R15 ;  /* 0x0000000f340f7221 */ /* 0x008fc60000000000 */
        /* <DEDUP_REMOVED lines=202> */
[----:B------:R-:W-:Y:S01]  /*d2c0*/  STL [R1+0x418], R21 ;  /* 0x0004181501007387 */ /* 0x000fe20000100800 */
[----:B---3--:R-:W-:-:S03]  /*d2d0*/  FADD R15, R120, R15 ;  /* 0x0000000f780f7221 */ /* 0x008fc60000000000 */
[----:B------:R-:W-:Y:S01]  /*d2e0*/  STL [R1+0x41c], R20 ;  /* 0x00041c1401007387 */ /* 0x000fe20000100800 */
[----:B----4-:R-:W-:-:S03]  /*d2f0*/  FADD R14, R121, R14 ;  /* 0x0000000e790e7221 */ /* 0x010fc60000000000 */
[----:B------:R-:W-:Y:S01]  /*d300*/  STL [R1+0x420], R15 ;  /* 0x0004200f01007387 */ /* 0x000fe20000100800 */
[----:B------:R-:W-:-:S03]  /*d310*/  FADD R13, R122, R13 ;  /* 0x0000000d7a0d7221 */ /* 0x000fc60000000000 */
        /* <DEDUP_REMOVED lines=19> */
[----:B------:R-:W-:-:S01]  /*d450*/  FADD R3, R132, R3 ;  /* 0x0000000384037221 */ /* 0x000fc20000000000 */
[----:B------:R-:W-:Y:S02]  /*d460*/  FADD R2, R133, R2 ;  /* 0x0000000285027221 */ /* 0x000fe40000000000 */
[----:B------:R-:W-:Y:S01]  /*d470*/  STL [R1+0x44c], R4 ;  /* 0x00044c0401007387 */ /* 0x000fe20000100800 */
[----:B------:R-:W-:-:S03]  /*d480*/  FADD R0, R134, R0 ;  /* 0x0000000086007221 */ /* 0x000fc60000000000 */
[----:B------:R1:W-:Y:S04]  /*d490*/  STL [R1+0x454], R2 ;  /* 0x0004540201007387 */ /* 0x0003e80000100800 */
[----:B------:R2:W-:Y:S04]  /*d4a0*/  STL [R1+0x450], R3 ;  /* 0x0004500301007387 */ /* 0x0005e80000100800 */
[----:B-1----:R-:W3:Y:S04]  /*d4b0*/  LDL.LU R2, [R1+0x45c] ;  /* 0x00045c0001027983 */ /* 0x002ee80000300800 */
        /* <DEDUP_REMOVED lines=15> */
[----:B--2---:R-:W2:Y:S04]  /*d5b0*/  LDL.LU R3, [R1+0x498] ;  /* 0x0004980001037983 */ /* 0x004ea80000300800 */
[----:B-1----:R-:W2:Y:S01]  /*d5c0*/  LDL.LU R0, [R1+0x49c] ;  /* 0x00049c0001007983 */ /* 0x002ea20000300800 */
[----:B------:R-:W-:Y:S01]  /*d5d0*/  UMOV UR8, URZ ;  /* 0x0000003f00087c82 */ /* 0x000fe20008000000 */
[----:B---3--:R-:W-:Y:S01]  /*d5e0*/  FADD R2, R135, R2 ;  /* 0x0000000287027221 */ /* 0x008fe20000000000 */
[----:B----4-:R-:W-:-:S04]  /*d5f0*/  FADD R21, R136, R21 ;  /* 0x0000001588157221 */ /* 0x010fc80000000000 */
[----:B------:R1:W-:Y:S01]  /*d600*/  STL [R1+0x45c], R2 ;  /* 0x00045c0201007387 */ /* 0x0003e20000100800 */
[----:B------:R-:W-:-:S03]  /*d610*/  FADD R20, R137, R20 ;  /* 0x0000001489147221 */ /* 0x000fc60000000000 */
[----:B-1----:R1:W5:Y:S01]  /*d620*/  LDL.LU R2, [R1+0x4cc] ;  /* 0x0004cc0001027983 */ /* 0x0023620000300800 */
[----:B------:R-:W-:-:S01]  /*d630*/  FADD R15, R138, R15 ;  /* 0x0000000f8a0f7221 */ /* 0x000fc20000000000 */
[----:B------:R-:W-:Y:S02]  /*d640*/  FADD R14, R139, R14 ;  /* 0x0000000e8b0e7221 */ /* 0x000fe40000000000 */
        /* <DEDUP_REMOVED lines=21> */
[----:B--2---:R-:W-:-:S03]  /*d7a0*/  FADD R3, R150, R3 ;  /* 0x0000000396037221 */ /* 0x004fc60000000000 */
[----:B------:R1:W-:Y:S01]  /*d7b0*/  STL [R1+0x48c], R6 ;  /* 0x00048c0601007387 */ /* 0x0003e20000100800 */
[----:B------:R-:W-:-:S03]  /*d7c0*/  FADD R0, R0, R151 ;  /* 0x0000009700007221 */ /* 0x000fc60000000000 */
[----:B------:R1:W-:Y:S04]  /*d7d0*/  STL [R1+0x490], R5 ;  /* 0x0004900501007387 */ /* 0x0003e80000100800 */
[----:B------:R1:W-:Y:S04]  /*d7e0*/  STL [R1+0x494], R4 ;  /* 0x0004940401007387 */ /* 0x0003e80000100800 */
[----:B------:R1:W-:Y:S04]  /*d7f0*/  STL [R1+0x49c], R0 ;  /* 0x00049c0001007387 */ /* 0x0003e80000100800 */
[----:B------:R1:W-:Y:S02]  /*d800*/  STL [R1+0x498], R3 ;  /* 0x0004980301007387 */ /* 0x0003e40000100800 */
.L_x_31:
[----:B------:R-:W-:Y:S05]  /*d810*/  @!P1 BRA `(.L_x_32) ;  /* 0x0000000000049947 */ /* 0x000fea0003800000 */
[----:B------:R-:W-:Y:S01]  /*d820*/  BPT.TRAP 0x1 ;  /* 0x000000040000795c */ /* 0x000fe20000300000 */
.L_x_32:
[----:B-1----:R-:W2:Y:S04]  /*d830*/  LDL R0, [R1+0x4a4] ;  /* 0x0004a40001007983 */ /* 0x002ea80000100800 */
[----:B------:R-:W3:Y:S01]  /*d840*/  LDL R3, [R1+0x4ac] ;  /* 0x0004ac0001037983 */ /* 0x000ee20000100800 */
[----:B------:R-:W-:Y:S01]  /*d850*/  UISETP.GT.U32.AND UP0, UPT, UR45, 0x1, UPT ;  /* 0x000000012d00788c */ /* 0x000fe2000bf04070 */
[----:B--2---:R-:W-:Y:S02]  /*d860*/  ISETP.NE.AND P0, PT, R0, RZ, PT ;  /* 0x000000ff0000720c */ /* 0x004fe40003f05270 */
[----:B------:R-:W-:-:S11]  /*d870*/  MOV R0, UR13 ;  /* 0x0000000d00007c02 */ /* 0x000fd60008000f00 */
[----:B------:R-:W-:-:S04]  /*d880*/  @P0 LEA R0, R0, UR48, 0x3 ;  /* 0x0000003000000c11 */ /* 0x000fc8000f8e18ff */
[----:B------:R-:W-:-:S04]  /*d890*/  @P0 IADD3 R0, R0, 0x30, RZ ;  /* 0x0000003000000810 */ /* 0x000fc80007ffe0ff */
[----:B---3--:R-:W-:-:S04]  /*d8a0*/  @P0 PRMT R0, R3, 0x654, R0 ;  /* 0x0000065403000816 */ /* 0x008fc80000000000 */
[----:B------:R1:W-:Y:S01]  /*d8b0*/  @P0 SYNCS.ARRIVE.TRANS64.RED.A1T0 RZ, [R0+URZ], RZ ;  /* 0x000000ff00ff09a7 */ /* 0x0003e2000810043f */
[----:B------:R-:W-:-:S13]  /*d8c0*/  PLOP3.LUT P0, PT, PT, PT, UP0, 0x80, 0x0 ;  /* 0x000000000000781c */ /* 0x000fda0003f0f008 */
[----:B-1----:R-:W-:Y:S05]  /*d8d0*/  @P0 BRA `(.L_x_33) ;  /* 0x0000000000040947 */ /* 0x002fea0003800000 */
[----:B------:R-:W-:Y:S01]  /*d8e0*/  BPT.TRAP 0x1 ;  /* 0x000000040000795c */ /* 0x000fe20000300000 */
.L_x_33:
[----:B------:R-:W-:Y:S02]  /*d8f0*/  UISETP.GT.AND UP2, UPT, UR12, 0x1, UPT ;  /* 0x000000010c00788c */ /* 0x000fe4000bf44270 */
[----:B------:R-:W-:Y:S02]  /*d900*/  UIADD3 UR10, UR10, 0x1, URZ ;  /* 0x000000010a0a7890 */ /* 0x000fe4000fffe03f */
[----:B------:R-:W-:Y:S02]  /*d910*/  UIADD3 UR13, UR13, 0x1, URZ ;  /* 0x000000010d0d7890 */ /* 0x000fe4000fffe03f */
[----:B------:R-:W-:Y:S01]  /*d920*/  PLOP3.LUT P0, PT, PT, PT, UP2, 0x80, 0x0 ;  /* 0x000000000000781c */ /* 0x000fe20003f0f028 */
[----:B------:R-:W-:Y:S02]  /*d930*/  UISETP.NE.AND UP0, UPT, UR10, 0x6, UPT ;  /* 0x000000060a00788c */ /* 0x000fe4000bf05270 */
[----:B------:R-:W-:Y:S02]  /*d940*/  UIADD3 UR6, UR12, -0x1, URZ ;  /* 0xffffffff0c067890 */ /* 0x000fe4000fffe03f */
[----:B------:R-:W-:-:S02]  /*d950*/  USEL UR5, URZ, 0x1, UP0 ;  /* 0x000000013f057887 */ /* 0x000fc40008000000 */
[----:B------:R-:W-:Y:S02]  /*d960*/  UISETP.NE.AND UP1, UPT, UR13, 0x6, UPT ;  /* 0x000000060d00788c */ /* 0x000fe4000bf25270 */
[----:B------:R-:W-:Y:S02]  /*d970*/  ULOP3.LUT UR11, UR11, UR5, URZ, 0x3c, !UPT ;  /* 0x000000050b0b7292 */ /* 0x000fe4000f8e3c3f */
[----:B------:R-:W-:Y:S02]  /*d980*/  USEL UR10, UR10, URZ, UP0 ;  /* 0x0000003f0a0a7287 */ /* 0x000fe40008000000 */
[----:B------:R-:W-:Y:S01]  /*d990*/  USEL UR13, UR13, URZ, UP1 ;  /* 0x0000003f0d0d7287 */ /* 0x000fe20008800000 */
[----:B------:R-:W-:Y:S01]  /*d9a0*/  UMOV UR5, 0x1 ;  /* 0x0000000100057882 */ /* 0x000fe20000000000 */
[----:B------:R-:W-:Y:S01]  /*d9b0*/  UMOV UR12, UR6 ;  /* 0x00000006000c7c82 */ /* 0x000fe20008000000 */
[----:B------:R-:W-:Y:S09]  /*d9c0*/  @P0 BRA `(.L_x_34) ;  /* 0xffffffa000280947 */ /* 0x000ff2000383ffff */
.L_x_26:
[----:B------:R-:W-:-:S04]  /*d9d0*/  UISETP.NE.AND UP0, UPT, UR8, URZ, UPT ;  /* 0x0000003f0800728c */ /* 0x000fc8000bf05270 */
[----:B------:R-:W-:-:S06]  /*d9e0*/  USEL UR4, URZ, 0x1, !UP0 ;  /* 0x000000013f047887 */ /* 0x000fcc000c000000 */
[----:B------:R-:W-:-:S13]  /*d9f0*/  ISETP.NE.AND P0, PT, RZ, UR4, PT ;  /* 0x00000004ff007c0c */ /* 0x000fda000bf05270 */
[----:B------:R-:W-:Y:S05]  /*da00*/  @!P0 BRA `(.L_x_35) ;  /* 0x0000003800608947 */ /* 0x000fea0003800000 */
[----:B------:R3:W-:Y:S04]  /*da10*/  STL [R1+0x658], R57 ;  /* 0x0006583901007387 */ /* 0x0007e80000100800 */
[----:B---3--:R-:W3:Y:S04]  /*da20*/  LDL.LU R57, [R1] ;  /* 0x0000000001397983 */ /* 0x008ee80000300800 */
[----:B------:R4:W-:Y:S04]  /*da30*/  STL [R1+0x654], R58 ;  /* 0x0006543a01007387 */ /* 0x0009e80000100800 */
[----:B----4-:R-:W4:Y:S04]  /*da40*/  LDL.LU R58, [R1+0x4] ;  /* 0x00000400013a7983 */ /* 0x010f280000300800 */
[----:B------:R1:W-:Y:S04]  /*da50*/  STL [R1+0x650], R59 ;  /* 0x0006503b01007387 */ /* 0x0003e80000100800 */
[----:B-1----:R-:W2:Y:S04]  /*da60*/  LDL.LU R59, [R1+0x8] ;  /* 0x00000800013b7983 */ /* 0x002ea80000300800 */
        /* <DEDUP_REMOVED lines=122> */
[----:B------:R-:W2:Y:S04]  /*e210*/  LDL.LU R21, [R1+0x178] ;  /* 0x0001780001157983 */ /* 0x000ea80000300800 */
        /* <DEDUP_REMOVED lines=77> */
[----:B-----5:R1:W-:Y:S01]  /*e6f0*/  STL [R1+0x4dc], R19 ;  /* 0x0004dc1301007387 */ /* 0x0203e20000100800 */
[----:B---3--:R-:W-:-:S03]  /*e700*/  FADD R22, R57, R22 ;  /* 0x0000001639167221 */ /* 0x008fc60000000000 */
[----:B-1----:R-:W3:Y:S04]  /*e710*/  LDL.LU R19, [R1+0x110] ;  /* 0x0001100001137983 */ /* 0x002ee80000300800 */
[----:B------:R1:W-:Y:S01]  /*e720*/  STL [R1+0x4d8], R18 ;  /* 0x0004d81201007387 */ /* 0x0003e20000100800 */
[----:B----4-:R-:W-:Y:S01]  /*e730*/  FADD R23, R58, R23 ;  /* 0x000000173a177221 */ /* 0x010fe20000000000 */
[----:B--2---:R-:W-:Y:S02]  /*e740*/  FADD R152, R59, R152 ;  /* 0x000000983b987221 */ /* 0x004fe40000000000 */
[----:B-1----:R-:W2:Y:S04]  /*e750*/  LDL.LU R18, [R1+0x10c] ;  /* 0x00010c0001127983 */ /* 0x002ea80000300800 */
[----:B------:R1:W-:Y:S01]  /*e760*/  STL [R1+0x4d4], R17 ;  /* 0x0004d41101007387 */ /* 0x0003e20000100800 */
[----:B------:R-:W-:Y:S01]  /*e770*/  FADD R153, R60, R153 ;  /* 0x000000993c997221 */ /* 0x000fe20000000000 */
[----:B------:R-:W-:-:S02]  /*e780*/  FADD R154, R61, R154 ;  /* 0x0000009a3d9a7221 */ /* 0x000fc40000000000 */
[----:B-1----:R-:W4:Y:S04]  /*e790*/  LDL.LU R17, [R1+0x108] ;  /* 0x0001080001117983 */ /* 0x002f280000300800 */
[----:B------:R1:W-:Y:S01]  /*e7a0*/  STL [R1+0x4d0], R16 ;  /* 0x0004d01001007387 */ /* 0x0003e20000100800 */
[----:B------:R-:W-:Y:S01]  /*e7b0*/  FADD R155, R62, R155 ;  /* 0x0000009b3e9b7221 */ /* 0x000fe20000000000 */
[----:B------:R-:W-:Y:S02]  /*e7c0*/  FADD R156, R63, R156 ;  /* 0x0000009c3f9c7221 */ /* 0x000fe40000000000 */
[----:B-1----:R-:W3:Y:S04]  /*e7d0*/  LDL.LU R16, [R1+0x104] ;  /* 0x0001040001107983 */ /* 0x002ee80000300800 */
[----:B------:R1:W-:Y:S01]  /*e7e0*/  STL [R1+0x4cc], R2 ;  /* 0x0004cc0201007387 */ /* 0x0003e20000100800 */
[----:B------:R-:W-:Y:S01]  /*e7f0*/  FADD R157, R64, R157 ;  /* 0x0000009d409d7221 */ /* 0x000fe20000000000 */
[----:B------:R-:W-:-:S02]  /*e800*/  FADD R158, R65, R158 ;  /* 0x0000009e419e7221 */ /* 0x000fc40000000000 */
[----:B-1----:R-:W2:Y:S04]  /*e810*/  LDL.LU R2, [R1+0x100] ;  /* 0x0001000001027983 */ /* 0x002ea80000300800 */
[----:B------:R-:W2:Y:S04]  /*e820*/  LDL.LU R57, [R1+0x658] ;  /* 0x0006580001397983 */ /* 0x000ea80000300800 */
[----:B------:R-:W2:Y:S04]  /*e830*/  LDL.LU R58, [R1+0x654] ;  /* 0x00065400013a7983 */ /* 0x000ea80000300800 */
[----:B------:R-:W2:Y:S04]  /*e840*/  LDL.LU R59, [R1+0x650] ;  /* 0x00065000013b7983 */ /* 0x000ea80000300800 */
[----:B------:R-:W2:Y:S04]  /*e850*/  LDL.LU R60, [R1+0x64c] ;  /* 0x00064c00013c7983 */ /* 0x000ea80000300800 */
[----:B------:R-:W2:Y:S01]  /*e860*/  LDL.LU R61, [R1+0x648] ;  /* 0x00064800013d7983 */ /* 0x000ea20000300800 */
[----:B------:R-:W-:-:S03]  /*e870*/  FADD R159, R66, R159 ;  /* 0x0000009f429f7221 */ /* 0x000fc60000000000 */
        /* <DEDUP_REMOVED lines=105> */
[----:B------:R-:W-:Y:S01]  /*ef10*/  FADD R211, R118, R211 ;  /* 0x000000d376d37221 */ /* 0x000fe20000000000 */
[----:B------:R-:W-:Y:S02]  /*ef20*/  FADD R129, R130, R129 ;  /* 0x0000008182817221 */ /* 0x000fe40000000000 */
[----:B------:R-:W2:Y:S01]  /*ef30*/  LDL.LU R115, [R1+0x570] ;  /* 0x0005700001737983 */ /* 0x000ea20000300800 */
[----:B------:R-:W-:Y:S01]  /*ef40*/  FADD R212, R119, R212 ;  /* 0x000000d477d47221 */ /* 0x000fe20000000000 */
[----:B------:R-:W-:Y:S02]  /*ef50*/  FADD R127, R128, R127 ;  /* 0x0000007f807f7221 */ /* 0x000fe40000000000 */
[----:B------:R-:W2:Y:S01]  /*ef60*/  LDL.LU R116, [R1+0x56c] ;  /* 0x00056c0001747983 */ /* 0x000ea20000300800 */
[----:B------:R-:W-:Y:S01]  /*ef70*/  FADD R213, R120, R213 ;  /* 0x000000d578d57221 */ /* 0x000fe20000000000 */
[----:B------:R-:W-:-:S02]  /*ef80*/  FADD R125, R126, R125 ;  /* 0x0000007d7e7d7221 */ /* 0x000fc40000000000 */
        /* <DEDUP_REMOVED lines=8> */
[----:B------:R-:W-:Y:S01]  /*f010*/  FADD R12, R13, R12 ;  /* 0x0000000c0d0c7221 */ /* 0x000fe20000000000 */
[----:B------:R-:W-:Y:S01]  /*f020*/  FADD R10, R11, R10 ;  /* 0x0000000a0b0a7221 */ /* 0x000fe20000000000 */
[----:B------:R-:W-:Y:S01]  /*f030*/  STL [R1+0x200], R131 ;  /* 0x0002008301007387 */ /* 0x000fe20000100800 */
        /* <DEDUP_REMOVED lines=19> */
[----:B------:R1:W-:Y:S01]  /*f170*/  STL [R1+0x214], R121 ;  /* 0x0002147901007387 */ /* 0x0003e20000100800 */
        /* <DEDUP_REMOVED lines=9> */
[----:B---3--:R-:W-:Y:S01]  /*f210*/  FADD R215, R16, R215 ;  /* 0x000000d710d77221 */ /* 0x008fe20000000000 */
[----:B----4-:R-:W-:Y:S01]  /*f220*/  FADD R216, R17, R216 ;  /* 0x000000d811d87221 */ /* 0x010fe20000000000 */
[----:B------:R-:W-:Y:S01]  /*f230*/  STL [R1+0x220], R12 ;  /* 0x0002200c01007387 */ /* 0x000fe20000100800 */
[----:B--2---:R-:W-:Y:S01]  /*f240*/  FADD R217, R18, R217 ;  /* 0x000000d912d97221 */ /* 0x004fe20000000000 */
[----:B------:R-:W-:Y:S01]  /*f250*/  FADD R218, R19, R218 ;  /* 0x000000da13da7221 */ /* 0x000fe20000000000 */
[----:B------:R-:W-:Y:S01]  /*f260*/  FADD R219, R151, R219 ;  /* 0x000000db97db7221 */ /* 0x000fe20000000000 */
[----:B------:R-:W-:Y:S04]  /*f270*/  STL [R1+0x224], R10 ;  /* 0x0002240a01007387 */ /* 0x000fe80000100800 */
[----:B------:R-:W-:Y:S01]  /*f280*/  STL [R1+0x228], R8 ;  /* 0x0002280801007387 */ /* 0x000fe20000100800 */
[----:B------:R-:W-:-:S03]  /*f290*/  FADD R214, R2, R214 ;  /* 0x000000d602d67221 */ /* 0x000fc60000000000 */
[----:B-1----:R-:W2:Y:S04]  /*f2a0*/  LDL.LU R121, [R1+0x198] ;  /* 0x0001980001797983 */ /* 0x002ea80000300800 */
[----:B------:R-:W-:Y:S04]  /*f2b0*/  STL [R1+0x22c], R6 ;  /* 0x00022c0601007387 */ /* 0x000fe80000100800 */
[----:B------:R-:W2:Y:S04]  /*f2c0*/  LDL.LU R5, [R1+0x238] ;  /* 0x0002380001057983 */ /* 0x000ea80000300800 */
[----:B------:R1:W-:Y:S04]  /*f2d0*/  STL [R1+0x230], R4 ;  /* 0x0002300401007387 */ /* 0x0003e80000100800 */
[----:B------:R-:W3:Y:S04]  /*f2e0*/  LDL.LU R122, [R1+0x19c] ;  /* 0x00019c00017a7983 */ /* 0x000ee80000300800 */
[----:B------:R4:W-:Y:S04]  /*f2f0*/  STL [R1+0x234], R0 ;  /* 0x0002340001007387 */ /* 0x0009e80000100800 */
[----:B-1----:R-:W3:Y:S04]  /*f300*/  LDL.LU R4, [R1+0x23c] ;  /* 0x00023c0001047983 */ /* 0x002ee80000300800 */
[----:B------:R-:W3:Y:S04]  /*f310*/  LDL.LU R123, [R1+0x1a0] ;  /* 0x0001a000017b7983 */ /* 0x000ee80000300800 */
[----:B------:R-:W3:Y:S04]  /*f320*/  LDL.LU R3, [R1+0x240] ;  /* 0x0002400001037983 */ /* 0x000ee80000300800 */
[----:B------:R-:W3:Y:S04]  /*f330*/  LDL.LU R124, [R1+0x1a4] ;  /* 0x0001a400017c7983 */ /* 0x000ee80000300800 */
        /* <DEDUP_REMOVED lines=44> */
[----:B------:R-:W4:Y:S01]  /*f600*/  LDL.LU R6, [R1+0x29c] ;  /* 0x00029c0001067983 */ /* 0x000f220000300800 */
[----:B--2---:R-:W-:-:S03]  /*f610*/  FADD R5, R121, R5 ;  /* 0x0000000579057221 */ /* 0x004fc60000000000 */
[----:B------:R-:W2:Y:S04]  /*f620*/  LDL.LU R121, [R1+0x558] ;  /* 0x0005580001797983 */ /* 0x000ea80000300800 */
[----:B------:R1:W-:Y:S04]  /*f630*/  STL [R1+0x238], R5 ;  /* 0x0002380501007387 */ /* 0x0003e80000100800 */
[----:B-1----:R-:W2:Y:S01]  /*f640*/  LDL.LU R5, [R1+0x2a0] ;  /* 0x0002a00001057983 */ /* 0x002ea20000300800 */
[----:B---3--:R-:W-:-:S03]  /*f650*/  FADD R4, R122, R4 ;  /* 0x000000047a047221 */ /* 0x008fc60000000000 */
[----:B------:R-:W3:Y:S01]  /*f660*/  LDL.LU R122, [R1+0x554] ;  /* 0x00055400017a7983 */ /* 0x000ee20000300800 */
[----:B------:R-:W-:-:S03]  /*f670*/  FADD R3, R123, R3 ;  /* 0x000000037b037221 */ /* 0x000fc60000000000 */
[----:B------:R1:W-:Y:S01]  /*f680*/  STL [R1+0x23c], R4 ;  /* 0x00023c0401007387 */ /* 0x0003e20000100800 */
[----:B----4-:R-:W-:-:S03]  /*f690*/  FADD R0, R124, R0 ;  /* 0x000000007c007221 */ /* 0x010fc60000000000 */
[----:B-1----:R-:W4:Y:S04]  /*f6a0*/  LDL.LU R4, [R1+0x2a4] ;  /* 0x0002a40001047983 */ /* 0x002f280000300800 */
[----:B------:R-:W3:Y:S01]  /*f6b0*/  LDL.LU R123, [R1+0x550] ;  /* 0x00055000017b7983 */ /* 0x000ee20000300800 */
[----:B------:R-:W-:-:S03]  /*f6c0*/  FADD R126, R125, R126 ;  /* 0x0000007e7d7e7221 */ /* 0x000fc60000000000 */
[----:B------:R1:W-:Y:S01]  /*f6d0*/  STL [R1+0x240], R3 ;  /* 0x0002400301007387 */ /* 0x0003e20000100800 */
[----:B------:R-:W-:-:S03]  /*f6e0*/  FADD R128, R127, R128 ;  /* 0x000000807f807221 */ /* 0x000fc60000000000 */
[----:B-1----:R-:W3:Y:S04]  /*f6f0*/  LDL.LU R3, [R1+0x2a8] ;  /* 0x0002a80001037983 */ /* 0x002ee80000300800 */
[----:B------:R-:W3:Y:S04]  /*f700*/  LDL.LU R124, [R1+0x54c] ;  /* 0x00054c00017c7983 */ /* 0x000ee80000300800 */
[----:B------:R1:W-:Y:S01]  /*f710*/  STL [R1+0x244], R0 ;  /* 0x0002440001007387 */ /* 0x0003e20000100800 */
[----:B------:R-:W-:Y:S01]  /*f720*/  FADD R130, R129, R130 ;  /* 0x0000008281827221 */ /* 0x000fe20000000000 */
[----:B------:R-:W-:-:S02]  /*f730*/  FADD R132, R131, R132 ;  /* 0x0000008483847221 */ /* 0x000fc40000000000 */
[----:B-1----:R-:W3:Y:S04]  /*f740*/  LDL.LU R0, [R1+0x2ac] ;  /* 0x0002ac0001007983 */ /* 0x002ee80000300800 */
[----:B------:R-:W3:Y:S04]  /*f750*/  LDL.LU R125, [R1+0x548] ;  /* 0x00054800017d7983 */ /* 0x000ee80000300800 */
[----:B------:R1:W-:Y:S01]  /*f760*/  STL [R1+0x248], R126 ;  /* 0x0002487e01007387 */ /* 0x0003e20000100800 */
[----:B------:R-:W-:-:S03]  /*f770*/  FADD R134, R133, R134 ;  /* 0x0000008685867221 */ /* 0x000fc60000000000 */
        /* <DEDUP_REMOVED lines=53> */
[----:B------:R-:W-:Y:S04]  /*fad0*/  STL [R1+0x27c], R16 ;  /* 0x00027c1001007387 */ /* 0x000fe80000100800 */
[----:B------:R-:W-:Y:S04]  /*fae0*/  STL [R1+0x280], R18 ;  /* 0x0002801201007387 */ /* 0x000fe80000100800 */
[----:B------:R1:W-:Y:S04]  /*faf0*/  STL [R1+0x284], R151 ;  /* 0x0002849701007387 */ /* 0x0003e80000100800 */
[----:B------:R3:W-:Y:S04]  /*fb00*/  STL [R1+0x288], R20 ;  /* 0x0002881401007387 */ /* 0x0007e80000100800 */
[----:B------:R3:W-:Y:S01]  /*fb10*/  STL [R1+0x28c], R14 ;  /* 0x00028c0e01007387 */ /* 0x0007e20000100800 */
[----:B------:R-:W-:-:S03]  /*fb20*/  FADD R6, R7, R6 ;  /* 0x0000000607067221 */ /* 0x000fc60000000000 */
[----:B-1----:R-:W3:Y:S04]  /*fb30*/  LDL.LU R151, [R1+0x2b0] ;  /* 0x0002b00001977983 */ /* 0x002ee80000300800 */
[----:B------:R1:W-:Y:S04]  /*fb40*/  STL [R1+0x290], R12 ;  /* 0x0002900c01007387 */ /* 0x0003e80000100800 */
[----:B------:R1:W-:Y:S01]  /*fb50*/  STL [R1+0x294], R10 ;  /* 0x0002940a01007387 */ /* 0x0003e20000100800 */
[----:B--2---:R-:W-:-:S03]  /*fb60*/  FADD R5, R24, R5 ;  /* 0x0000000518057221 */ /* 0x004fc60000000000 */
[----:B------:R-:W2:Y:S04]  /*fb70*/  LDL.LU R19, [R1+0x2b4] ;  /* 0x0002b40001137983 */ /* 0x000ea80000300800 */
[----:B------:R1:W-:Y:S04]  /*fb80*/  STL [R1+0x298], R8 ;  /* 0x0002980801007387 */ /* 0x0003e80000100800 */
[----:B------:R-:W2:Y:S01]  /*fb90*/  LDL.LU R18, [R1+0x2b8] ;  /* 0x0002b80001127983 */ /* 0x000ea20000300800 */
[----:B----4-:R-:W-:-:S03]  /*fba0*/  FADD R4, R25, R4 ;  /* 0x0000000419047221 */ /* 0x010fc60000000000 */
[----:B------:R4:W-:Y:S04]  /*fbb0*/  STL [R1+0x29c], R6 ;  /* 0x00029c0601007387 */ /* 0x0009e80000100800 */
[----:B------:R-:W2:Y:S01]  /*fbc0*/  LDL.LU R17, [R1+0x2bc] ;  /* 0x0002bc0001117983 */ /* 0x000ea20000300800 */
[----:B---3--:R-:W-:-:S03]  /*fbd0*/  FADD R3, R26, R3 ;  /* 0x000000031a037221 */ /* 0x008fc60000000000 */
[----:B------:R3:W-:Y:S04]  /*fbe0*/  STL [R1+0x2a0], R5 ;  /* 0x0002a00501007387 */ /* 0x0007e80000100800 */
[----:B------:R-:W2:Y:S04]  /*fbf0*/  LDL.LU R16, [R1+0x2c0] ;  /* 0x0002c00001107983 */ /* 0x000ea80000300800 */
[----:B------:R3:W-:Y:S01]  /*fc00*/  STL [R1+0x2a4], R4 ;  /* 0x0002a40401007387 */ /* 0x0007e20000100800 */
[----:B------:R-:W-:-:S03]  /*fc10*/  FADD R0, R27, R0 ;  /* 0x000000001b007221 */ /* 0x000fc60000000000 */
[----:B------:R-:W2:Y:S04]  /*fc20*/  LDL.LU R2, [R1+0x2c4] ;  /* 0x0002c40001027983 */ /* 0x000ea80000300800 */
[----:B------:R3:W-:Y:S04]  /*fc30*/  STL [R1+0x2a8], R3 ;  /* 0x0002a80301007387 */ /* 0x0007e80000100800 */
[----:B------:R-:W2:Y:S04]  /*fc40*/  LDL.LU R27, [R1+0x2dc] ;  /* 0x0002dc00011b7983 */ /* 0x000ea80000300800 */
[----:B------:R-:W2:Y:S04]  /*fc50*/  LDL.LU R26, [R1+0x2e0] ;  /* 0x0002e000011a7983 */ /* 0x000ea80000300800 */
[----:B------:R3:W-:Y:S04]  /*fc60*/  STL [R1+0x2ac], R0 ;  /* 0x0002ac0001007387 */ /* 0x0007e80000100800 */
[----:B------:R-:W2:Y:S04]  /*fc70*/  LDL.LU R25, [R1+0x2e4] ;  /* 0x0002e40001197983 */ /* 0x000ea80000300800 */
[----:B------:R-:W2:Y:S04]  /*fc80*/  LDL.LU R24, [R1+0x2e8] ;  /* 0x0002e80001187983 */ /* 0x000ea80000300800 */
[----:B------:R-:W2:Y:S04]  /*fc90*/  LDL.LU R21, [R1+0x2ec] ;  /* 0x0002ec0001157983 */ /* 0x000ea80000300800 */
[----:B------:R-:W2:Y:S04]  /*fca0*/  LDL.LU R20, [R1+0x2f0] ;  /* 0x0002f00001147983 */ /* 0x000ea80000300800 */
[----:B------:R-:W2:Y:S04]  /*fcb0*/  LDL.LU R15, [R1+0x2f4] ;  /* 0x0002f400010f7983 */ /* 0x000ea80000300800 */
[----:B------:R-:W2:Y:S04]  /*fcc0*/  LDL.LU R14, [R1+0x2f8] ;  /* 0x0002f800010e7983 */ /* 0x000ea80000300800 */
[----:B------:R-:W2:Y:S04]  /*fcd0*/  LDL.LU R13, [R1+0x2fc] ;  /* 0x0002fc00010d7983 */ /* 0x000ea80000300800 */
[----:B-1----:R-:W2:Y:S04]  /*fce0*/  LDL.LU R12, [R1+0x300] ;  /* 0x00030000010c7983 */ /* 0x002ea80000300800 */
[----:B------:R-:W2:Y:S04]  /*fcf0*/  LDL.LU R11, [R1+0x304] ;  /* 0x00030400010b7983 */ /* 0x000ea80000300800 */
[----:B------:R-:W2:Y:S04]  /*fd00*/  LDL.LU R10, [R1+0x308] ;  /* 0x00030800010a7983 */ /* 0x000ea80000300800 */
[----:B------:R-:W2:Y:S04]  /*fd10*/  LDL.LU R9, [R1+0x30c] ;  /* 0x00030c0001097983 */ /* 0x000ea80000300800 */
[----:B------:R-:W2:Y:S04]  /*fd20*/  LDL.LU R8, [R1+0x310] ;  /* 0x0003100001087983 */ /* 0x000ea80000300800 */
[----:B------:R-:W2:Y:S04]  /*fd30*/  LDL.LU R7, [R1+0x314] ;  /* 0x0003140001077983 */ /* 0x000ea80000300800 */
[----:B----4-:R-:W4:Y:S04]  /*fd40*/  LDL.LU R6, [R1+0x318] ;  /* 0x0003180001067983 */ /* 0x010f280000300800 */
[----:B---3--:R-:W3:Y:S04]  /*fd50*/  LDL.LU R5, [R1+0x31c] ;  /* 0x00031c0001057983 */ /* 0x008ee80000300800 */
[----:B------:R-:W3:Y:S04]  /*fd60*/  LDL.LU R4, [R1+0x320] ;  /* 0x0003200001047983 */ /* 0x000ee80000300800 */
[----:B------:R-:W3:Y:S04]  /*fd70*/  LDL.LU R3, [R1+0x324] ;  /* 0x0003240001037983 */ /* 0x000ee80000300800 */
[----:B------:R-:W3:Y:S01]  /*fd80*/  LDL.LU R0, [R1+0x328] ;  /* 0x0003280001007983 */ /* 0x000ee20000300800 */
[----:B------:R-:W-:-:S05]  /*fd90*/  FADD R151, R28, R151 ;  /* 0x000000971c977221 */ /* 0x000fca0000000000 */
[----:B------:R1:W-:Y:S01]  /*fda0*/  STL [R1+0x2b0], R151 ;  /* 0x0002b09701007387 */ /* 0x0003e20000100800 */
[----:B--2---:R-:W-:-:S03]  /*fdb0*/  FADD R19, R29, R19 ;  /* 0x000000131d137221 */ /* 0x004fc60000000000 */
[----:B-1----:R-:W2:Y:S04]  /*fdc0*/  LDL.LU R151, [R1+0x4e0] ;  /* 0x0004e00001977983 */ /* 0x002ea80000300800 */
[----:B------:R-:W2:Y:S01]  /*fdd0*/  LDL.LU R28, [R1+0x2d8] ;  /* 0x0002d800011c7983 */ /* 0x000ea20000300800 */
[----:B------:R-:W-:-:S03]  /*fde0*/  FADD R18, R30, R18 ;  /* 0x000000121e127221 */ /* 0x000fc60000000000 */
[----:B------:R1:W-:Y:S01]  /*fdf0*/  STL [R1+0x2b4], R19 ;  /* 0x0002b41301007387 */ /* 0x0003e20000100800 */
[----:B------:R-:W-:-:S03]  /*fe00*/  FADD R17, R31, R17 ;  /* 0x000000111f117221 */ /* 0x000fc60000000000 */
[----:B-1----:R1:W5:Y:S04]  /*fe10*/  LDL.LU R19, [R1+0x4dc] ;  /* 0x0004dc0001137983 */ /* 0x0023680000300800 */
[----:B------:R-:W2:Y:S01]  /*fe20*/  LDL.LU R29, [R1+0x2d4] ;  /* 0x0002d400011d7983 */ /* 0x000ea20000300800 */
[----:B------:R-:W-:-:S03]  /*fe30*/  FADD R16, R32, R16 ;  /* 0x0000001020107221 */ /* 0x000fc60000000000 */
[----:B------:R1:W-:Y:S04]  /*fe40*/  STL [R1+0x2b8], R18 ;  /* 0x0002b81201007387 */ /* 0x0003e80000100800 */
[----:B-1----:R1:W5:Y:S04]  /*fe50*/  LDL.LU R18, [R1+0x4d8] ;  /* 0x0004d80001127983 */ /* 0x0023680000300800 */
[----:B------:R-:W2:Y:S04]  /*fe60*/  LDL.LU R30, [R1+0x2d0] ;  /* 0x0002d000011e7983 */ /* 0x000ea80000300800 */
[----:B------:R1:W-:Y:S04]  /*fe70*/  STL [R1+0x2bc], R17 ;  /* 0x0002bc1101007387 */ /* 0x0003e80000100800 */
[----:B-1----:R1:W5:Y:S04]  /*fe80*/  LDL.LU R17, [R1+0x4d4] ;  /* 0x0004d40001117983 */ /* 0x0023680000300800 */
[----:B------:R-:W2:Y:S04]  /*fe90*/  LDL.LU R31, [R1+0x2cc] ;  /* 0x0002cc00011f7983 */ /* 0x000ea80000300800 */
[----:B------:R1:W-:Y:S04]  /*fea0*/  STL [R1+0x2c0], R16 ;  /* 0x0002c01001007387 */ /* 0x0003e80000100800 */
[----:B-1----:R1:W5:Y:S04]  /*feb0*/  LDL.LU R16, [R1+0x4d0] ;  /* 0x0004d00001107983 */ /* 0x0023680000300800 */
[----:B------:R-:W2:Y:S01]  /*fec0*/  LDL.LU R32, [R1+0x2c8] ;  /* 0x0002c80001207983 */ /* 0x000ea20000300800 */
[----:B------:R-:W-:Y:S01]  /*fed0*/  FADD R2, R33, R2 ;  /* 0x0000000221027221 */ /* 0x000fe20000000000 */
[----:B------:R-:W-:Y:S01]  /*fee0*/  FADD R27, R39, R27 ;  /* 0x0000001b271b7221 */ /* 0x000fe20000000000 */
[----:B------:R-:W-:-:S03]  /*fef0*/  FADD R26, R40, R26 ;  /* 0x0000001a281a7221 */ /* 0x000fc60000000000 */
[----:B------:R1:W-:Y:S01]  /*ff00*/  STL [R1+0x2c4], R2 ;  /* 0x0002c40201007387 */ /* 0x0003e20000100800 */
[----:B------:R-:W-:Y:S01]  /*ff10*/  FADD R25, R41, R25 ;  /* 0x0000001929197221 */ /* 0x000fe20000000000 */
[----:B------:R-:W-:Y:S01]  /*ff20*/  FADD R24, R42, R24 ;  /* 0x000000182a187221 */ /* 0x000fe20000000000 */
[----:B------:R-:W-:Y:S01]  /*ff30*/  FADD R21, R43, R21 ;  /* 0x000000152b157221 */ /* 0x000fe20000000000 */
[----:B------:R-:W-:Y:S01]  /*ff40*/  FADD R20, R44, R20 ;  /* 0x000000142c147221 */ /* 0x000fe20000000000 */
[----:B-1----:R1:W5:Y:S01]  /*ff50*/  LDL.LU R2, [R1+0x4cc] ;  /* 0x0004cc0001027983 */ /* 0x0023620000300800 */
[----:B------:R-:W-:Y:S01]  /*ff60*/  FADD R15, R45, R15 ;  /* 0x0000000f2d0f7221 */ /* 0x000fe20000000000 */
        /* <DEDUP_REMOVED lines=8> */
[----:B----4-:R-:W-:Y:S01]  /*fff0*/  FADD R6, R54, R6 ;  /* 0x0000000636067221 */ /* 0x010fe20000000000 */
[----:B---3--:R-:W-:Y:S01]  /*10000*/  FADD R5, R55, R5 ;  /* 0x0000000537057221 */ /* 0x008fe20000000000 */
[----:B------:R-:W-:Y:S01]  /*10010*/  FADD R4, R56, R4 ;  /* 0x0000000438047221 */ /* 0x000fe20000000000 */
[----:B------:R-:W-:Y:S01]  /*10020*/  FADD R3, R57, R3 ;  /* 0x0000000339037221 */ /* 0x000fe20000000000 */
[----:B------:R-:W-:Y:S01]  /*10030*/  FADD R0, R58, R0 ;  /* 0x000000003a007221 */ /* 0x000fe20000000000 */
[----:B--2---:R-:W-:Y:S01]  /*10040*/  FADD R28, R38, R28 ;  /* 0x0000001c261c7221 */ /* 0x004fe20000000000 */
[----:B------:R-:W-:Y:S01]  /*10050*/  FADD R29, R37, R29 ;  /* 0x0000001d251d7221 */ /* 0x000fe20000000000 */
[----:B------:R-:W-:Y:S01]  /*10060*/  FADD R30, R36, R30 ;  /* 0x0000001e241e7221 */ /* 0x000fe20000000000 */
[----:B------:R-:W-:Y:S01]  /*10070*/  FADD R31, R35, R31 ;  /* 0x0000001f231f7221 */ /* 0x000fe20000000000 */
[----:B------:R-:W-:-:S05]  /*10080*/  FADD R32, R34, R32 ;  /* 0x0000002022207221 */ /* 0x000fca0000000000 */
[----:B------:R2:W-:Y:S04]  /*10090*/  STL [R1+0x2c8], R32 ;  /* 0x0002c82001007387 */ /* 0x0005e80000100800 */
        /* <DEDUP_REMOVED lines=21> */
[----:B------:R-:W4:Y:S04]  /*101f0*/  LDL.LU R38, [R1+0x32c] ;  /* 0x00032c0001267983 */ /* 0x000f280000300800 */
[----:B------:R1:W-:Y:S04]  /*10200*/  STL [R1+0x320], R4 ;  /* 0x0003200401007387 */ /* 0x0003e80000100800 */
[----:B------:R-:W4:Y:S04]  /*10210*/  LDL.LU R37, [R1+0x330] ;  /* 0x0003300001257983 */ /* 0x000f280000300800 */
[----:B------:R1:W-:Y:S04]  /*10220*/  STL [R1+0x324], R3 ;  /* 0x0003240301007387 */ /* 0x0003e80000100800 */
[----:B------:R-:W4:Y:S04]  /*10230*/  LDL.LU R36, [R1+0x334] ;  /* 0x0003340001247983 */ /* 0x000f280000300800 */
[----:B------:R1:W-:Y:S04]  /*10240*/  STL [R1+0x328], R0 ;  /* 0x0003280001007387 */ /* 0x0003e80000100800 */
[----:B------:R-:W4:Y:S04]  /*10250*/  LDL.LU R35, [R1+0x338] ;  /* 0x0003380001237983 */ /* 0x000f280000300800 */
[----:B------:R-:W4:Y:S04]  /*10260*/  LDL.LU R34, [R1+0x33c] ;  /* 0x00033c0001227983 */ /* 0x000f280000300800 */
[----:B------:R-:W4:Y:S04]  /*10270*/  LDL.LU R33, [R1+0x340] ;  /* 0x0003400001217983 */ /* 0x000f280000300800 */
[----:B--2---:R-:W2:Y:S04]  /*10280*/  LDL.LU R32, [R1+0x344] ;  /* 0x0003440001207983 */ /* 0x004ea80000300800 */
[----:B---3--:R-:W3:Y:S04]  /*10290*/  LDL.LU R31, [R1+0x348] ;  /* 0x00034800011f7983 */ /* 0x008ee80000300800 */
[----:B----4-:R-:W4:Y:S04]  /*102a0*/  LDL.LU R30, [R1+0x34c] ;  /* 0x00034c00011e7983 */ /* 0x010f280000300800 */
[----:B-1----:R-:W4:Y:S04]  /*102b0*/  LDL.LU R29, [R1+0x350] ;  /* 0x00035000011d7983 */ /* 0x002f280000300800 */
        /* <DEDUP_REMOVED lines=21> */
[----:B------:R-:W-:-:S05]  /*10410*/  FADD R38, R59, R38 ;  /* 0x000000263b267221 */ /* 0x000fca0000000000 */
[----:B------:R1:W-:Y:S01]  /*10420*/  STL [R1+0x32c], R38 ;  /* 0x00032c2601007387 */ /* 0x0003e20000100800 */
[----:B------:R-:W-:-:S05]  /*10430*/  FADD R37, R60, R37 ;  /* 0x000000253c257221 */ /* 0x000fca0000000000 */
[----:B------:R1:W-:Y:S01]  /*10440*/  STL [R1+0x330], R37 ;  /* 0x0003302501007387 */ /* 0x0003e20000100800 */
[----:B------:R-:W-:-:S05]  /*10450*/  FADD R36, R61, R36 ;  /* 0x000000243d247221 */ /* 0x000fca0000000000 */
[----:B------:R1:W-:Y:S01]  /*10460*/  STL [R1+0x334], R36 ;  /* 0x0003342401007387 */ /* 0x0003e20000100800 */
[----:B------:R-:W-:Y:S01]  /*10470*/  FADD R35, R62, R35 ;  /* 0x000000233e237221 */ /* 0x000fe20000000000 */
[----:B------:R-:W-:-:S04]  /*10480*/  FADD R34, R63, R34 ;  /* 0x000000223f227221 */ /* 0x000fc80000000000 */
[----:B------:R1:W-:Y:S01]  /*10490*/  STL [R1+0x338], R35 ;  /* 0x0003382301007387 */ /* 0x0003e20000100800 */
[----:B------:R-:W-:-:S03]  /*104a0*/  FADD R33, R64, R33 ;  /* 0x0000002140217221 */ /* 0x000fc60000000000 */
[----:B------:R1:W-:Y:S01]  /*104b0*/  STL [R1+0x33c], R34 ;  /* 0x00033c2201007387 */ /* 0x0003e20000100800 */
[----:B--2---:R-:W-:-:S03]  /*104c0*/  FADD R32, R65, R32 ;  /* 0x0000002041207221 */ /* 0x004fc60000000000 */
        /* <DEDUP_REMOVED lines=49> */
[----:B------:R-:W4:Y:S04]  /*107e0*/  LDL.LU R37, [R1+0x3ac] ;  /* 0x0003ac0001257983 */ /* 0x000f280000300800 */
[----:B------:R1:W-:Y:S04]  /*107f0*/  STL [R1+0x3a0], R3 ;  /* 0x0003a00301007387 */ /* 0x0003e80000100800 */
[----:B------:R-:W4:Y:S04]  /*10800*/  LDL.LU R36, [R1+0x3b0] ;  /* 0x0003b00001247983 */ /* 0x000f280000300800 */
[----:B------:R1:W-:Y:S04]  /*10810*/  STL [R1+0x3a4], R0 ;  /* 0x0003a40001007387 */ /* 0x0003e80000100800 */
[----:B------:R-:W4:Y:S04]  /*10820*/  LDL.LU R35, [R1+0x3b4] ;  /* 0x0003b40001237983 */ /* 0x000f280000300800 */
[----:B------:R-:W4:Y:S04]  /*10830*/  LDL.LU R34, [R1+0x3b8] ;  /* 0x0003b80001227983 */ /* 0x000f280000300800 */
[----:B--2---:R-:W2:Y:S04]  /*10840*/  LDL.LU R33, [R1+0x3bc] ;  /* 0x0003bc0001217983 */ /* 0x004ea80000300800 */
[----:B---3--:R-:W3:Y:S04]  /*10850*/  LDL.LU R32, [R1+0x3c0] ;  /* 0x0003c00001207983 */ /* 0x008ee80000300800 */
        /* <DEDUP_REMOVED lines=24> */
[----:B------:R-:W-:Y:S01]  /*109e0*/  FADD R38, R90, R38 ;  /* 0x000000265a267221 */ /* 0x000fe20000000000 */
[----:B------:R-:W-:-:S04]  /*109f0*/  FADD R37, R91, R37 ;  /* 0x000000255b257221 */ /* 0x000fc80000000000 */
        /* <DEDUP_REMOVED lines=148> */
[----:B------:R-:W-:Y:S01]  /*11340*/  FADD R3, R150, R3 ;  /* 0x0000000396037221 */ /* 0x000fe20000000000 */
[----:B------:R-:W-:-:S05]  /*11350*/  FADD R0, R0, R151 ;  /* 0x0000009700007221 */ /* 0x000fca0000000000 */
[----:B------:R1:W-:Y:S04]  /*11360*/  STL [R1+0x49c], R0 ;  /* 0x00049c0001007387 */ /* 0x0003e80000100800 */
[----:B------:R1:W-:Y:S04]  /*11370*/  STL [R1+0x494], R4 ;  /* 0x0004940401007387 */ /* 0x0003e80000100800 */
[----:B------:R1:W-:Y:S02]  /*11380*/  STL [R1+0x498], R3 ;  /* 0x0004980301007387 */ /* 0x0003e40000100800 */
.L_x_35:
[----:B-1----:R-:W1:Y:S02]  /*11390*/  LDC R0, c[0x0][0x28c] ;  /* 0x0000a300ff007b82 */ /* 0x002e640000000800 */
[----:B-1----:R-:W-:-:S13]  /*113a0*/  ISETP.GE.AND P0, PT, R0, 0x1, PT ;  /* 0x000000010000780c */ /* 0x002fda0003f06270 */
[----:B------:R-:W-:Y:S05]  /*113b0*/  @!P0 BRA `(.L_x_36) ;  /* 0x0000000000648947 */ /* 0x000fea0003800000 */
[----:B------:R-:W-:-:S06]  /*113c0*/  UISETP.NE.AND UP0, UPT, UR49, 0x3, UPT ;  /* 0x000000033100788c */ /* 0x000fcc000bf05270 */
[----:B------:R-:W-:-:S13]  /*113d0*/  PLOP3.LUT P0, PT, PT, PT, UP0, 0x80, 0x0 ;  /* 0x000000000000781c */ /* 0x000fda0003f0f008 */
[----:B------:R-:W-:Y:S05]  /*113e0*/  @!P0 BRA `(.L_x_37) ;  /* 0x0000000000048947 */ /* 0x000fea0003800000 */
[----:B------:R-:W-:Y:S01]  /*113f0*/  BPT.TRAP 0x1 ;  /* 0x000000040000795c */ /* 0x000fe20000300000 */
.L_x_37:
[----:B------:R-:W3:Y:S01]  /*11400*/  LDL R0, [R1+0x4a4] ;  /* 0x0004a40001007983 */ /* 0x000ee20000100800 */
[----:B------:R-:W-:Y:S01]  /*11410*/  BSSY B0, `(.L_x_38) ;  /* 0x000000f000007945 */ /* 0x000fe20003800000 */
[----:B---3--:R-:W-:-:S13]  /*11420*/  ISETP.NE.AND P0, PT, R0, RZ, PT ;  /* 0x000000ff0000720c */ /* 0x008fda0003f05270 */
[----:B------:R-:W-:Y:S05]  /*11430*/  @!P0 BRA `(.L_x_39) ;  /* 0x0000000000308947 */ /* 0x000fea0003800000 */
[----:B------:R-:W3:Y:S01]  /*11440*/  LDL R3, [R1+0x4ac] ;  /* 0x0004ac0001037983 */ /* 0x000ee20000100800 */
[----:B------:R-:W-:-:S04]  /*11450*/  UISETP.LT.AND UP0, UPT, UR50, 0x1, UPT ;  /* 0x000000013200788c */ /* 0x000fc8000bf01270 */
[----:B------:R-:W-:-:S04]  /*11460*/  USEL UR6, UR50, 0x1, UP0 ;  /* 0x0000000132067887 */ /* 0x000fc80008000000 */
[----:B------:R-:W-:-:S04]  /*11470*/  UIADD3 UR6, UR51, UR50, -UR6 ;  /* 0x0000003233067290 */ /* 0x000fc8000fffe806 */
[----:B------:R-:W-:-:S04]  /*11480*/  UIMAD.WIDE.U32 UR4, UR6, -0x55555555, URZ ;  /* 0xaaaaaaab060478a5 */ /* 0x000fc8000f8e003f */
[----:B------:R-:W-:-:S04]  /*11490*/  USHF.R.U32.HI UR4, URZ, 0x2, UR5 ;  /* 0x000000023f047899 */ /* 0x000fc80008011605 */
[----:B------:R-:W-:-:S04]  /*114a0*/  UIMAD UR6, UR4, -0x6, UR6 ;  /* 0xfffffffa040678a4 */ /* 0x000fc8000f8e0206 */
[----:B------:R-:W-:-:S04]  /*114b0*/  ULEA UR6, UR6, UR48, 0x3 ;  /* 0x0000003006067291 */ /* 0x000fc8000f8e183f */
[----:B------:R-:W-:-:S06]  /*114c0*/  UIADD3 UR6, UR6, 0x30, URZ ;  /* 0x0000003006067890 */ /* 0x000fcc000fffe03f */
[----:B------:R-:W-:-:S04]  /*114d0*/  MOV R0, UR6 ;  /* 0x0000000600007c02 */ /* 0x000fc80008000f00 */
[----:B---3--:R-:W-:-:S04]  /*114e0*/  PRMT R0, R3, 0x654, R0 ;  /* 0x0000065403007816 */ /* 0x008fc80000000000 */
[----:B------:R1:W-:Y:S03]  /*114f0*/  SYNCS.ARRIVE.TRANS64.RED.A1T0 RZ, [R0+URZ], RZ ;  /* 0x000000ff00ff79a7 */ /* 0x0003e6000810043f */
.L_x_39:
[----:B------:R-:W-:Y:S05]  /*11500*/  BSYNC B0 ;  /* 0x0000000000007941 */ /* 0x000fea0003800000 */
.L_x_38:
[----:B------:R-:W-:-:S06]  /*11510*/  UISETP.GT.U32.AND UP0, UPT, UR45, 0x1, UPT ;  /* 0x000000012d00788c */ /* 0x000fcc000bf04070 */
[----:B------:R-:W-:-:S13]  /*11520*/  PLOP3.LUT P0, PT, PT, PT, UP0, 0x80, 0x0 ;  /* 0x000000000000781c */ /* 0x000fda0003f0f008 */
[----:B------:R-:W-:Y:S05]  /*11530*/  @P0 BRA `(.L_x_36) ;  /* 0x0000000000040947 */ /* 0x000fea0003800000 */
[----:B------:R-:W-:Y:S01]  /*11540*/  BPT.TRAP 0x1 ;  /* 0x000000040000795c */ /* 0x000fe20000300000 */
.L_x_36:
[----:B------:R-:W3:Y:S01]  /*11550*/  LDL R24, [R1+0x4c4] ;  /* 0x0004c40001187983 */ /* 0x000ee20000100800 */
[----:B------:R-:W-:Y:S02]  /*11560*/  UIADD3 UR51, UR50, UR51, URZ ;  /* 0x0000003332337290 */ /* 0x000fe4000fffe03f */
[----:B------:R-:W-:Y:S02]  /*11570*/  UIADD3 UR7, UR48, 0x100, URZ ;  /* 0x0000010030077890 */ /* 0x000fe4000fffe03f */
[----:B------:R-:W-:Y:S02]  /*11580*/  UISETP.GT.U32.AND UP0, UPT, UR51, 0x5, UPT ;  /* 0x000000053300788c */ /* 0x000fe4000bf04070 */
[----:B------:R-:W-:Y:S02]  /*11590*/  UISETP.GE.U32.AND UP1, UPT, UR50, 0x6, UPT ;  /* 0x000000063200788c */ /* 0x000fe4000bf26070 */
[----:B------:R-:W-:Y:S02]  /*115a0*/  UISETP.LT.U32.AND UP0, UPT, UR50, 0x6, UP0 ;  /* 0x000000063200788c */ /* 0x000fe40008701070 */
[----:B------:R-:W-:-:S02]  /*115b0*/  USHF.L.U32 UR41, UR52, 0x8, URZ ;  /* 0x0000000834297899 */ /* 0x000fc4000800063f */
[----:B------:R-:W-:Y:S02]  /*115c0*/  USEL UR6, URZ, 0x1, !UP0 ;  /* 0x000000013f067887 */ /* 0x000fe4000c000000 */
[----:B------:R-:W-:Y:S02]  /*115d0*/  ULOP3.LUT UP0, URZ, UR7, 0x9f, URZ, 0xc0, !UPT ;  /* 0x0000009f073f7892 */ /* 0x000fe4000f80c03f */
[----:B------:R-:W-:Y:S02]  /*115e0*/  ULOP3.LUT UR36, UR36, UR6, URZ, 0x3c, !UPT ;  /* 0x0000000624247292 */ /* 0x000fe4000f8e3c3f */
[----:B------:R-:W-:Y:S02]  /*115f0*/  @UP1 UIMAD.WIDE.U32 UR4, UR51, -0x55555555, URZ ;  /* 0xaaaaaaab330418a5 */ /* 0x000fe4000f8e003f */
[----:B------:R-:W-:Y:S02]  /*11600*/  PLOP3.LUT P0, PT, PT, PT, UP0, 0x80, 0x0 ;  /* 0x000000000000781c */ /* 0x000fe40003f0f008 */
[----:B------:R-:W-:-:S04]  /*11610*/  @UP1 USHF.R.U32.HI UR4, URZ, 0x2, UR5 ;  /* 0x000000023f041899 */ /* 0x000fc80008011605 */
[----:B------:R-:W-:Y:S01]  /*11620*/  @UP1 ULOP3.LUT UR36, UR36, 0x1, UR4, 0x78, !UPT ;  /* 0x0000000124241892 */ /* 0x000fe2000f8e7804 */
[----:B---3--:R-:W-:-:S13]  /*11630*/  R2UR UR42, R24 ;  /* 0x00000000182a72ca */ /* 0x008fda00000e0000 */
[----:B------:R-:W-:Y:S01]  /*11640*/  USHF.L.U32 UR42, UR42, 0x8, URZ ;  /* 0x000000082a2a7899 */ /* 0x000fe2000800063f */
[----:B------:R-:W-:Y:S11]  /*11650*/  @!P0 BRA `(.L_x_40) ;  /* 0x0000000000408947 */ /* 0x000ff60003800000 */
[----:B------:R-:W-:Y:S01]  /*11660*/  MOV R14, 0x0 ;  /* 0x00000000000e7802 */ /* 0x000fe20000000f00 */
[----:B------:R-:W-:Y:S01]  /*11670*/  ULDC.64 UR4, c[0x4][0x70] ;  /* 0x01001c0000047ab9 */ /* 0x000fe20000000a00 */
[----:B------:R-:W-:Y:S01]  /*11680*/  ULDC.64 UR6, c[0x4][0x78] ;  /* 0x01001e0000067ab9 */ /* 0x000fe20000000a00 */
[----:B------:R-:W-:Y:S01]  /*11690*/  ULDC.64 UR8, c[0x4][0x8] ;  /* 0x0100020000087ab9 */ /* 0x000fe20000000a00 */
[----:B------:R-:W-:Y:S02]  /*116a0*/  MOV R4, UR4 ;  /* 0x0000000400047c02 */ /* 0x000fe40008000f00 */
[----:B------:R-:W3:Y:S01]  /*116b0*/  LDC.64 R14, c[0x4][R14] ;  /* 0x010000000e0e7b82 */ /* 0x000ee20000000a00 */
[----:B------:R-:W-:Y:S02]  /*116c0*/  MOV R5, UR5 ;  /* 0x0000000500057c02 */ /* 0x000fe40008000f00 */
[----:B------:R-:W-:Y:S02]  /*116d0*/  MOV R6, UR6 ;  /* 0x0000000600067c02 */ /* 0x000fe40008000f00 */
[----:B------:R-:W-:-:S02]  /*116e0*/  MOV R7, UR7 ;  /* 0x0000000700077c02 */ /* 0x000fc40008000f00 */
[----:B------:R-:W-:Y:S02]  /*116f0*/  MOV R10, UR8 ;  /* 0x00000008000a7c02 */ /* 0x000fe40008000f00 */
[----:B------:R-:W-:Y:S02]  /*11700*/  MOV R11, UR9 ;  /* 0x00000009000b7c02 */ /* 0x000fe40008000f00 */
[----:B------:R-:W-:Y:S02]  /*11710*/  MOV R8, 0x70 ;  /* 0x0000007000087802 */ /* 0x000fe40000000f00 */
[----:B------:R-:W-:Y:S02]  /*11720*/  MOV R12, 0x1 ;  /* 0x00000001000c7802 */ /* 0x000fe40000000f00 */
[----:B------:R-:W-:-:S07]  /*11730*/  MOV R13, RZ ;  /* 0x000000ff000d7202 */ /* 0x000fce0000000f00 */
[----:B------:R-:W-:-:S07]  /*11740*/  LEPC R20, `(.L_x_40) ;  /* 0x000000001014794e */ /* 0x000fce0000000000 */
[----:B-123-5:R-:W-:Y:S05]  /*11750*/  CALL.ABS.NOINC R14 ;  /* 0x000000000e007343 */ /* 0x02efea0003c00000 */
.L_x_40:
[----:B------:R-:W-:-:S04]  /*11760*/  UIADD3 UR4, UR48, 0x4100, URZ ;  /* 0x0000410030047890 */ /* 0x000fc8000fffe03f */
[----:B------:R-:W-:-:S06]  /*11770*/  ULOP3.LUT UP0, URZ, UR4, 0x9f, URZ, 0xc0, !UPT ;  /* 0x0000009f043f7892 */ /* 0x000fcc000f80c03f */
[----:B------:R-:W-:-:S13]  /*11780*/  PLOP3.LUT P0, PT, PT, PT, UP0, 0x80, 0x0 ;  /* 0x000000000000781c */ /* 0x000fda0003f0f008 */
[----:B------:R-:W-:Y:S05]  /*11790*/  @!P0 BRA `(.L_x_41) ;  /* 0x0000000000408947 */ /* 0x000fea0003800000 */
        /* <DEDUP_REMOVED lines=16> */
.L_x_41:
[----:B------:R-:W3:Y:S01]  /*118a0*/  S2R R20, SR_TID.X ;  /* 0x0000000000147919 */ /* 0x000ee20000002100 */
[----:B------:R-:W4:Y:S01]  /*118b0*/  LDC.64 R4, c[0x0][0x590] ;  /* 0x00016400ff047b82 */ /* 0x000f220000000a00 */
[----:B------:R-:W-:-:S07]  /*118c0*/  ULDC UR4, c[0x0][0x284] ;  /* 0x0000a10000047ab9 */ /* 0x000fce0000000800 */
[----:B-1----:R-:W1:Y:S01]  /*118d0*/  LDC R0, c[0x0][0x288] ;  /* 0x0000a200ff007b82 */ /* 0x002e620000000800 */
[----:B----4-:R-:W-:-:S04]  /*118e0*/  ISETP.NE.U32.AND P2, PT, R4, RZ, PT ;  /* 0x000000ff0400720c */ /* 0x010fc80003f45070 */
[----:B------:R-:W-:Y:S02]  /*118f0*/  ISETP.NE.AND.EX P2, PT, R5, RZ, PT, P2 ;  /* 0x000000ff0500720c */ /* 0x000fe40003f45320 */
[----:B---3--:R-:W-:Y:S02]  /*11900*/  SHF.R.U32.HI R14, RZ, 0x2, R20 ;  /* 0x00000002ff0e7819 */ /* 0x008fe40000011614 */
[C---:B------:R-:W-:Y:S02]  /*11910*/  LOP3.LUT R15, R20.reuse, 0xe0, RZ, 0xc0, !PT ;  /* 0x000000e0140f7812 */ /* 0x040fe400078ec0ff */
[----:B------:R-:W-:Y:S02]  /*11920*/  LOP3.LUT R3, R20, 0x3, RZ, 0xc0, !PT ;  /* 0x0000000314037812 */ /* 0x000fe400078ec0ff */
[----:B------:R-:W-:Y:S02]  /*11930*/  LOP3.LUT R14, R14, 0x7, RZ, 0xc0, !PT ;  /* 0x000000070e0e7812 */ /* 0x000fe400078ec0ff */
[----:B------:R-:W-:Y:S01]  /*11940*/  SHF.R.U32.HI R6, RZ, 0x1, R15 ;  /* 0x00000001ff067819 */ /* 0x000fe2000001160f */
[----:B-1----:R-:W-:Y:S01]  /*11950*/  IMAD R3, R3, -0x2, R0 ;  /* 0xfffffffe03037824 */ /* 0x002fe200078e0200 */
[----:B------:R-:W-:-:S02]  /*11960*/  MOV R0, UR52 ;  /* 0x0000003400007c02 */ /* 0x000fc40008000f00 */
[----:B------:R-:W-:-:S03]  /*11970*/  IADD3 R6, -R6, UR4, -R14 ;  /* 0x0000000406067c10 */ /* 0x000fc6000fffe90e */
[----:B------:R-:W-:Y:S02]  /*11980*/  IMAD R12, R0, -0x100, R3 ;  /* 0xffffff00000c7824 */ /* 0x000fe400078e0203 */
[----:B------:R-:W-:Y:S01]  /*11990*/  IMAD R6, R24, -0x100, R6 ;  /* 0xffffff0018067824 */ /* 0x000fe200078e0206 */
[----:B------:R-:W-:Y:S06]  /*119a0*/  @!P2 BRA `(.L_x_42) ;  /* 0x00000000008ca947 */ /* 0x000fec0003800000 */
[----:B------:R-:W-:Y:S02]  /*119b0*/  ULDC.64 UR4, c[0x0][0x588] ;  /* 0x0001620000047ab9 */ /* 0x000fe40000000a00 */
[----:B------:R-:W-:-:S04]  /*119c0*/  ISETP.NE.U32.AND P0, PT, RZ, UR4, PT ;  /* 0x00000004ff007c0c */ /* 0x000fc8000bf05070 */
[----:B------:R-:W-:-:S13]  /*119d0*/  ISETP.NE.AND.EX P0, PT, RZ, UR5, PT, P0 ;  /* 0x00000005ff007c0c */ /* 0x000fda000bf05300 */
[----:B------:R-:W-:Y:S05]  /*119e0*/  @!P0 BRA `(.L_x_43) ;  /* 0x0000000000408947 */ /* 0x000fea0003800000 */
[----:B------:R-:W1:Y:S01]  /*119f0*/  LDC.64 R8, c[0x0][0x588] ;  /* 0x00016200ff087b82 */ /* 0x000e620000000a00 */
[----:B-----5:R-:W-:-:S04]  /*11a00*/  IMAD R2, R4, UR43, RZ ;  /* 0x0000002b04027c24 */ /* 0x020fc8000f8e02ff */
[----:B-1----:R-:W-:-:S05]  /*11a10*/  IMAD.WIDE R2, R2, 0x4, R8 ;  /* 0x0000000402027825 */ /* 0x002fca00078e0208 */
[----:B------:R1:W3:Y:S01]  /*11a20*/  LDG.E R7, desc[UR56][R2.64] ;  /* 0x0000003802077981 */ /* 0x0002e2000c1e1900 */
[----:B------:R-:W-:-:S04]  /*11a30*/  MOV R0, 0x1 ;  /* 0x0000000100007802 */ /* 0x000fc80000000f00 */
[----:B------:R-:W-:Y:S02]  /*11a40*/  PRMT R8, R0, 0x7610, R8 ;  /* 0x0000761000087816 */ /* 0x000fe40000000008 */
[----:B-1----:R-:W-:-:S03]  /*11a50*/  MOV R3, 0x1 ;  /* 0x0000000100037802 */ /* 0x002fc60000000f00 */
[----:B------:R-:W-:Y:S01]  /*11a60*/  STL.S16 [R1+0x4c8], R8 ;  /* 0x0004c80801007387 */ /* 0x000fe20000100600 */
[----:B------:R-:W-:Y:S02]  /*11a70*/  MOV R2, 0x1 ;  /* 0x0000000100027802 */ /* 0x000fe40000000f00 */
[----:B------:R-:W-:Y:S01]  /*11a80*/  PRMT R0, R3, 0x7610, R0 ;  /* 0x0000761003007816 */ /* 0x000fe20000000000 */
[----:B---3--:R-:W-:Y:S04]  /*11a90*/  STL [R1+0x4a0], R7 ;  /* 0x0004a00701007387 */ /* 0x008fe80000100800 */
[----:B------:R1:W-:Y:S04]  /*11aa0*/  STL.S16 [R1+0x4c0], R2 ;  /* 0x0004c00201007387 */ /* 0x0003e80000100600 */
[----:B------:R3:W-:Y:S04]  /*11ab0*/  STL.S16 [R1+0x4bc], R0 ;  /* 0x0004bc0001007387 */ /* 0x0007e80000100600 */
[----:B------:R3:W-:Y:S01]  /*11ac0*/  STL [R1+0x4b8], R7 ;  /* 0x0004b80701007387 */ /* 0x0007e20000100800 */
[----:B-1----:R-:W-:Y:S01]  /*11ad0*/  MOV R2, R7 ;  /* 0x0000000700027202 */ /* 0x002fe20000000f00 */
[----:B------:R-:W-:Y:S06]  /*11ae0*/  BRA `(.L_x_42) ;  /* 0x00000000003c7947 */ /* 0x000fec0003800000 */
.L_x_43:
[----:B------:R-:W-:Y:S01]  /*11af0*/  MOV R0, 0x1 ;  /* 0x0000000100007802 */ /* 0x000fe20000000f00 */
[----:B------:R-:W-:Y:S01]  /*11b00*/  ULDC UR4, c[0x0][0x580] ;  /* 0x0001600000047ab9 */ /* 0x000fe20000000800 */
[----:B-----5:R-:W-:Y:S02]  /*11b10*/  MOV R2, 0x1 ;  /* 0x0000000100027802 */ /* 0x020fe40000000f00 */
[----:B------:R-:W-:Y:S02]  /*11b20*/  PRMT R7, R0, 0x7610, R7 ;  /* 0x0000761000077816 */ /* 0x000fe40000000007 */
[----:B------:R-:W-:Y:S02]  /*11b30*/  MOV R3, 0x1 ;  /* 0x0000000100037802 */ /* 0x000fe40000000f00 */
[----:B------:R-:W-:Y:S01]  /*11b40*/  PRMT R0, R2, 0x7610, R0 ;  /* 0x0000761002007816 */ /* 0x000fe20000000000 */
[----:B------:R-:W-:Y:S01]  /*11b50*/  STL.S16 [R1+0x4c8], R7 ;  /* 0x0004c80701007387 */ /* 0x000fe20000100600 */
[----:B------:R-:W-:-:S02]  /*11b60*/  PRMT R2, R3, 0x7610, R2 ;  /* 0x0000761003027816 */ /* 0x000fc40000000002 */
[----:B------:R-:W-:Y:S01]  /*11b70*/  MOV R3, UR4 ;  /* 0x0000000400037c02 */ /* 0x000fe20008000f00 */
[----:B------:R1:W-:Y:S04]  /*11b80*/  STL.S16 [R1+0x4c0], R0 ;  /* 0x0004c00001007387 */ /* 0x0003e80000100600 */
[----:B------:R3:W-:Y:S04]  /*11b90*/  STL.S16 [R1+0x4bc], R2 ;  /* 0x0004bc0201007387 */ /* 0x0007e80000100600 */
[----:B------:R4:W-:Y:S01]  /*11ba0*/  STL [R1+0x4a0], R3 ;  /* 0x0004a00301007387 */ /* 0x0009e20000100800 */
[----:B-1----:R-:W-:-:S02]  /*11bb0*/  MOV R0, UR4 ;  /* 0x0000000400007c02 */ /* 0x002fc40008000f00 */
[----:B---3--:R-:W-:-:S03]  /*11bc0*/  MOV R2, UR4 ;  /* 0x0000000400027c02 */ /* 0x008fc60008000f00 */
[----:B------:R4:W-:Y:S04]  /*11bd0*/  STL [R1+0x4b8], R0 ;  /* 0x0004b80001007387 */ /* 0x0009e80000100800 */
.L_x_42:
[----:B------:R-:W1:Y:S02]  /*11be0*/  LDC.64 R8, c[0x0][0x5b0] ;  /* 0x00016c00ff087b82 */ /* 0x000e640000000a00 */
[----:B-1----:R-:W-:-:S04]  /*11bf0*/  ISETP.NE.U32.AND P0, PT, R8, RZ, PT ;  /* 0x000000ff0800720c */ /* 0x002fc80003f05070 */
[----:B------:R-:W-:-:S13]  /*11c00*/  ISETP.NE.AND.EX P0, PT, R9, RZ, PT, P0 ;  /* 0x000000ff0900720c */ /* 0x000fda0003f05300 */
[----:B------:R-:W-:Y:S05]  /*11c10*/  @!P0 BRA `(.L_x_44) ;  /* 0x00000000002c8947 */ /* 0x000fea0003800000 */
[----:B------:R-:W-:Y:S02]  /*11c20*/  ULDC.64 UR4, c[0x0][0x5a8] ;  /* 0x00016a0000047ab9 */ /* 0x000fe40000000a00 */
[----:B------:R-:W-:-:S04]  /*11c30*/  ISETP.NE.U32.AND P0, PT, RZ, UR4, PT ;  /* 0x00000004ff007c0c */ /* 0x000fc8000bf05070 */
[----:B------:R-:W-:-:S13]  /*11c40*/  ISETP.NE.AND.EX P0, PT, RZ, UR5, PT, P0 ;  /* 0x00000005ff007c0c */ /* 0x000fda000bf05300 */
[----:B------:R-:W-:Y:S05]  /*11c50*/  @!P0 BRA `(.L_x_45) ;  /* 0x0000000000148947 */ /* 0x000fea0003800000 */
[----:B------:R-:W1:Y:S01]  /*11c60*/  LDC.64 R10, c[0x0][0x5a8] ;  /* 0x00016a00ff0a7b82 */ /* 0x000e620000000a00 */
[----:B------:R-:W-:-:S04]  /*11c70*/  IMAD R8, R8, UR43, RZ ;  /* 0x0000002b08087c24 */ /* 0x000fc8000f8e02ff */
[----:B-1----:R-:W-:-:S05]  /*11c80*/  IMAD.WIDE R8, R8, 0x4, R10 ;  /* 0x0000000408087825 */ /* 0x002fca00078e020a */
[----:B-----5:R1:W5:Y:S01]  /*11c90*/  LDG.E R16, desc[UR56][R8.64] ;  /* 0x0000003808107981 */ /* 0x020362000c1e1900 */
[----:B------:R-:W-:Y:S05]  /*11ca0*/  BRA `(.L_x_44) ;  /* 0x0000000000087947 */ /* 0x000fea0003800000 */
.L_x_45:
[----:B------:R-:W-:Y:S02]  /*11cb0*/  ULDC UR4, c[0x0][0x5a0] ;  /* 0x0001680000047ab9 */ /* 0x000fe40000000800 */
[----:B-----5:R-:W-:-:S07]  /*11cc0*/  MOV R16, UR4 ;  /* 0x0000000400107c02 */ /* 0x020fce0008000f00 */
.L_x_44:
[----:B-1----:R-:W2:Y:S01]  /*11cd0*/  LDL R8, [R1+0x4bc] ;  /* 0x0004bc0001087983 */ /* 0x002ea20000100800 */
[----:B------:R-:W1:Y:S01]  /*11ce0*/  LDC.64 R10, c[0x0][0x5c0] ;  /* 0x00017000ff0a7b82 */ /* 0x000e620000000a00 */
[----:B------:R-:W-:Y:S02]  /*11cf0*/  ULDC.64 UR4, c[0x0][0x588] ;  /* 0x0001620000047ab9 */ /* 0x000fe40000000a00 */
[----:B---3--:R-:W3:Y:S04]  /*11d00*/  LDL.LU R7, [R1+0x4b8] ;  /* 0x0004b80001077983 */ /* 0x008ee80000300800 */
[----:B----4-:R-:W4:Y:S01]  /*11d10*/  LDL R0, [R1+0x4a0] ;  /* 0x0004a00001007983 */ /* 0x010f220000100800 */
[----:B------:R-:W1:Y:S01]  /*11d20*/  LDC R3, c[0x0][0x5c8] ;  /* 0x00017200ff037b82 */ /* 0x000e620000000800 */
[----:B------:R-:W-:-:S02]  /*11d30*/  ISETP.NE.U32.AND P4, PT, RZ, UR4, PT ;  /* 0x00000004ff007c0c */ /* 0x000fc4000bf85070 */
[----:B------:R-:W-:Y:S02]  /*11d40*/  ISETP.EQ.U32.AND P3, PT, R4, RZ, PT ;  /* 0x000000ff0400720c */ /* 0x000fe40003f62070 */
[----:B------:R-:W-:Y:S02]  /*11d50*/  ISETP.NE.AND.EX P4, PT, RZ, UR5, PT, P4 ;  /* 0x00000005ff007c0c */ /* 0x000fe4000bf85340 */
[----:B------:R-:W-:Y:S02]  /*11d60*/  PLOP3.LUT P1, PT, PT, PT, PT, 0x8, 0x0 ;  /* 0x000000000000781c */ /* 0x000fe40003f2e170 */
[----:B------:R-:W-:Y:S02]  /*11d70*/  ISETP.EQ.OR.EX P3, PT, R5, RZ, !P4, P3 ;  /* 0x000000ff0500720c */ /* 0x000fe40006762730 */
[----:B------:R-:W-:Y:S02]  /*11d80*/  PLOP3.LUT P4, PT, P4, PT, PT, 0x8, 0x0 ;  /* 0x000000000000781c */ /* 0x000fe4000278e170 */
[----:B-1----:R-:W-:-:S04]  /*11d90*/  ISETP.NE.U32.AND P0, PT, R10, RZ, PT ;  /* 0x000000ff0a00720c */ /* 0x002fc80003f05070 */
[----:B------:R-:W-:-:S04]  /*11da0*/  ISETP.NE.AND.EX P0, PT, R11, RZ, PT, P0 ;  /* 0x000000ff0b00720c */ /* 0x000fc80003f05300 */
[----:B------:R-:W-:Y:S02]  /*11db0*/  FSEL R3, R3, RZ, !P0 ;  /* 0x000000ff03037208 */ /* 0x000fe40004000000 */
[----:B--2---:R-:W-:-:S04]  /*11dc0*/  LOP3.LUT P5, RZ, R8, 0xff, RZ, 0xc0, !PT ;  /* 0x000000ff08ff7812 */ /* 0x004fc800078ac0ff */
[-C--:B---3-5:R-:W-:Y:S02]  /*11dd0*/  FSEL R13, R2, R7.reuse, !P5 ;  /* 0x00000007020d7208 */ /* 0x0a8fe40006800000 */
[C---:B----4-:R-:W-:Y:S02]  /*11de0*/  FSEL R7, R0.reuse, R7, !P2 ;  /* 0x0000000700077208 */ /* 0x050fe40005000000 */
[----:B------:R-:W-:-:S03]  /*11df0*/  FSEL R13, R0, R13, !P2 ;  /* 0x0000000d000d7208 */ /* 0x000fc60005000000 */
[----:B------:R1:W-:Y:S01]  /*11e00*/  STL [R1+0x4b8], R7 ;  /* 0x0004b80701007387 */ /* 0x0003e20000100800 */
[----:B------:R-:W-:Y:S05]  /*11e10*/  @!P3 BRA `(.L_x_46) ;  /* 0x000000000048b947 */ /* 0x000fea0003800000 */
[----:B------:R-:W-:Y:S04]  /*11e20*/  BSSY B0, `(.L_x_46) ;  /* 0x0000011000007945 */ /* 0x000fe80003800000 */
[----:B------:R-:W-:Y:S05]  /*11e30*/  @!P2 BRA `(.L_x_47) ;  /* 0x000000000030a947 */ /* 0x000fea0003800000 */
[----:B-1----:R-:W2:Y:S01]  /*11e40*/  LDL R7, [R1+0x4c0] ;  /* 0x0004c00001077983 */ /* 0x002ea20000100800 */
[----:B------:R-:W-:Y:S02]  /*11e50*/  PRMT R5, RZ, 0x7610, R5 ;  /* 0x00007610ff057816 */ /* 0x000fe40000000005 */
[----:B------:R-:W-:-:S03]  /*11e60*/  PLOP3.LUT P1, PT, P4, PT, PT, 0x80, 0x0 ;  /* 0x000000000000781c */ /* 0x000fc6000272f070 */
[----:B------:R3:W-:Y:S01]  /*11e70*/  STL.S16 [R1+0x4bc], R5 ;  /* 0x0004bc0501007387 */ /* 0x0007e20000100600 */
[----:B--2---:R-:W-:-:S13]  /*11e80*/  LOP3.LUT P3, RZ, R7, 0xff, RZ, 0xc0, !PT ;  /* 0x000000ff07ff7812 */ /* 0x004fda000786c0ff */
[----:B---3--:R-:W-:Y:S05]  /*11e90*/  @!P3 BRA `(.L_x_48) ;  /* 0x000000000024b947 */ /* 0x008fea0003800000 */
[----:B------:R-:W-:Y:S01]  /*11ea0*/  PRMT R4, R7, 0x7610, R4 ;  /* 0x0000761007047816 */ /* 0x000fe20000000004 */
[----:B------:R3:W-:Y:S01]  /*11eb0*/  STL [R1+0x4b8], R0 ;  /* 0x0004b80001007387 */ /* 0x0007e20000100800 */
[----:B------:R-:W-:Y:S02]  /*11ec0*/  FSETP.EQ.AND P1, PT, R0, RZ, PT ;  /* 0x000000ff0000720b */ /* 0x000fe40003f22000 */
[----:B------:R-:W-:Y:S01]  /*11ed0*/  MOV R13, R0 ;  /* 0x00000000000d7202 */ /* 0x000fe20000000f00 */
[----:B------:R3:W-:Y:S01]  /*11ee0*/  STL.S16 [R1+0x4bc], R4 ;  /* 0x0004bc0401007387 */ /* 0x0007e20000100600 */
[----:B------:R-:W-:Y:S09]  /*11ef0*/  BRA `(.L_x_48) ;  /* 0x00000000000c7947 */ /* 0x000ff20003800000 */
.L_x_47:
[----:B------:R2:W-:Y:S01]  /*11f00*/  STL [R1+0x4b8], R0 ;  /* 0x0004b80001007387 */ /* 0x0005e20000100800 */
[----:B------:R-:W-:Y:S02]  /*11f10*/  FSETP.EQ.AND P1, PT, R0, RZ, PT ;  /* 0x000000ff0000720b */ /* 0x000fe40003f22000 */
[----:B------:R-:W-:-:S11]  /*11f20*/  MOV R13, R0 ;  /* 0x00000000000d7202 */ /* 0x000fd60000000f00 */
.L_x_48:
[----:B------:R-:W-:Y:S05]  /*11f30*/  BSYNC B0 ;  /* 0x0000000000007941 */ /* 0x000fea0003800000 */
.L_x_46:
[----:B------:R-:W-:Y:S04]  /*11f40*/  BSSY B0, `(.L_x_49) ;  /* 0x0000014000007945 */ /* 0x000fe80003800000 */
[----:B------:R-:W-:Y:S05]  /*11f50*/  @!P2 BRA `(.L_x_50) ;  /* 0x00000000003ca947 */ /* 0x000fea0003800000 */
[----:B------:R-:W4:Y:S01]  /*11f60*/  LDL R5, [R1+0x4c8] ;  /* 0x0004c80001057983 */ /* 0x000f220000100800 */
[----:B------:R-:W-:Y:S02]  /*11f70*/  PRMT R8, RZ, 0x7610, R8 ;  /* 0x00007610ff087816 */ /* 0x000fe40000000008 */
[----:B------:R-:W-:-:S03]  /*11f80*/  PRMT R9, RZ, 0x7610, R9 ;  /* 0x00007610ff097816 */ /* 0x000fc60000000009 */
[----:B------:R1:W-:Y:S04]  /*11f90*/  STL.S16 [R1+0x4bc], R8 ;  /* 0x0004bc0801007387 */ /* 0x0003e80000100600 */
[----:B------:R1:W-:Y:S01]  /*11fa0*/  STL.S16 [R1+0x4c0], R9 ;  /* 0x0004c00901007387 */ /* 0x0003e20000100600 */
[----:B----4-:R-:W-:-:S13]  /*11fb0*/  LOP3.LUT P2, RZ, R5, 0xff, RZ, 0xc0, !PT ;  /* 0x000000ff05ff7812 */ /* 0x010fda000784c0ff */
[----:B-1----:R-:W-:Y:S05]  /*11fc0*/  @!P2 BRA `(.L_x_51) ;  /* 0x00000000002ca947 */ /* 0x002fea0003800000 */
[C---:B------:R-:W-:Y:S01]  /*11fd0*/  PRMT R7, R5.reuse, 0x7610, R7 ;  /* 0x0000761005077816 */ /* 0x040fe20000000007 */
[----:B------:R1:W-:Y:S01]  /*11fe0*/  STL [R1+0x4b8], R0 ;  /* 0x0004b80001007387 */ /* 0x0003e20000100800 */
[----:B---3--:R-:W-:Y:S02]  /*11ff0*/  PRMT R4, R5, 0x7610, R4 ;  /* 0x0000761005047816 */ /* 0x008fe40000000004 */
[----:B------:R-:W-:Y:S01]  /*12000*/  FSETP.EQ.AND P4, PT, R0, RZ, PT ;  /* 0x000000ff0000720b */ /* 0x000fe20003f82000 */
[----:B------:R1:W-:Y:S01]  /*12010*/  STL.S16 [R1+0x4c0], R7 ;  /* 0x0004c00701007387 */ /* 0x0003e20000100600 */
[----:B------:R-:W-:-:S03]  /*12020*/  MOV R13, R0 ;  /* 0x00000000000d7202 */ /* 0x000fc60000000f00 */
[----:B------:R1:W-:Y:S01]  /*12030*/  STL.S16 [R1+0x4bc], R4 ;  /* 0x0004bc0401007387 */ /* 0x0003e20000100600 */
[----:B------:R-:W-:Y:S07]  /*12040*/  BRA `(.L_x_51) ;  /* 0x00000000000c7947 */ /* 0x000fee0003800000 */
.L_x_50:
[----:B------:R4:W-:Y:S01]  /*12050*/  STL [R1+0x4b8], R0 ;  /* 0x0004b80001007387 */ /* 0x0009e20000100800 */
[----:B------:R-:W-:Y:S02]  /*12060*/  FSETP.EQ.AND P4, PT, R0, RZ, PT ;  /* 0x000000ff0000720b */ /* 0x000fe40003f82000 */
[----:B------:R-:W-:-:S11]  /*12070*/  MOV R13, R0 ;  /* 0x00000000000d7202 */ /* 0x000fd60000000f00 */
.L_x_51:
[----:B------:R-:W-:Y:S05]  /*12080*/  BSYNC B0 ;  /* 0x0000000000007941 */ /* 0x000fea0003800000 */
.L_x_49:
[-C--:B------:R-:W-:Y:S02]  /*12090*/  MOV R5, R3.reuse ;  /* 0x0000000300057202 */ /* 0x080fe40000000f00 */
[-C--:B-1----:R-:W-:Y:S02]  /*120a0*/  MOV R7, R3.reuse ;  /* 0x0000000300077202 */ /* 0x082fe40000000f00 */
[----:B------:R-:W-:Y:S01]  /*120b0*/  MOV R9, R3 ;  /* 0x0000000300097202 */ /* 0x000fe20000000f00 */
[----:B------:R-:W-:Y:S06]  /*120c0*/  @!P0 BRA `(.L_x_52) ;  /* 0x0000000000888947 */ /* 0x000fec0003800000 */
[----:B------:R-:W1:Y:S01]  /*120d0*/  LDC.64 R8, c[0x0][0x5d0] ;  /* 0x00017400ff087b82 */ /* 0x000e620000000a00 */
[----:B--234-:R-:W-:Y:S01]  /*120e0*/  SHF.R.U32.HI R0, RZ, 0x5, R15 ;  /* 0x00000005ff007819 */ /* 0x01cfe2000001160f */
[----:B------:R-:W-:-:S03]  /*120f0*/  USHF.R.S32.HI UR4, URZ, 0x1f, UR43 ;  /* 0x0000001f3f047899 */ /* 0x000fc6000801142b */
[----:B------:R-:W-:-:S04]  /*12100*/  SHF.L.U32 R0, R0, 0x4, RZ ;  /* 0x0000000400007819 */ /* 0x000fc800000006ff */
[----:B------:R-:W-:-:S04]  /*12110*/  LOP3.LUT R0, R0, 0xfffffff0, R14, 0xe2, !PT ;  /* 0xfffffff000007812 */ /* 0x000fc800078ee20e */
[----:B------:R-:W-:Y:S02]  /*12120*/  IADD3 R4, R0, UR42, RZ ;  /* 0x0000002a00047c10 */ /* 0x000fe4000fffe0ff */
[----:B------:R-:W-:Y:S02]  /*12130*/  MOV R0, RZ ;  /* 0x000000ff00007202 */ /* 0x000fe40000000f00 */
[----:B------:R-:W-:-:S03]  /*12140*/  SHF.R.S32.HI R5, RZ, 0x1f, R4 ;  /* 0x0000001fff057819 */ /* 0x000fc60000011404 */
[----:B-1----:R-:W-:-:S04]  /*12150*/  IMAD.WIDE.U32 R4, R8, UR43, R4 ;  /* 0x0000002b08047c25 */ /* 0x002fc8000f8e0004 */
[----:B------:R-:W-:Y:S01]  /*12160*/  IMAD R8, R8, UR4, RZ ;  /* 0x0000000408087c24 */ /* 0x000fe2000f8e02ff */
[----:B------:R-:W-:-:S03]  /*12170*/  IADD3 R4, P0, R4, R10, RZ ;  /* 0x0000000a04047210 */ /* 0x000fc60007f1e0ff */
[----:B------:R-:W-:-:S05]  /*12180*/  IMAD R8, R9, UR43, R8 ;  /* 0x0000002b09087c24 */ /* 0x000fca000f8e0208 */
[----:B------:R-:W-:Y:S02]  /*12190*/  IADD3.X R5, R11, R5, R8, P0, !PT ;  /* 0x000000050b057210 */ /* 0x000fe400007fe408 */
[----:B------:R-:W-:-:S04]  /*121a0*/  ISETP.GE.AND P0, PT, R12, 0x1, PT ;  /* 0x000000010c00780c */ /* 0x000fc80003f06270 */
[C---:B------:R-:W-:Y:S02]  /*121b0*/  ISETP.LT.OR P2, PT, R6.reuse, 0x9, !P0 ;  /* 0x000000090600780c */ /* 0x040fe40004741670 */
[C---:B------:R-:W-:Y:S02]  /*121c0*/  ISETP.LT.OR P5, PT, R6.reuse, 0x1, !P0 ;  /* 0x000000010600780c */ /* 0x040fe400047a1670 */
[C---:B------:R-:W-:Y:S02]  /*121d0*/  ISETP.LT.OR P3, PT, R6.reuse, 0x81, !P0 ;  /* 0x000000810600780c */ /* 0x040fe40004761670 */
[----:B------:R-:W-:-:S07]  /*121e0*/  ISETP.LT.OR P0, PT, R6, 0x89, !P0 ;  /* 0x000000890600780c */ /* 0x000fce0004701670 */
[----:B------:R-:W2:Y:S04]  /*121f0*/  @!P2 LDG.E.U8 R3, desc[UR56][R4.64+0x8] ;  /* 0x000008380403a981 */ /* 0x000ea8000c1e1100 */
[----:B------:R-:W3:Y:S04]  /*12200*/  @!P5 LDG.E.U8 R0, desc[UR56][R4.64] ;  /* 0x000000380400d981 */ /* 0x000ee8000c1e1100 */
[----:B------:R-:W4:Y:S04]  /*12210*/  @!P3 LDG.E.U8 R6, desc[UR56][R4.64+0x80] ;  /* 0x000080380406b981 */ /* 0x000f28000c1e1100 */
[----:B------:R-:W5:Y:S01]  /*12220*/  @!P0 LDG.E.U8 R4, desc[UR56][R4.64+0x88] ;  /* 0x0000883804048981 */ /* 0x000f62000c1e1100 */
[----:B--2---:R-:W-:-:S04]  /*12230*/  @!P2 SHF.L.U32 R3, R3, 0x8, RZ ;  /* 0x000000080303a819 */ /* 0x004fc800000006ff */
[----:B---3--:R-:W-:-:S04]  /*12240*/  @!P2 LOP3.LUT R0, R0, R3, RZ, 0xfc, !PT ;  /* 0x000000030000a212 */ /* 0x008fc800078efcff */
[----:B------:R-:W-:-:S04]  /*12250*/  @!P3 LOP3.LUT R3, R0, 0xff00ffff, RZ, 0xc0, !PT ;  /* 0xff00ffff0003b812 */ /* 0x000fc800078ec0ff */
[----:B----4-:R-:W-:-:S04]  /*12260*/  @!P3 LEA R0, R6, R3, 0x10 ;  /* 0x000000030600b211 */ /* 0x010fc800078e80ff */
[----:B------:R-:W-:-:S04]  /*12270*/  @!P0 LOP3.LUT R3, R0, 0xffffff, RZ, 0xc0, !PT ;  /* 0x00ffffff00038812 */ /* 0x000fc800078ec0ff */
[----:B-----5:R-:W-:-:S04]  /*12280*/  @!P0 PRMT R0, R4, 0x654, R3 ;  /* 0x0000065404008816 */ /* 0x020fc80000000003 */
[-C--:B------:R-:W-:Y:S02]  /*12290*/  F2FP.F16.E4M3.UNPACK_B R4, R0.reuse ;  /* 0x00000000ff04723e */ /* 0x080fe400020006ff */
[----:B------:R-:W-:-:S03]  /*122a0*/  F2FP.F16.E4M3.UNPACK_B R0, R0.H1 ;  /* 0x00000000ff00723e */ /* 0x000fc600030006ff */
[--C-:B------:R-:W-:Y:S02]  /*122b0*/  HADD2.F32 R3, -RZ, R4.reuse.H0_H0 ;  /* 0x20000004ff037230 */ /* 0x100fe40000004100 */
[----:B------:R-:W-:Y:S02]  /*122c0*/  HADD2.F32 R5, -RZ, R4.H1_H1 ;  /* 0x30000004ff057230 */ /* 0x000fe40000004100 */
[--C-:B------:R-:W-:Y:S02]  /*122d0*/  HADD2.F32 R7, -RZ, R0.reuse.H0_H0 ;  /* 0x20000000ff077230 */ /* 0x100fe40000004100 */
[----:B------:R-:W-:-:S07]  /*122e0*/  HADD2.F32 R9, -RZ, R0.H1_H1 ;  /* 0x30000000ff097230 */ /* 0x000fce0000004100 */
.L_x_52:
[----:B------:R-:W-:Y:S01]  /*122f0*/  BSSY B0, `(.L_x_53) ;  /* 0x000003c000007945 */ /* 0x000fe20003800000 */
[----:B--234-:R-:W-:Y:S02]  /*12300*/  MOV R0, RZ ;  /* 0x000000ff00007202 */ /* 0x01cfe40000000f00 */
[----:B------:R-:W-:Y:S02]  /*12310*/  MOV R4, RZ ;  /* 0x000000ff00047202 */ /* 0x000fe40000000f00 */
[----:B------:R-:W-:Y:S02]  /*12320*/  MOV R6, RZ ;  /* 0x000000ff00067202 */ /* 0x000fe40000000f00 */
[----:B------:R-:W-:Y:S01]  /*12330*/  MOV R8, RZ ;  /* 0x000000ff00087202 */ /* 0x000fe20000000f00 */
[----:B------:R-:W-:Y:S06]  /*12340*/  @P1 BRA `(.L_x_54) ;  /* 0x0000000000d81947 */ /* 0x000fec0003800000 */
[----:B------:R-:W-:-:S04]  /*12350*/  MOV R0, UR44 ;  /* 0x0000002c00007c02 */ /* 0x000fc80008000f00 */
[----:B------:R-:W-:-:S13]  /*12360*/  ISETP.NE.AND P2, PT, R0, 0x3, PT ;  /* 0x000000030000780c */ /* 0x000fda0003f45270 */
[----:B------:R-:W-:Y:S05]  /*12370*/  @!P2 BRA `(.L_x_55) ;  /* 0x000000000004a947 */ /* 0x000fea0003800000 */
[----:B------:R-:W-:Y:S01]  /*12380*/  BPT.TRAP 0x1 ;  /* 0x000000040000795c */ /* 0x000fe20000300000 */
.L_x_55:
[----:B------:R-:W-:Y:S01]  /*12390*/  LEA R10, R18, UR48, 0x3 ;  /* 0x00000030120a7c11 */ /* 0x000fe2000f8e18ff */
[----:B------:R-:W-:Y:S01]  /*123a0*/  BSSY B1, `(.L_x_56) ;  /* 0x0000004000017945 */ /* 0x000fe20003800000 */
[----:B------:R-:W-:-:S04]  /*123b0*/  SHF.L.U32 R0, R19, 0x1f, RZ ;  /* 0x0000001f13007819 */ /* 0x000fc800000006ff */
[----:B------:R-:W1:Y:S02]  /*123c0*/  SYNCS.PHASECHK.TRANS64.TRYWAIT P0, [R10+URZ+0x60], R0 ;  /* 0x000060000a0075a7 */ /* 0x000e64000800017f */
[----:B-1----:R-:W-:Y:S05]  /*123d0*/  @!P0 BRA `(.L_x_57) ;  /* 0x000000e400b08947 */ /* 0x002fea0003800000 */
.L_x_378:
[----:B------:R-:W-:Y:S05]  /*123e0*/  BSYNC B1 ;  /* 0x0000000000017941 */ /* 0x000fea0003800000 */
.L_x_56:
[----:B------:R-:W-:Y:S01]  /*123f0*/  BSSY B1, `(.L_x_58) ;  /* 0x000001a000017945 */ /* 0x000fe20003800000 */
[----:B-1----:R-:W-:Y:S02]  /*12400*/  MOV R0, RZ ;  /* 0x000000ff00007202 */ /* 0x002fe40000000f00 */
[----:B------:R-:W-:Y:S02]  /*12410*/  MOV R4, RZ ;  /* 0x000000ff00047202 */ /* 0x000fe40000000f00 */
[----:B------:R-:W-:Y:S02]  /*12420*/  MOV R6, RZ ;  /* 0x000000ff00067202 */ /* 0x000fe40000000f00 */
[----:B------:R-:W-:Y:S01]  /*12430*/  MOV R8, RZ ;  /* 0x000000ff00087202 */ /* 0x000fe20000000f00 */
[----:B------:R-:W-:Y:S06]  /*12440*/  @P4 BRA `(.L_x_59) ;  /* 0x0000000000504947 */ /* 0x000fec0003800000 */
[----:B------:R-:W-:Y:S01]  /*12450*/  LEA R0, R18, R17, 0xc ;  /* 0x0000001112007211 */ /* 0x000fe200078e60ff */
[----:B------:R-:W1:Y:S04]  /*12460*/  S2R R11, SR_TID.X ;  /* 0x00000000000b7919 */ /* 0x000e680000002100 */
[----:B------:R-:W-:Y:S04]  /*12470*/  LDS.U16 R4, [R0+UR48+0x200] ;  /* 0x0002003000047984 */ /* 0x000fe80008000400 */
[----:B------:R-:W2:Y:S04]  /*12480*/  LDS.U16 R8, [R0+UR48+0x100] ;  /* 0x0001003000087984 */ /* 0x000ea80008000400 */
[----:B------:R-:W-:Y:S01]  /*12490*/  LDS.U16 R6, [R0+UR48+0x108] ;  /* 0x0001083000067984 */ /* 0x000fe20008000400 */
[----:B-1----:R-:W-:-:S04]  /*124a0*/  SHF.R.U32.HI R11, RZ, 0x4, R11 ;  /* 0x00000004ff0b7819 */ /* 0x002fc8000001160b */
[----:B------:R-:W-:Y:S02]  /*124b0*/  LOP3.LUT P0, RZ, R11, 0x1, RZ, 0xc0, !PT ;  /* 0x000000010bff7812 */ /* 0x000fe4000780c0ff */
[----:B------:R-:W-:-:S04]  /*124c0*/  MOV R11, 0x8 ;  /* 0x00000008000b7802 */ /* 0x000fc80000000f00 */
[----:B------:R-:W-:Y:S02]  /*124d0*/  SEL R11, R11, 0xfffffff8, !P0 ;  /* 0xfffffff80b0b7807 */ /* 0x000fe40004000000 */
[----:B--2---:R-:W-:Y:S02]  /*124e0*/  PRMT R8, R8, 0x5410, R4 ;  /* 0x0000541008087816 */ /* 0x004fe40000000004 */
[----:B------:R1:W2:Y:S02]  /*124f0*/  LDS.U16 R4, [R0+UR48+0x208] ;  /* 0x0002083000047984 */ /* 0x0002a40008000400 */
[----:B-1----:R-:W-:-:S04]  /*12500*/  IADD3 R0, R0, UR48, RZ ;  /* 0x0000003000007c10 */ /* 0x002fc8000fffe0ff */
[----:B------:R-:W-:-:S05]  /*12510*/  LEA R0, R11, R0, 0x1 ;  /* 0x000000000b007211 */ /* 0x000fca00078e08ff */
[----:B------:R-:W-:Y:S01]  /*12520*/  LDS.U16 R11, [R0+0x200] ;  /* 0x00020000000b7984 */ /* 0x000fe20000000400 */
[----:B--2---:R-:W-:-:S03]  /*12530*/  PRMT R6, R6, 0x5410, R4 ;  /* 0x0000541006067816 */ /* 0x004fc60000000004 */
[----:B------:R-:W1:Y:S02]  /*12540*/  LDS.U16 R4, [R0+0x100] ;  /* 0x0001000000047984 */ /* 0x000e640000000400 */
[----:B-1----:R-:W-:Y:S02]  /*12550*/  PRMT R4, R4, 0x5410, R11 ;  /* 0x0000541004047816 */ /* 0x002fe4000000000b */
[----:B------:R-:W-:Y:S04]  /*12560*/  LDS.U16 R11, [R0+0x208] ;  /* 0x00020800000b7984 */ /* 0x000fe80000000400 */
[----:B------:R-:W1:Y:S02]  /*12570*/  LDS.U16 R0, [R0+0x108] ;  /* 0x0001080000007984 */ /* 0x000e640000000400 */
[----:B-1----:R-:W-:-:S07]  /*12580*/  PRMT R0, R0, 0x5410, R11 ;  /* 0x0000541000007816 */ /* 0x002fce000000000b */
.L_x_59:
[----:B------:R-:W-:Y:S05]  /*12590*/  BSYNC B1 ;  /* 0x0000000000017941 */ /* 0x000fea0003800000 */
.L_x_58:
[----:B------:R-:W-:Y:S01]  /*125a0*/  @!PT LDS RZ, [RZ] ;  /* 0x00000000fffff984 */ /* 0x000fe20000000800 */
[----:B------:R-:W-:Y:S01]  /*125b0*/  @!PT LDS RZ, [RZ] ;  /* 0x00000000fffff984 */ /* 0x000fe20000000800 */
[----:B------:R-:W-:Y:S01]  /*125c0*/  @!PT LDS RZ, [RZ] ;  /* 0x00000000fffff984 */ /* 0x000fe20000000800 */
[----:B------:R-:W-:Y:S01]  /*125d0*/  @!PT LDS RZ, [RZ] ;  /* 0x00000000fffff984 */ /* 0x000fe20000000800 */
[----:B------:R1:W-:Y:S06]  /*125e0*/  MEMBAR.ALL.CTA ;  /* 0x0000000000007992 */ /* 0x0003ec0000008000 */
[----:B-1----:R-:W1:Y:S01]  /*125f0*/  FENCE.VIEW.ASYNC.S ;  /* 0x00000000000073c6 */ /* 0x002e620000000000 */
[----:B------:R-:W-:Y:S05]  /*12600*/  @!P2 BRA `(.L_x_60) ;  /* 0x000000000004a947 */ /* 0x000fea0003800000 */
[----:B------:R-:W-:Y:S01]  /*12610*/  BPT.TRAP 0x1 ;  /* 0x000000040000795c */ /* 0x000fe20000300000 */
.L_x_60:
[----:B------:R-:W2:Y:S01]  /*12620*/  S2R R11, SR_CgaCtaId ;  /* 0x00000000000b7919 */ /* 0x000ea20000008800 */
[----:B------:R-:W-:Y:S02]  /*12630*/  IADD3 R10, R10, 0x80, RZ ;  /* 0x000000800a0a7810 */ /* 0x000fe40007ffe0ff */
[----:B------:R-:W-:-:S04]  /*12640*/  IADD3 R18, R18, 0x1, RZ ;  /* 0x0000000112127810 */ /* 0x000fc80007ffe0ff */
[----:B------:R-:W-:-:S04]  /*12650*/  ISETP.NE.AND P0, PT, R18, 0x4, PT ;  /* 0x000000041200780c */ /* 0x000fc80003f05270 */
[----:B------:R-:W-:Y:S02]  /*12660*/  SEL R18, R18, RZ, P0 ;  /* 0x000000ff12127207 */ /* 0x000fe40000000000 */
[----:B--2---:R-:W-:-:S04]  /*12670*/  PRMT R10, R11, 0x654, R10 ;  /* 0x000006540b0a7816 */ /* 0x004fc8000000000a */
[----:B-1----:R1:W-:Y:S02]  /*12680*/  SYNCS.ARRIVE.TRANS64.RED.A1T0 RZ, [R10+URZ], RZ ;  /* 0x000000ff0aff79a7 */ /* 0x0023e4000810043f */
[----:B-1----:R-:W-:-:S04]  /*12690*/  SEL R10, RZ, 0x1, P0 ;  /* 0x00000001ff0a7807 */ /* 0x002fc80000000000 */
[----:B------:R-:W-:-:S07]  /*126a0*/  LOP3.LUT R19, R19, R10, RZ, 0x3c, !PT ;  /* 0x0000000a13137212 */ /* 0x000fce00078e3cff */
.L_x_54:
[----:B------:R-:W-:Y:S05]  /*126b0*/  BSYNC B0 ;  /* 0x0000000000007941 */ /* 0x000fea0003800000 */
.L_x_53:
[----:B------:R-:W-:Y:S01]  /*126c0*/  F2FP.F16.E4M3.UNPACK_B R10, R8 ;  /* 0x00000008ff0a723e */ /* 0x000fe200020006ff */
[C---:B------:R-:W-:Y:S01]  /*126d0*/  FFMA R22, R16.reuse, R22, R3 ;  /* 0x0000001610167223 */ /* 0x040fe20000000003 */
[C---:B------:R-:W-:Y:S01]  /*126e0*/  FFMA R152, R16.reuse, R152, R5 ;  /* 0x0000009810987223 */ /* 0x040fe20000000005 */
[C---:B------:R-:W-:Y:S01]  /*126f0*/  FFMA R154, R16.reuse, R154, R3 ;  /* 0x0000009a109a7223 */ /* 0x040fe20000000003 */
[C-C-:B------:R-:W-:Y:S01]  /*12700*/  FFMA R157, R16.reuse, R157, R5.reuse ;  /* 0x0000009d109d7223 */ /* 0x140fe20000000005 */
[--C-:B------:R-:W-:Y:S01]  /*12710*/  HADD2.F32 R11, -RZ, R10.reuse.H0_H0 ;  /* 0x2000000aff0b7230 */ /* 0x100fe20000004100 */
[----:B------:R-:W1:Y:S01]  /*12720*/  S2R R24, SR_TID.X ;  /* 0x0000000000187919 */ /* 0x000e620000002100 */
[C---:B------:R-:W-:Y:S01]  /*12730*/  FFMA R156, R16.reuse, R156, R5 ;  /* 0x0000009c109c7223 */ /* 0x040fe20000000005 */
[C-C-:B------:R-:W-:Y:S01]  /*12740*/  FFMA R159, R16.reuse, R159, R3.reuse ;  /* 0x0000009f109f7223 */ /* 0x140fe20000000003 */
[----:B------:R-:W-:Y:S01]  /*12750*/  FFMA R158, R16, R158, R3 ;  /* 0x0000009e109e7223 */ /* 0x000fe20000000003 */
[----:B------:R-:W-:Y:S01]  /*12760*/  FFMA R22, R11, R2, R22 ;  /* 0x000000020b167223 */ /* 0x000fe20000000016 */
[----:B------:R-:W-:-:S02]  /*12770*/  HADD2.F32 R11, -RZ, R10.H1_H1 ;  /* 0x3000000aff0b7230 */ /* 0x000fc40000004100 */
[C---:B------:R-:W-:Y:S01]  /*12780*/  FFMA R10, R16.reuse, R23, R3 ;  /* 0x00000017100a7223 */ /* 0x040fe20000000003 */
[C-C-:B------:R-:W-:Y:S01]  /*12790*/  FFMA R161, R16.reuse, R161, R5.reuse ;  /* 0x000000a110a17223 */ /* 0x140fe20000000005 */
[C---:B------:R-:W-:Y:S01]  /*127a0*/  FFMA R160, R16.reuse, R160, R5 ;  /* 0x000000a010a07223 */ /* 0x040fe20000000005 */
[C-C-:B------:R-:W-:Y:S01]  /*127b0*/  FFMA R163, R16.reuse, R163, R3.reuse ;  /* 0x000000a310a37223 */ /* 0x140fe20000000003 */
[----:B------:R-:W-:Y:S01]  /*127c0*/  FFMA R10, R11, R2, R10 ;  /* 0x000000020b0a7223 */ /* 0x000fe2000000000a */
[----:B------:R-:W-:-:S04]  /*127d0*/  FFMA R162, R16, R162, R3 ;  /* 0x000000a210a27223 */ /* 0x000fc80000000003 */
[----:B------:R-:W-:Y:S02]  /*127e0*/  F2FP.SATFINITE.RELU.E4M3.F32.PACK_AB_MERGE_C R22, R10, R22, RZ ;  /* 0x000000160a16723e */ /* 0x000fe400048078ff */
[----:B------:R-:W-:-:S05]  /*127f0*/  F2FP.F16.E4M3.UNPACK_B R10, R8.H1 ;  /* 0x00000008ff0a723e */ /* 0x000fca00030006ff */
[----:B------:R-:W-:-:S05]  /*12800*/  HADD2.F32 R11, -RZ, R10.H0_H0 ;  /* 0x2000000aff0b7230 */ /* 0x000fca0000004100 */
[----:B------:R-:W-:Y:S01]  /*12810*/  FFMA R152, R11, R2, R152 ;  /* 0x000000020b987223 */ /* 0x000fe20000000098 */
[----:B------:R-:W-:Y:S02]  /*12820*/  HADD2.F32 R11, -RZ, R10.H1_H1 ;  /* 0x3000000aff0b7230 */ /* 0x000fe40000004100 */
[----:B------:R-:W-:Y:S01]  /*12830*/  FFMA R10, R16, R153, R5 ;  /* 0x00000099100a7223 */ /* 0x000fe20000000005 */
[----:B-1----:R-:W-:-:S03]  /*12840*/  LOP3.LUT R24, R24, 0xff, RZ, 0xc0, !PT ;  /* 0x000000ff18187812 */ /* 0x002fc600078ec0ff */
[----:B------:R-:W-:Y:S01]  /*12850*/  FFMA R10, R11, R2, R10 ;  /* 0x000000020b0a7223 */ /* 0x000fe2000000000a */
[----:B------:R-:W-:-:S04]  /*12860*/  IADD3 R24, R24, 0x1f, RZ ;  /* 0x0000001f18187810 */ /* 0x000fc80007ffe0ff */
[----:B------:R-:W-:Y:S02]  /*12870*/  F2FP.SATFINITE.RELU.E4M3.F32.PACK_AB_MERGE_C R152, R10, R152, RZ ;  /* 0x000000980a98723e */ /* 0x000fe400048078ff */
[----:B------:R-:W-:Y:S02]  /*12880*/  F2FP.F16.E4M3.UNPACK_B R10, R6 ;  /* 0x00000006ff0a723e */ /* 0x000fe400020006ff */
[----:B------:R-:W-:-:S03]  /*12890*/  ISETP.GT.U32.AND P0, PT, R24, 0x3e, PT ;  /* 0x0000003e1800780c */ /* 0x000fc60003f04070 */
[----:B------:R-:W-:-:S05]  /*128a0*/  HADD2.F32 R11, -RZ, R10.H0_H0 ;  /* 0x2000000aff0b7230 */ /* 0x000fca0000004100 */
[----:B------:R-:W-:Y:S01]  /*128b0*/  FFMA R154, R11, R2, R154 ;  /* 0x000000020b9a7223 */ /* 0x000fe2000000009a */
[----:B------:R-:W-:Y:S02]  /*128c0*/  HADD2.F32 R11, -RZ, R10.H1_H1 ;  /* 0x3000000aff0b7230 */ /* 0x000fe40000004100 */
[----:B------:R-:W-:-:S04]  /*128d0*/  FFMA R10, R16, R155, R3 ;  /* 0x0000009b100a7223 */ /* 0x000fc80000000003 */
[----:B------:R-:W-:-:S05]  /*128e0*/  FFMA R10, R11, R2, R10 ;  /* 0x000000020b0a7223 */ /* 0x000fca000000000a */
[----:B------:R-:W-:Y:S02]  /*128f0*/  F2FP.SATFINITE.RELU.E4M3.F32.PACK_AB_MERGE_C R154, R10, R154, RZ ;  /* 0x0000009a0a9a723e */ /* 0x000fe400048078ff */
[----:B------:R-:W-:-:S05]  /*12900*/  F2FP.F16.E4M3.UNPACK_B R10, R6.H1 ;  /* 0x00000006ff0a723e */ /* 0x000fca00030006ff */
[--C-:B------:R-:W-:Y:S02]  /*12910*/  HADD2.F32 R11, -RZ, R10.reuse.H0_H0 ;  /* 0x2000000aff0b7230 */ /* 0x100fe40000004100 */
[----:B------:R-:W-:-:S03]  /*12920*/  HADD2.F32 R10, -RZ, R10.H1_H1 ;  /* 0x3000000aff0a7230 */ /* 0x000fc60000004100 */
[-C--:B------:R-:W-:Y:S02]  /*12930*/  FFMA R156, R11, R2.reuse, R156 ;  /* 0x000000020b9c7223 */ /* 0x080fe4000000009c */
[----:B------:R-:W-:Y:S01]  /*12940*/  FFMA R20, R10, R2, R157 ;  /* 0x000000020a147223 */ /* 0x000fe2000000009d */
[----:B------:R-:W-:-:S04]  /*12950*/  F2FP.F16.E4M3.UNPACK_B R10, R4 ;  /* 0x00000004ff0a723e */ /* 0x000fc800020006ff */
[----:B------:R-:W-:Y:S01]  /*12960*/  F2FP.SATFINITE.RELU.E4M3.F32.PACK_AB_MERGE_C R20, R20, R156, RZ ;  /* 0x0000009c1414723e */ /* 0x000fe200048078ff */
[--C-:B------:R-:W-:Y:S02]  /*12970*/  HADD2.F32 R11, -RZ, R10.reuse.H0_H0 ;  /* 0x2000000aff0b7230 */ /* 0x100fe40000004100 */
[----:B------:R-:W-:-:S03]  /*12980*/  HADD2.F32 R10, -RZ, R10.H1_H1 ;  /* 0x3000000aff0a7230 */ /* 0x000fc60000004100 */
[-C--:B------:R-:W-:Y:S02]  /*12990*/  FFMA R158, R11, R2.reuse, R158 ;  /* 0x000000020b9e7223 */ /* 0x080fe4000000009e */
[----:B------:R-:W-:Y:S01]  /*129a0*/  FFMA R15, R10, R2, R159 ;  /* 0x000000020a0f7223 */ /* 0x000fe2000000009f */
[----:B------:R-:W-:-:S04]  /*129b0*/  F2FP.F16.E4M3.UNPACK_B R10, R4.H1 ;  /* 0x00000004ff0a723e */ /* 0x000fc800030006ff */
[----:B------:R-:W-:Y:S01]  /*129c0*/  F2FP.SATFINITE.RELU.E4M3.F32.PACK_AB_MERGE_C R15, R15, R158, RZ ;  /* 0x0000009e0f0f723e */ /* 0x000fe200048078ff */
        /* <DEDUP_REMOVED lines=8> */
[----:B------:R-:W-:Y:S01]  /*12a50*/  FFMA R162, R11, R2, R162 ;  /* 0x000000020ba27223 */ /* 0x000fe200000000a2 */
[----:B------:R-:W-:Y:S01]  /*12a60*/  FFMA R11, R16, R164, R5 ;  /* 0x000000a4100b7223 */ /* 0x000fe20000000005 */
[----:B------:R-:W-:Y:S01]  /*12a70*/  FFMA R12, R10, R2, R163 ;  /* 0x000000020a0c7223 */ /* 0x000fe200000000a3 */
[----:B------:R-:W-:-:S04]  /*12a80*/  F2FP.F16.E4M3.UNPACK_B R10, R0.H1 ;  /* 0x00000000ff0a723e */ /* 0x000fc800030006ff */
[----:B------:R-:W-:Y:S01]  /*12a90*/  F2FP.SATFINITE.RELU.E4M3.F32.PACK_AB_MERGE_C R12, R12, R162, RZ ;  /* 0x000000a20c0c723e */ /* 0x000fe200048078ff */
[--C-:B------:R-:W-:Y:S02]  /*12aa0*/  HADD2.F32 R23, -RZ, R10.reuse.H0_H0 ;  /* 0x2000000aff177230 */ /* 0x100fe40000004100 */
[----:B------:R-:W-:Y:S02]  /*12ab0*/  HADD2.F32 R21, -RZ, R10.H1_H1 ;  /* 0x3000000aff157230 */ /* 0x000fe40000004100 */
[----:B------:R-:W-:Y:S01]  /*12ac0*/  FFMA R10, R16, R165, R5 ;  /* 0x000000a5100a7223 */ /* 0x000fe20000000005 */
[----:B------:R-:W-:-:S03]  /*12ad0*/  FFMA R11, R23, R2, R11 ;  /* 0x00000002170b7223 */ /* 0x000fc6000000000b */
[----:B------:R-:W-:-:S05]  /*12ae0*/  FFMA R10, R21, R2, R10 ;  /* 0x00000002150a7223 */ /* 0x000fca000000000a */
[----:B------:R-:W-:Y:S01]  /*12af0*/  F2FP.SATFINITE.RELU.E4M3.F32.PACK_AB_MERGE_C R11, R10, R11, RZ ;  /* 0x0000000b0a0b723e */ /* 0x000fe200048078ff */
[----:B------:R-:W-:Y:S06]  /*12b00*/  @P0 BRA `(.L_x_61) ;  /* 0x0000000000040947 */ /* 0x000fec0003800000 */
[----:B------:R-:W-:-:S04]  /*12b10*/  DEPBAR.LE SB0, 0x1 ;  /* 0x000080400000791a */ /* 0x000fc80000000000 */
.L_x_61:
[----:B------:R-:W1:Y:S01]  /*12b20*/  S2R R10, SR_TID.X ;  /* 0x00000000000a7919 */ /* 0x000e620000002100 */
[----:B------:R-:W-:Y:S05]  /*12b30*/  WARPSYNC.ALL ;  /* 0x0000000000007948 */ /* 0x000fea0003800000 */
[----:B------:R-:W-:Y:S06]  /*12b40*/  BAR.SYNC.DEFER_BLOCKING 0x1, 0x100 ;  /* 0x0044000000007b1d */ /* 0x000fec0000010000 */
[----:B------:R-:W-:Y:S01]  /*12b50*/  BSSY B0, `(.L_x_62) ;  /* 0x000001c000007945 */ /* 0x000fe20003800000 */
[----:B------:R2:W-:Y:S01]  /*12b60*/  STS.U16 [R17+UR48+0x4100], R22 ;  /* 0x0041001611007988 */ /* 0x0005e20008000430 */
[----:B-1----:R-:W-:-:S02]  /*12b70*/  SHF.R.U32.HI R21, RZ, 0x4, R10 ;  /* 0x00000004ff157819 */ /* 0x002fc4000001160a */
[----:B------:R-:W-:Y:S01]  /*12b80*/  IADD3 R10, R17, UR48, RZ ;  /* 0x00000030110a7c10 */ /* 0x000fe2000fffe0ff */
[----:B------:R2:W-:Y:S01]  /*12b90*/  STS.U16 [R17+UR48+0x4200], R152 ;  /* 0x0042009811007988 */ /* 0x0005e20008000430 */
[----:B------:R-:W-:Y:S02]  /*12ba0*/  LOP3.LUT P2, RZ, R21, 0x1, RZ, 0xc0, !PT ;  /* 0x0000000115ff7812 */ /* 0x000fe4000784c0ff */
[----:B------:R-:W-:Y:S01]  /*12bb0*/  MOV R21, 0x8 ;  /* 0x0000000800157802 */ /* 0x000fe20000000f00 */
[----:B------:R2:W-:Y:S03]  /*12bc0*/  STS.U16 [R17+UR48+0x4108], R154 ;  /* 0x0041089a11007988 */ /* 0x0005e60008000430 */
[----:B------:R-:W-:Y:S01]  /*12bd0*/  SEL R21, R21, 0xfffffff8, !P2 ;  /* 0xfffffff815157807 */ /* 0x000fe20005000000 */
[----:B------:R2:W-:Y:S03]  /*12be0*/  STS.U16 [R17+UR48+0x4208], R20 ;  /* 0x0042081411007988 */ /* 0x0005e60008000430 */
[----:B------:R-:W-:-:S05]  /*12bf0*/  LEA R10, R21, R10, 0x1 ;  /* 0x0000000a150a7211 */ /* 0x000fca00078e08ff */
[----:B------:R2:W-:Y:S04]  /*12c00*/  STS.U16 [R10+0x4100], R15 ;  /* 0x0041000f0a007388 */ /* 0x0005e80000000400 */
[----:B------:R2:W-:Y:S04]  /*12c10*/  STS.U16 [R10+0x4200], R14 ;  /* 0x0042000e0a007388 */ /* 0x0005e80000000400 */
[----:B------:R2:W-:Y:S04]  /*12c20*/  STS.U16 [R10+0x4108], R12 ;  /* 0x0041080c0a007388 */ /* 0x0005e80000000400 */
[----:B------:R2:W-:Y:S01]  /*12c30*/  STS.U16 [R10+0x4208], R11 ;  /* 0x0042080b0a007388 */ /* 0x0005e20000000400 */
[----:B------:R-:W-:Y:S01]  /*12c40*/  @!PT LDS RZ, [RZ] ;  /* 0x00000000fffff984 */ /* 0x000fe20000000800 */
[----:B------:R-:W-:Y:S01]  /*12c50*/  @!PT LDS RZ, [RZ] ;  /* 0x00000000fffff984 */ /* 0x000fe20000000800 */
[----:B------:R-:W-:Y:S01]  /*12c60*/  @!PT LDS RZ, [RZ] ;  /* 0x00000000fffff984 */ /* 0x000fe20000000800 */
[----:B------:R-:W-:Y:S01]  /*12c70*/  @!PT LDS RZ, [RZ] ;  /* 0x00000000fffff984 */ /* 0x000fe20000000800 */
[----:B------:R1:W-:Y:S06]  /*12c80*/  MEMBAR.ALL.CTA ;  /* 0x0000000000007992 */ /* 0x0003ec0000008000 */
[----:B-1----:R-:W1:Y:S02]  /*12c90*/  FENCE.VIEW.ASYNC.S ;  /* 0x00000000000073c6 */ /* 0x002e640000000000 */
[----:B-1----:R-:W-:Y:S06]  /*12ca0*/  BAR.SYNC.DEFER_BLOCKING 0x1, 0x100 ;  /* 0x0044000000007b1d */ /* 0x002fec0000010000 */
[----:B------:R-:W-:Y:S05]  /*12cb0*/  @P0 BRA `(.L_x_63) ;  /* 0x0000000000140947 */ /* 0x000fea0003800000 */
[----:B------:R-:W-:Y:S02]  /*12cc0*/  UIADD3 UR4, UP0, UR58, 0x4f0, URZ ;  /* 0x000004f03a047890 */ /* 0x000fe4000ff1e03f */
[----:B------:R-:W-:Y:S02]  /*12cd0*/  UIADD3 UR40, UR48, 0x4100, URZ ;  /* 0x0000410030287890 */ /* 0x000fe4000fffe03f */
[----:B------:R-:W-:-:S09]  /*12ce0*/  UIADD3.X UR5, URZ, UR59, URZ, UP0, !UPT ;  /* 0x0000003b3f057290 */ /* 0x000fd200087fe43f */
[----:B------:R1:W-:Y:S02]  /*12cf0*/  UTMASTG.3D [UR40], [UR4] ;  /* 0x00000028040073b5 */ /* 0x0003e40008010000 */
[----:B-1----:R0:W-:Y:S02]  /*12d00*/  UTMACMDFLUSH ;  /* 0x00000000000079b7 */ /* 0x0021e40000000000 */
.L_x_63:
[----:B------:R-:W-:Y:S05]  /*12d10*/  BSYNC B0 ;  /* 0x0000000000007941 */ /* 0x000fea0003800000 */
.L_x_62:
[----:B------:R-:W-:Y:S04]  /*12d20*/  BSSY B0, `(.L_x_64) ;  /* 0x0000034000007945 */ /* 0x000fe80003800000 */
[----:B------:R-:W-:Y:S05]  /*12d30*/  @P1 BRA `(.L_x_65) ;  /* 0x0000000000c81947 */ /* 0x000fea0003800000 */
[----:B--2---:R-:W-:-:S04]  /*12d40*/  MOV R11, UR44 ;  /* 0x0000002c000b7c02 */ /* 0x004fc80008000f00 */
[----:B------:R-:W-:-:S13]  /*12d50*/  ISETP.NE.AND P3, PT, R11, 0x3, PT ;  /* 0x000000030b00780c */ /* 0x000fda0003f65270 */
[----:B------:R-:W-:Y:S05]  /*12d60*/  @!P3 BRA `(.L_x_66) ;  /* 0x000000000004b947 */ /* 0x000fea0003800000 */
[----:B------:R-:W-:Y:S01]  /*12d70*/  BPT.TRAP 0x1 ;  /* 0x000000040000795c */ /* 0x000fe20000300000 */
.L_x_66:
[----:B------:R-:W-:Y:S01]  /*12d80*/  LEA R11, R18, UR48, 0x3 ;  /* 0x00000030120b7c11 */ /* 0x000fe2000f8e18ff */
[----:B------:R-:W-:Y:S01]  /*12d90*/  BSSY B1, `(.L_x_67) ;  /* 0x0000004000017945 */ /* 0x000fe20003800000 */
[----:B------:R-:W-:-:S04]  /*12da0*/  SHF.L.U32 R12, R19, 0x1f, RZ ;  /* 0x0000001f130c7819 */ /* 0x000fc800000006ff */
[----:B------:R-:W1:Y:S02]  /*12db0*/  SYNCS.PHASECHK.TRANS64.TRYWAIT P2, [R11+URZ+0x60], R12 ;  /* 0x0000600c0b0075a7 */ /* 0x000e64000804017f */
[----:B-1----:R-:W-:Y:S05]  /*12dc0*/  @!P2 BRA `(.L_x_68) ;  /* 0x000000dc0048a947 */ /* 0x002fea0003800000 */
.L_x_379:
[----:B------:R-:W-:Y:S05]  /*12dd0*/  BSYNC B1 ;  /* 0x0000000000017941 */ /* 0x000fea0003800000 */
.L_x_67:
[----:B------:R-:W-:Y:S04]  /*12de0*/  BSSY B1, `(.L_x_69) ;  /* 0x0000016000017945 */ /* 0x000fe80003800000 */
[----:B------:R-:W-:Y:S05]  /*12df0*/  @P4 BRA `(.L_x_70) ;  /* 0x0000000000504947 */ /* 0x000fea0003800000 */
[----:B------:R-:W-:Y:S01]  /*12e00*/  LEA R0, R18, R17, 0xc ;  /* 0x0000001112007211 */ /* 0x000fe200078e60ff */
[----:B------:R-:W2:Y:S04]  /*12e10*/  S2R R14, SR_TID.X ;  /* 0x00000000000e7919 */ /* 0x000ea80000002100 */
[----:B------:R-:W-:Y:S04]  /*12e20*/  LDS.U16 R4, [R0+UR48+0x200] ;  /* 0x0002003000047984 */ /* 0x000fe80008000400 */
[----:B------:R-:W3:Y:S04]  /*12e30*/  LDS.U16 R8, [R0+UR48+0x100] ;  /* 0x0001003000087984 */ /* 0x000ee80008000400 */
[----:B------:R-:W-:Y:S01]  /*12e40*/  LDS.U16 R6, [R0+UR48+0x108] ;  /* 0x0001083000067984 */ /* 0x000fe20008000400 */
[----:B--2---:R-:W-:-:S04]  /*12e50*/  SHF.R.U32.HI R14, RZ, 0x4, R14 ;  /* 0x00000004ff0e7819 */ /* 0x004fc8000001160e */
[----:B------:R-:W-:Y:S02]  /*12e60*/  LOP3.LUT P2, RZ, R14, 0x1, RZ, 0xc0, !PT ;  /* 0x000000010eff7812 */ /* 0x000fe4000784c0ff */
[----:B------:R-:W-:-:S04]  /*12e70*/  MOV R14, 0x8 ;  /* 0x00000008000e7802 */ /* 0x000fc80000000f00 */
[----:B------:R-:W-:Y:S02]  /*12e80*/  SEL R14, R14, 0xfffffff8, !P2 ;  /* 0xfffffff80e0e7807 */ /* 0x000fe40005000000 */
[----:B---3--:R-:W-:Y:S02]  /*12e90*/  PRMT R8, R8, 0x5410, R4 ;  /* 0x0000541008087816 */ /* 0x008fe40000000004 */
[----:B------:R2:W3:Y:S02]  /*12ea0*/  LDS.U16 R4, [R0+UR48+0x208] ;  /* 0x0002083000047984 */ /* 0x0004e40008000400 */
[----:B--2---:R-:W-:-:S04]  /*12eb0*/  IADD3 R0, R0, UR48, RZ ;  /* 0x0000003000007c10 */ /* 0x004fc8000fffe0ff */
[----:B------:R-:W-:-:S05]  /*12ec0*/  LEA R0, R14, R0, 0x1 ;  /* 0x000000000e007211 */ /* 0x000fca00078e08ff */
[----:B-1----:R-:W-:Y:S01]  /*12ed0*/  LDS.U16 R12, [R0+0x200] ;  /* 0x00020000000c7984 */ /* 0x002fe20000000400 */
[----:B---3--:R-:W-:-:S03]  /*12ee0*/  PRMT R6, R6, 0x5410, R4 ;  /* 0x0000541006067816 */ /* 0x008fc60000000004 */
[----:B------:R-:W1:Y:S02]  /*12ef0*/  LDS.U16 R4, [R0+0x100] ;  /* 0x0001000000047984 */ /* 0x000e640000000400 */
[----:B-1----:R-:W-:Y:S02]  /*12f00*/  PRMT R4, R4, 0x5410, R12 ;  /* 0x0000541004047816 */ /* 0x002fe4000000000c */
[----:B------:R-:W-:Y:S04]  /*12f10*/  LDS.U16 R12, [R0+0x208] ;  /* 0x00020800000c7984 */ /* 0x000fe80000000400 */
[----:B------:R-:W1:Y:S02]  /*12f20*/  LDS.U16 R0, [R0+0x108] ;  /* 0x0001080000007984 */ /* 0x000e640000000400 */
[----:B-1----:R-:W-:-:S07]  /*12f30*/  PRMT R0, R0, 0x5410, R12 ;  /* 0x0000541000007816 */ /* 0x002fce000000000c */
.L_x_70:
[----:B------:R-:W-:Y:S05]  /*12f40*/  BSYNC B1 ;  /* 0x0000000000017941 */ /* 0x000fea0003800000 */
.L_x_69:
[----:B------:R-:W-:Y:S01]  /*12f50*/  @!PT LDS RZ, [RZ] ;  /* 0x00000000fffff984 */ /* 0x000fe20000000800 */
[----:B------:R-:W-:Y:S01]  /*12f60*/  @!PT LDS RZ, [RZ] ;  /* 0x00000000fffff984 */ /* 0x000fe20000000800 */
[----:B------:R-:W-:Y:S01]  /*12f70*/  @!PT LDS RZ, [RZ] ;  /* 0x00000000fffff984 */ /* 0x000fe20000000800 */
[----:B------:R-:W-:Y:S01]  /*12f80*/  @!PT LDS RZ, [RZ] ;  /* 0x00000000fffff984 */ /* 0x000fe20000000800 */
[----:B------:R2:W-:Y:S06]  /*12f90*/  MEMBAR.ALL.CTA ;  /* 0x0000000000007992 */ /* 0x0005ec0000008000 */
[----:B--2---:R-:W2:Y:S01]  /*12fa0*/  FENCE.VIEW.ASYNC.S ;  /* 0x00000000000073c6 */ /* 0x004ea20000000000 */
[----:B------:R-:W-:Y:S05]  /*12fb0*/  @!P3 BRA `(.L_x_71) ;  /* 0x000000000004b947 */ /* 0x000fea0003800000 */
[----:B------:R-:W-:Y:S01]  /*12fc0*/  BPT.TRAP 0x1 ;  /* 0x000000040000795c */ /* 0x000fe20000300000 */
.L_x_71:
[----:B-1----:R-:W1:Y:S01]  /*12fd0*/  S2R R12, SR_CgaCtaId ;  /* 0x00000000000c7919 */ /* 0x002e620000008800 */
[----:B------:R-:W-:Y:S02]  /*12fe0*/  IADD3 R11, R11, 0x80, RZ ;  /* 0x000000800b0b7810 */ /* 0x000fe40007ffe0ff */
[----:B------:R-:W-:-:S04]  /*12ff0*/  IADD3 R18, R18, 0x1, RZ ;  /* 0x0000000112127810 */ /* 0x000fc80007ffe0ff */
[----:B------:R-:W-:-:S04]  /*13000*/  ISETP.NE.AND P2, PT, R18, 0x4, PT ;  /* 0x000000041200780c */ /* 0x000fc80003f45270 */
[----:B------:R-:W-:Y:S02]  /*13010*/  SEL R18, R18, RZ, P2 ;  /* 0x000000ff12127207 */ /* 0x000fe40001000000 */
[----:B-1----:R-:W-:-:S04]  /*13020*/  PRMT R11, R12, 0x654, R11 ;  /* 0x000006540c0b7816 */ /* 0x002fc8000000000b */
[----:B--2---:R1:W-:Y:S02]  /*13030*/  SYNCS.ARRIVE.TRANS64.RED.A1T0 RZ, [R11+URZ], RZ ;  /* 0x000000ff0bff79a7 */ /* 0x0043e4000810043f */
[----:B-1----:R-:W-:-:S04]  /*13040*/  SEL R11, RZ, 0x1, P2 ;  /* 0x00000001ff0b7807 */ /* 0x002fc80001000000 */
[----:B------:R-:W-:-:S07]  /*13050*/  LOP3.LUT R19, R19, R11, RZ, 0x3c, !PT ;  /* 0x0000000b13137212 */ /* 0x000fce00078e3cff */
.L_x_65:
[----:B------:R-:W-:Y:S05]  /*13060*/  BSYNC B0 ;  /* 0x0000000000007941 */ /* 0x000fea0003800000 */
.L_x_64:
[----:B--2---:R-:W2:Y:S04]  /*13070*/  LDL.LU R12, [R1+0x2a0] ;  /* 0x0002a000010c7983 */ /* 0x004ea80000300800 */
[----:B------:R-:W3:Y:S04]  /*13080*/  LDL.LU R15, [R1+0x2a4] ;  /* 0x0002a400010f7983 */ /* 0x000ee80000300800 */
[----:B------:R-:W4:Y:S04]  /*13090*/  LDL.LU R23, [R1+0x2a8] ;  /* 0x0002a80001177983 */ /* 0x000f280000300800 */
[----:B------:R-:W5:Y:S04]  /*130a0*/  LDL.LU R22, [R1+0x2ac] ;  /* 0x0002ac0001167983 */ /* 0x000f680000300800 */
[----:B------:R-:W5:Y:S01]  /*130b0*/  LDL.LU R21, [R1+0x2b0] ;  /* 0x0002b00001157983 */ /* 0x000f620000300800 */
[----:B------:R-:W-:-:S03]  /*130c0*/  F2FP.F16.E4M3.UNPACK_B R11, R8 ;  /* 0x00000008ff0b723e */ /* 0x000fc600020006ff */
[----:B------:R-:W5:Y:S02]  /*130d0*/  LDL.LU R20, [R1+0x2b4] ;  /* 0x0002b40001147983 */ /* 0x000f640000300800 */
[----:B------:R-:W-:Y:S02]  /*130e0*/  HADD2.F32 R14, -RZ, R11.H0_H0 ;  /* 0x2000000bff0e7230 */ /* 0x000fe40000004100 */
[----:B------:R-:W5:Y:S01]  /*130f0*/  LDL.LU R25, [R1+0x2b8] ;  /* 0x0002b80001197983 */ /* 0x000f620000300800 */
[----:B--2---:R-:W-:-:S04]  /*13100*/  FFMA R12, R16, R12, R7 ;  /* 0x0000000c100c7223 */ /* 0x004fc80000000007 */
[-C--:B------:R-:W-:Y:S01]  /*13110*/  FFMA R12, R14, R2.reuse, R12 ;  /* 0x000000020e0c7223 */ /* 0x080fe2000000000c */
[----:B------:R-:W-:Y:S02]  /*13120*/  HADD2.F32 R14, -RZ, R11.H1_H1 ;  /* 0x3000000bff0e7230 */ /* 0x000fe40000004100 */
[----:B---3--:R-:W-:Y:S02]  /*13130*/  FFMA R11, R16, R15, R7 ;  /* 0x0000000f100b7223 */ /* 0x008fe40000000007 */
[----:B------:R-:W2:Y:S02]  /*13140*/  LDL.LU R15, [R1+0x2bc] ;  /* 0x0002bc00010f7983 */ /* 0x000ea40000300800 */
[----:B------:R-:W-:Y:S02]  /*13150*/  FFMA R11, R14, R2, R11 ;  /* 0x000000020e0b7223 */ /* 0x000fe4000000000b */
[----:B------:R-:W3:Y:S03]  /*13160*/  LDL.LU R33, [R1+0x2c0] ;  /* 0x0002c00001217983 */ /* 0x000ee60000300800 */
[----:B------:R-:W-:Y:S01]  /*13170*/  F2FP.SATFINITE.RELU.E4M3.F32.PACK_AB_MERGE_C R29, R11, R12, RZ ;  /* 0x0000000c0b1d723e */ /* 0x000fe200048078ff */
[----:B------:R-:W3:Y:S01]  /*13180*/  LDL.LU R24, [R1+0x2c4] ;  /* 0x0002c40001187983 */ /* 0x000ee20000300800 */
[----:B------:R-:W-:Y:S01]  /*13190*/  F2FP.F16.E4M3.UNPACK_B R11, R8.H1 ;  /* 0x00000008ff0b723e */ /* 0x000fe200030006ff */
[----:B----4-:R-:W-:-:S02]  /*131a0*/  FFMA R12, R16, R23, R9 ;  /* 0x00000017100c7223 */ /* 0x010fc40000000009 */
[----:B------:R-:W4:Y:S02]  /*131b0*/  LDL.LU R23, [R1+0x2c8] ;  /* 0x0002c80001177983 */ /* 0x000f240000300800 */
[----:B------:R-:W-:-:S05]  /*131c0*/  HADD2.F32 R14, -RZ, R11.H0_H0 ;  /* 0x2000000bff0e7230 */ /* 0x000fca0000004100 */
[----:B------:R-:W-:Y:S01]  /*131d0*/  FFMA R12, R14, R2, R12 ;  /* 0x000000020e0c7223 */ /* 0x000fe2000000000c */
[----:B------:R-:W-:Y:S02]  /*131e0*/  HADD2.F32 R14, -RZ, R11.H1_H1 ;  /* 0x3000000bff0e7230 */ /* 0x000fe40000004100 */
[----:B-----5:R-:W-:Y:S02]  /*131f0*/  FFMA R11, R16, R22, R9 ;  /* 0x00000016100b7223 */ /* 0x020fe40000000009 */
[----:B------:R-:W5:Y:S02]  /*13200*/  LDL.LU R22, [R1+0x2cc] ;  /* 0x0002cc0001167983 */ /* 0x000f640000300800 */
[----:B------:R-:W-:Y:S02]  /*13210*/  FFMA R11, R14, R2, R11 ;  /* 0x000000020e0b7223 */ /* 0x000fe4000000000b */
[----:B------:R-:W4:Y:S03]  /*13220*/  LDL.LU R30, [R1+0x2d0] ;  /* 0x0002d000011e7983 */ /* 0x000f260000300800 */
[----:B------:R-:W-:Y:S01]  /*13230*/  F2FP.SATFINITE.RELU.E4M3.F32.PACK_AB_MERGE_C R28, R11, R12, RZ ;  /* 0x0000000c0b1c723e */ /* 0x000fe200048078ff */
[----:B------:R-:W-:-:S02]  /*13240*/  FFMA R12, R16, R21, R7 ;  /* 0x00000015100c7223 */ /* 0x000fc40000000007 */
[----:B------:R-:W4:Y:S04]  /*13250*/  LDL.LU R21, [R1+0x2d4] ;  /* 0x0002d40001157983 */ /* 0x000f280000300800 */
[----:B------:R-:W4:Y:S04]  /*13260*/  LDL.LU R32, [R1+0x2d8] ;  /* 0x0002d80001207983 */ /* 0x000f280000300800 */
[----:B------:R-:W4:Y:S01]  /*13270*/  LDL.LU R31, [R1+0x2dc] ;  /* 0x0002dc00011f7983 */ /* 0x000f220000300800 */
[----:B------:R-:W-:-:S05]  /*13280*/  F2FP.F16.E4M3.UNPACK_B R11, R6 ;  /* 0x00000006ff0b723e */ /* 0x000fca00020006ff */
        /* <DEDUP_REMOVED lines=8> */
[----:B------:R-:W-:Y:S02]  /*13310*/  HADD2.F32 R20, -RZ, R11.H1_H1 ;  /* 0x3000000bff147230 */ /* 0x000fe40000004100 */
[----:B------:R-:W-:-:S04]  /*13320*/  FFMA R12, R16, R25, R9 ;  /* 0x00000019100c7223 */ /* 0x000fc80000000009 */
[----:B------:R-:W-:Y:S01]  /*13330*/  FFMA R26, R26, R2, R12 ;  /* 0x000000021a1a7223 */ /* 0x000fe2000000000c */
[----:B--2---:R-:W-:-:S04]  /*13340*/  FFMA R11, R16, R15, R9 ;  /* 0x0000000f100b7223 */ /* 0x004fc80000000009 */
[----:B------:R-:W-:Y:S01]  /*13350*/  FFMA R20, R20, R2, R11 ;  /* 0x0000000214147223 */ /* 0x000fe2000000000b */
[----:B------:R-:W-:-:S05]  /*13360*/  F2FP.F16.E4M3.UNPACK_B R11, R4 ;  /* 0x00000004ff0b723e */ /* 0x000fca00020006ff */
[--C-:B------:R-:W-:Y:S02]  /*13370*/  HADD2.F32 R25, -RZ, R11.reuse.H0_H0 ;  /* 0x2000000bff197230 */ /* 0x100fe40000004100 */
[----:B------:R-:W-:Y:S02]  /*13380*/  HADD2.F32 R15, -RZ, R11.H1_H1 ;  /* 0x3000000bff0f7230 */ /* 0x000fe40000004100 */
[----:B---3--:R-:W-:-:S04]  /*13390*/  FFMA R11, R16, R24, R7 ;  /* 0x00000018100b7223 */ /* 0x008fc80000000007 */
[----:B------:R-:W-:Y:S01]  /*133a0*/  FFMA R15, R15, R2, R11 ;  /* 0x000000020f0f7223 */ /* 0x000fe2000000000b */
[----:B------:R-:W-:-:S05]  /*133b0*/  F2FP.F16.E4M3.UNPACK_B R11, R4.H1 ;  /* 0x00000004ff0b723e */ /* 0x000fca00030006ff */
[--C-:B------:R-:W-:Y:S02]  /*133c0*/  HADD2.F32 R24, -RZ, R11.reuse.H0_H0 ;  /* 0x2000000bff187230 */ /* 0x100fe40000004100 */
[----:B------:R-:W-:Y:S02]  /*133d0*/  HADD2.F32 R14, -RZ, R11.H1_H1 ;  /* 0x3000000bff0e7230 */ /* 0x000fe40000004100 */
[C---:B-----5:R-:W-:Y:S01]  /*133e0*/  FFMA R11, R16.reuse, R22, R9 ;  /* 0x00000016100b7223 */ /* 0x060fe20000000009 */
[----:B------:R-:W-:-:S03]  /*133f0*/  FFMA R12, R16, R33, R7 ;  /* 0x00000021100c7223 */ /* 0x000fc60000000007 */
[----:B------:R-:W-:Y:S01]  /*13400*/  FFMA R14, R14, R2, R11 ;  /* 0x000000020e0e7223 */ /* 0x000fe2000000000b */
[----:B------:R-:W-:Y:S01]  /*13410*/  F2FP.F16.E4M3.UNPACK_B R11, R0 ;  /* 0x00000000ff0b723e */ /* 0x000fe200020006ff */
[----:B------:R-:W-:Y:S01]  /*13420*/  FFMA R25, R25, R2, R12 ;  /* 0x0000000219197223 */ /* 0x000fe2000000000c */
[----:B----4-:R-:W-:-:S03]  /*13430*/  FFMA R12, R16, R23, R9 ;  /* 0x00000017100c7223 */ /* 0x010fc60000000009 */
[--C-:B------:R-:W-:Y:S02]  /*13440*/  HADD2.F32 R23, -RZ, R11.reuse.H0_H0 ;  /* 0x2000000bff177230 */ /* 0x100fe40000004100 */
[----:B------:R-:W-:Y:S02]  /*13450*/  HADD2.F32 R22, -RZ, R11.H1_H1 ;  /* 0x3000000bff167230 */ /* 0x000fe40000004100 */
[--C-:B------:R-:W-:Y:S01]  /*13460*/  FFMA R11, R16, R21, R7.reuse ;  /* 0x00000015100b7223 */ /* 0x100fe20000000007 */
[----:B------:R-:W-:Y:S01]  /*13470*/  FFMA R24, R24, R2, R12 ;  /* 0x0000000218187223 */ /* 0x000fe2000000000c */
[----:B------:R-:W-:Y:S02]  /*13480*/  FFMA R12, R16, R30, R7 ;  /* 0x0000001e100c7223 */ /* 0x000fe40000000007 */
[----:B------:R-:W-:Y:S01]  /*13490*/  FFMA R22, R22, R2, R11 ;  /* 0x0000000216167223 */ /* 0x000fe2000000000b */
[----:B------:R-:W-:Y:S01]  /*134a0*/  F2FP.F16.E4M3.UNPACK_B R11, R0.H1 ;  /* 0x00000000ff0b723e */ /* 0x000fe200030006ff */
[----:B------:R-:W-:Y:S01]  /*134b0*/  FFMA R23, R23, R2, R12 ;  /* 0x0000000217177223 */ /* 0x000fe2000000000c */
[----:B------:R-:W-:-:S03]  /*134c0*/  FFMA R12, R16, R32, R9 ;  /* 0x00000020100c7223 */ /* 0x000fc60000000009 */
[--C-:B------:R-:W-:Y:S02]  /*134d0*/  HADD2.F32 R21, -RZ, R11.reuse.H0_H0 ;  /* 0x2000000bff157230 */ /* 0x100fe40000004100 */
[----:B------:R-:W-:Y:S02]  /*134e0*/  HADD2.F32 R30, -RZ, R11.H1_H1 ;  /* 0x3000000bff1e7230 */ /* 0x000fe40000004100 */
[----:B------:R-:W-:Y:S01]  /*134f0*/  FFMA R11, R16, R31, R9 ;  /* 0x0000001f100b7223 */ /* 0x000fe20000000009 */
[----:B------:R-:W-:-:S03]  /*13500*/  FFMA R21, R21, R2, R12 ;  /* 0x0000000215157223 */ /* 0x000fc6000000000c */
[----:B------:R-:W-:Y:S01]  /*13510*/  FFMA R11, R30, R2, R11 ;  /* 0x000000021e0b7223 */ /* 0x000fe2000000000b */
[----:B------:R-:W-:Y:S02]  /*13520*/  F2FP.SATFINITE.RELU.E4M3.F32.PACK_AB_MERGE_C R20, R20, R26, RZ ;  /* 0x0000001a1414723e */ /* 0x000fe400048078ff */
[----:B------:R-:W-:Y:S02]  /*13530*/  F2FP.SATFINITE.RELU.E4M3.F32.PACK_AB_MERGE_C R15, R15, R25, RZ ;  /* 0x000000190f0f723e */ /* 0x000fe400048078ff */
[----:B------:R-:W-:Y:S02]  /*13540*/  F2FP.SATFINITE.RELU.E4M3.F32.PACK_AB_MERGE_C R14, R14, R24, RZ ;  /* 0x000000180e0e723e */ /* 0x000fe400048078ff */
[----:B------:R-:W-:Y:S02]  /*13550*/  F2FP.SATFINITE.RELU.E4M3.F32.PACK_AB_MERGE_C R12, R22, R23, RZ ;  /* 0x00000017160c723e */ /* 0x000fe400048078ff */
[----:B------:R-:W-:Y:S01]  /*13560*/  F2FP.SATFINITE.RELU.E4M3.F32.PACK_AB_MERGE_C R11, R11, R21, RZ ;  /* 0x000000150b0b723e */ /* 0x000fe200048078ff */
[----:B------:R-:W-:Y:S06]  /*13570*/  @P0 BRA `(.L_x_72) ;  /* 0x0000000000040947 */ /* 0x000fec0003800000 */
[----:B------:R-:W-:-:S04]  /*13580*/  DEPBAR.LE SB0, 0x1 ;  /* 0x000080400000791a */ /* 0x000fc80000000000 */
.L_x_72:
[----:B------:R-:W-:Y:S05]  /*13590*/  WARPSYNC.ALL ;  /* 0x0000000000007948 */ /* 0x000fea0003800000 */
[----:B------:R-:W-:Y:S06]  /*135a0*/  BAR.SYNC.DEFER_BLOCKING 0x1, 0x100 ;  /* 0x0044000000007b1d */ /* 0x000fec0000010000 */
[----:B------:R-:W-:Y:S01]  /*135b0*/  BSSY B0, `(.L_x_73) ;  /* 0x0000019000007945 */ /* 0x000fe20003800000 */
[----:B------:R1:W-:Y:S04]  /*135c0*/  STS.U16 [R17+UR48+0x5100], R29 ;  /* 0x0051001d11007988 */ /* 0x0003e80008000430 */
[----:B------:R1:W-:Y:S04]  /*135d0*/  STS.U16 [R17+UR48+0x5200], R28 ;  /* 0x0052001c11007988 */ /* 0x0003e80008000430 */
[----:B------:R1:W-:Y:S04]  /*135e0*/  STS.U16 [R17+UR48+0x5108], R27 ;  /* 0x0051081b11007988 */ /* 0x0003e80008000430 */
[----:B------:R1:W-:Y:S04]  /*135f0*/  STS.U16 [R17+UR48+0x5208], R20 ;  /* 0x0052081411007988 */ /* 0x0003e80008000430 */
        /* <DEDUP_REMOVED lines=9> */
[----:B--2---:R-:W2:Y:S02]  /*13690*/  FENCE.VIEW.ASYNC.S ;  /* 0x00000000000073c6 */ /* 0x004ea40000000000 */
[----:B--2---:R-:W-:Y:S06]  /*136a0*/  BAR.SYNC.DEFER_BLOCKING 0x1, 0x100 ;  /* 0x0044000000007b1d */ /* 0x004fec0000010000 */
[----:B-1----:R-:W-:Y:S05]  /*136b0*/  @P0 BRA `(.L_x_74) ;  /* 0x0000000000200947 */ /* 0x002fea0003800000 */
[----:B------:R-:W-:Y:S02]  /*136c0*/  UIADD3 UR8, UP0, UR58, 0x4f0, URZ ;  /* 0x000004f03a087890 */ /* 0x000fe4000ff1e03f */
[----:B------:R-:W-:Y:S02]  /*136d0*/  UIADD3 UR6, UR42, 0x80, URZ ;  /* 0x000000802a067890 */ /* 0x000fe4000fffe03f */
[----:B------:R-:W-:Y:S02]  /*136e0*/  UIADD3 UR4, UR48, 0x5100, URZ ;  /* 0x0000510030047890 */ /* 0x000fe4000fffe03f */
[----:B------:R-:W-:Y:S01]  /*136f0*/  UIADD3.X UR9, URZ, UR59, URZ, UP0, !UPT ;  /* 0x0000003b3f097290 */ /* 0x000fe200087fe43f */
[----:B------:R-:W-:Y:S01]  /*13700*/  UMOV UR5, UR41 ;  /* 0x0000002900057c82 */ /* 0x000fe20008000000 */
[----:B------:R-:W-:-:S07]  /*13710*/  UMOV UR7, UR43 ;  /* 0x0000002b00077c82 */ /* 0x000fce0008000000 */
[----:B------:R1:W-:Y:S02]  /*13720*/  UTMASTG.3D [UR4], [UR8] ;  /* 0x00000004080073b5 */ /* 0x0003e40008010000 */
[----:B-1----:R0:W-:Y:S02]  /*13730*/  UTMACMDFLUSH ;  /* 0x00000000000079b7 */ /* 0x0021e40000000000 */
.L_x_74:
[----:B------:R-:W-:Y:S05]  /*13740*/  BSYNC B0 ;  /* 0x0000000000007941 */ /* 0x000fea0003800000 */
.L_x_73:
[----:B------:R-:W-:Y:S01]  /*13750*/  BSSY B0, `(.L_x_75) ;  /* 0x0000038000007945 */ /* 0x000fe20003800000 */
[----:B------:R-:W-:Y:S02]  /*13760*/  MOV R11, R18 ;  /* 0x00000012000b7202 */ /* 0x000fe40000000f00 */
[----:B------:R-:W-:Y:S01]  /*13770*/  MOV R12, R19 ;  /* 0x00000013000c7202 */ /* 0x000fe20000000f00 */
[----:B------:R-:W-:Y:S06]  /*13780*/  @P1 BRA `(.L_x_76) ;  /* 0x0000000000d01947 */ /* 0x000fec0003800000 */
[----:B------:R-:W-:-:S04]  /*13790*/  MOV R11, UR44 ;  /* 0x0000002c000b7c02 */ /* 0x000fc80008000f00 */
[----:B------:R-:W-:-:S13]  /*137a0*/  ISETP.NE.AND P3, PT, R11, 0x3, PT ;  /* 0x000000030b00780c */ /* 0x000fda0003f65270 */
[----:B------:R-:W-:Y:S05]  /*137b0*/  @!P3 BRA `(.L_x_77) ;  /* 0x000000000004b947 */ /* 0x000fea0003800000 */
[----:B------:R-:W-:Y:S01]  /*137c0*/  BPT.TRAP 0x1 ;  /* 0x000000040000795c */ /* 0x000fe20000300000 */
.L_x_77:
[----:B------:R-:W-:Y:S01]  /*137d0*/  LEA R11, R18, UR48, 0x3 ;  /* 0x00000030120b7c11 */ /* 0x000fe2000f8e18ff */
[----:B------:R-:W-:Y:S01]  /*137e0*/  BSSY B1, `(.L_x_78) ;  /* 0x0000004000017945 */ /* 0x000fe20003800000 */
[----:B------:R-:W-:-:S04]  /*137f0*/  SHF.L.U32 R12, R19, 0x1f, RZ ;  /* 0x0000001f130c7819 */ /* 0x000fc800000006ff */
[----:B------:R-:W1:Y:S02]  /*13800*/  SYNCS.PHASECHK.TRANS64.TRYWAIT P2, [R11+URZ+0x60], R12 ;  /* 0x0000600c0b0075a7 */ /* 0x000e64000804017f */
[----:B-1----:R-:W-:Y:S05]  /*13810*/  @!P2 BRA `(.L_x_79) ;  /* 0x000000d000c8a947 */ /* 0x002fea0003800000 */
.L_x_380:
[----:B------:R-:W-:Y:S05]  /*13820*/  BSYNC B1 ;  /* 0x0000000000017941 */ /* 0x000fea0003800000 */
.L_x_78:
        /* <DEDUP_REMOVED lines=22> */
.L_x_81:
[----:B------:R-:W-:Y:S05]  /*13990*/  BSYNC B1 ;  /* 0x0000000000017941 */ /* 0x000fea0003800000 */
.L_x_80:
        /* <DEDUP_REMOVED lines=8> */
.L_x_82:
[----:B-1----:R-:W1:Y:S01]  /*13a20*/  S2R R12, SR_CgaCtaId ;  /* 0x00000000000c7919 */ /* 0x002e620000008800 */
[----:B------:R-:W-:-:S04]  /*13a30*/  IADD3 R11, R11, 0x80, RZ ;  /* 0x000000800b0b7810 */ /* 0x000fc80007ffe0ff */
[----:B-1----:R-:W-:-:S04]  /*13a40*/  PRMT R11, R12, 0x654, R11 ;  /* 0x000006540c0b7816 */ /* 0x002fc8000000000b */
[----:B--2---:R1:W-:Y:S02]  /*13a50*/  SYNCS.ARRIVE.TRANS64.RED.A1T0 RZ, [R11+URZ], RZ ;  /* 0x000000ff0bff79a7 */ /* 0x0043e4000810043f */
[----:B-1----:R-:W-:-:S04]  /*13a60*/  IADD3 R11, R18, 0x1, RZ ;  /* 0x00000001120b7810 */ /* 0x002fc80007ffe0ff */
[----:B------:R-:W-:-:S04]  /*13a70*/  ISETP.NE.AND P2, PT, R11, 0x4, PT ;  /* 0x000000040b00780c */ /* 0x000fc80003f45270 */
[----:B------:R-:W-:Y:S02]  /*13a80*/  SEL R12, RZ, 0x1, P2 ;  /* 0x00000001ff0c7807 */ /* 0x000fe40001000000 */
[----:B------:R-:W-:Y:S02]  /*13a90*/  SEL R11, R11, RZ, P2 ;  /* 0x000000ff0b0b7207 */ /* 0x000fe40001000000 */
[----:B------:R-:W-:Y:S02]  /*13aa0*/  LOP3.LUT R12, R19, R12, RZ, 0x3c, !PT ;  /* 0x0000000c130c7212 */ /* 0x000fe400078e3cff */
[----:B------:R-:W-:Y:S02]  /*13ab0*/  MOV R18, R11 ;  /* 0x0000000b00127202 */ /* 0x000fe40000000f00 */
[----:B------:R-:W-:-:S07]  /*13ac0*/  MOV R19, R12 ;  /* 0x0000000c00137202 */ /* 0x000fce0000000f00 */
.L_x_76:
[----:B------:R-:W-:Y:S05]  /*13ad0*/  BSYNC B0 ;  /* 0x0000000000007941 */ /* 0x000fea0003800000 */
.L_x_75:
[----:B------:R-:W-:Y:S01]  /*13ae0*/  F2FP.F16.E4M3.UNPACK_B R14, R8 ;  /* 0x00000008ff0e723e */ /* 0x000fe200020006ff */
[C---:B------:R-:W-:Y:S01]  /*13af0*/  FFMA R166, R16.reuse, R166, R3 ;  /* 0x000000a610a67223 */ /* 0x040fe20000000003 */
[C---:B------:R-:W-:Y:S01]  /*13b00*/  FFMA R168, R16.reuse, R168, R5 ;  /* 0x000000a810a87223 */ /* 0x040fe20000000005 */
[C---:B------:R-:W-:Y:S01]  /*13b10*/  FFMA R170, R16.reuse, R170, R3 ;  /* 0x000000aa10aa7223 */ /* 0x040fe20000000003 */
[C-C-:B------:R-:W-:Y:S01]  /*13b20*/  FFMA R173, R16.reuse, R173, R5.reuse ;  /* 0x000000ad10ad7223 */ /* 0x140fe20000000005 */
[--C-:B------:R-:W-:Y:S02]  /*13b30*/  HADD2.F32 R15, -RZ, R14.reuse.H0_H0 ;  /* 0x2000000eff0f7230 */ /* 0x100fe40000004100 */
[C---:B------:R-:W-:Y:S01]  /*13b40*/  FFMA R172, R16.reuse, R172, R5 ;  /* 0x000000ac10ac7223 */ /* 0x040fe20000000005 */
[C-C-:B------:R-:W-:Y:S01]  /*13b50*/  FFMA R175, R16.reuse, R175, R3.reuse ;  /* 0x000000af10af7223 */ /* 0x140fe20000000003 */
[C---:B------:R-:W-:Y:S01]  /*13b60*/  FFMA R174, R16.reuse, R174, R3 ;  /* 0x000000ae10ae7223 */ /* 0x040fe20000000003 */
[----:B------:R-:W-:Y:S01]  /*13b70*/  FFMA R176, R16, R176, R5 ;  /* 0x000000b010b07223 */ /* 0x000fe20000000005 */
[----:B------:R-:W-:Y:S01]  /*13b80*/  FFMA R166, R15, R2, R166 ;  /* 0x000000020fa67223 */ /* 0x000fe200000000a6 */
[----:B------:R-:W-:-:S02]  /*13b90*/  HADD2.F32 R15, -RZ, R14.H1_H1 ;  /* 0x3000000eff0f7230 */ /* 0x000fc40000004100 */
[C---:B------:R-:W-:Y:S01]  /*13ba0*/  FFMA R14, R16.reuse, R167, R3 ;  /* 0x000000a7100e7223 */ /* 0x040fe20000000003 */
[C---:B------:R-:W-:Y:S01]  /*13bb0*/  FFMA R177, R16.reuse, R177, R5 ;  /* 0x000000b110b17223 */ /* 0x040fe20000000005 */
[C-C-:B------:R-:W-:Y:S01]  /*13bc0*/  FFMA R179, R16.reuse, R179, R3.reuse ;  /* 0x000000b310b37223 */ /* 0x140fe20000000003 */
[C---:B------:R-:W-:Y:S01]  /*13bd0*/  FFMA R178, R16.reuse, R178, R3 ;  /* 0x000000b210b27223 */ /* 0x040fe20000000003 */
[----:B------:R-:W-:Y:S01]  /*13be0*/  FFMA R14, R15, R2, R14 ;  /* 0x000000020f0e7223 */ /* 0x000fe2000000000e */
[----:B------:R-:W-:-:S04]  /*13bf0*/  FFMA R21, R16, R180, R5 ;  /* 0x000000b410157223 */ /* 0x000fc80000000005 */
[----:B------:R-:W-:Y:S02]  /*13c00*/  F2FP.SATFINITE.RELU.E4M3.F32.PACK_AB_MERGE_C R166, R14, R166, RZ ;  /* 0x000000a60ea6723e */ /* 0x000fe400048078ff */
[----:B------:R-:W-:-:S05]  /*13c10*/  F2FP.F16.E4M3.UNPACK_B R14, R8.H1 ;  /* 0x00000008ff0e723e */ /* 0x000fca00030006ff */
[----:B------:R-:W-:-:S05]  /*13c20*/  HADD2.F32 R15, -RZ, R14.H0_H0 ;  /* 0x2000000eff0f7230 */ /* 0x000fca0000004100 */
[----:B------:R-:W-:Y:S01]  /*13c30*/  FFMA R168, R15, R2, R168 ;  /* 0x000000020fa87223 */ /* 0x000fe200000000a8 */
[----:B------:R-:W-:Y:S02]  /*13c40*/  HADD2.F32 R15, -RZ, R14.H1_H1 ;  /* 0x3000000eff0f7230 */ /* 0x000fe40000004100 */
[----:B------:R-:W-:-:S04]  /*13c50*/  FFMA R14, R16, R169, R5 ;  /* 0x000000a9100e7223 */ /* 0x000fc80000000005 */
[----:B------:R-:W-:-:S05]  /*13c60*/  FFMA R14, R15, R2, R14 ;  /* 0x000000020f0e7223 */ /* 0x000fca000000000e */
[----:B------:R-:W-:Y:S02]  /*13c70*/  F2FP.SATFINITE.RELU.E4M3.F32.PACK_AB_MERGE_C R168, R14, R168, RZ ;  /* 0x000000a80ea8723e */ /* 0x000fe400048078ff */
        /* <DEDUP_REMOVED lines=28> */
[-C--:B------:R-:W-:Y:S01]  /*13e40*/  FFMA R178, R20, R2.reuse, R178 ;  /* 0x0000000214b27223 */ /* 0x080fe200000000b2 */
[----:B------:R-:W-:Y:S01]  /*13e50*/  FFMA R20, R16, R181, R5 ;  /* 0x000000b510147223 */ /* 0x000fe20000000005 */
[----:B------:R-:W-:Y:S01]  /*13e60*/  FFMA R179, R14, R2, R179 ;  /* 0x000000020eb37223 */ /* 0x000fe200000000b3 */
[----:B------:R-:W-:-:S05]  /*13e70*/  F2FP.F16.E4M3.UNPACK_B R14, R0.H1 ;  /* 0x00000000ff0e723e */ /* 0x000fca00030006ff */
[--C-:B------:R-:W-:Y:S02]  /*13e80*/  HADD2.F32 R24, -RZ, R14.reuse.H0_H0 ;  /* 0x2000000eff187230 */ /* 0x100fe40000004100 */
[----:B------:R-:W-:-:S03]  /*13e90*/  HADD2.F32 R14, -RZ, R14.H1_H1 ;  /* 0x3000000eff0e7230 */ /* 0x000fc60000004100 */
[-C--:B------:R-:W-:Y:S02]  /*13ea0*/  FFMA R21, R24, R2.reuse, R21 ;  /* 0x0000000218157223 */ /* 0x080fe40000000015 */
[----:B------:R-:W-:Y:S01]  /*13eb0*/  FFMA R20, R14, R2, R20 ;  /* 0x000000020e147223 */ /* 0x000fe20000000014 */
[----:B------:R-:W-:-:S04]  /*13ec0*/  F2FP.SATFINITE.RELU.E4M3.F32.PACK_AB_MERGE_C R14, R179, R178, RZ ;  /* 0x000000b2b30e723e */ /* 0x000fc800048078ff */
[----:B------:R-:W-:Y:S01]  /*13ed0*/  F2FP.SATFINITE.RELU.E4M3.F32.PACK_AB_MERGE_C R20, R20, R21, RZ ;  /* 0x000000151414723e */ /* 0x000fe200048078ff */
[----:B------:R-:W-:Y:S06]  /*13ee0*/  @P0 BRA `(.L_x_83) ;  /* 0x0000000000040947 */ /* 0x000fec0003800000 */
[----:B------:R-:W-:-:S04]  /*13ef0*/  DEPBAR.LE SB0, 0x1 ;  /* 0x000080400000791a */ /* 0x000fc80000000000 */
.L_x_83:
        /* <DEDUP_REMOVED lines=27> */
.L_x_85:
[----:B------:R-:W-:Y:S05]  /*140b0*/  BSYNC B0 ;  /* 0x0000000000007941 */ /* 0x000fea0003800000 */
.L_x_84:
[----:B------:R-:W-:Y:S04]  /*140c0*/  BSSY B0, `(.L_x_86) ;  /* 0x000003a000007945 */ /* 0x000fe80003800000 */
[----:B------:R-:W-:Y:S05]  /*140d0*/  @P1 BRA `(.L_x_87) ;  /* 0x0000000000e01947 */ /* 0x000fea0003800000 */
[----:B------:R-:W-:-:S04]  /*140e0*/  MOV R14, UR44 ;  /* 0x0000002c000e7c02 */ /* 0x000fc80008000f00 */
[----:B------:R-:W-:-:S13]  /*140f0*/  ISETP.NE.AND P3, PT, R14, 0x3, PT ;  /* 0x000000030e00780c */ /* 0x000fda0003f65270 */
[----:B------:R-:W-:Y:S05]  /*14100*/  @!P3 BRA `(.L_x_88) ;  /* 0x000000000004b947 */ /* 0x000fea0003800000 */
[----:B------:R-:W-:Y:S01]  /*14110*/  BPT.TRAP 0x1 ;  /* 0x000000040000795c */ /* 0x000fe20000300000 */
.L_x_88:
[----:B------:R-:W-:Y:S01]  /*14120*/  LEA R14, R18, UR48, 0x3 ;  /* 0x00000030120e7c11 */ /* 0x000fe2000f8e18ff */
[----:B------:R-:W-:Y:S01]  /*14130*/  BSSY B1, `(.L_x_89) ;  /* 0x0000004000017945 */ /* 0x000fe20003800000 */
[----:B------:R-:W-:-:S04]  /*14140*/  SHF.L.U32 R15, R19, 0x1f, RZ ;  /* 0x0000001f130f7819 */ /* 0x000fc800000006ff */
[----:B------:R-:W1:Y:S02]  /*14150*/  SYNCS.PHASECHK.TRANS64.TRYWAIT P2, [R14+URZ+0x60], R15 ;  /* 0x0000600f0e0075a7 */ /* 0x000e64000804017f */
[----:B-1----:R-:W-:Y:S05]  /*14160*/  @!P2 BRA `(.L_x_90) ;  /* 0x000000c80088a947 */ /* 0x002fea0003800000 */
.L_x_381:
[----:B------:R-:W-:Y:S05]  /*14170*/  BSYNC B1 ;  /* 0x0000000000017941 */ /* 0x000fea0003800000 */
.L_x_89:
[----:B------:R-:W-:Y:S04]  /*14180*/  BSSY B1, `(.L_x_91) ;  /* 0x0000016000017945 */ /* 0x000fe80003800000 */
[----:B------:R-:W-:Y:S05]  /*14190*/  @P4 BRA `(.L_x_92) ;  /* 0x0000000000504947 */ /* 0x000fea0003800000 */
[----:B------:R-:W2:Y:S01]  /*141a0*/  S2R R20, SR_TID.X ;  /* 0x0000000000147919 */ /* 0x000ea20000002100 */
[----:B------:R-:W-:-:S05]  /*141b0*/  LEA R0, R18, R17, 0xc ;  /* 0x0000001112007211 */ /* 0x000fca00078e60ff */
[----:B------:R-:W-:Y:S04]  /*141c0*/  LDS.U16 R6, [R0+UR48+0x208] ;  /* 0x0002083000067984 */ /* 0x000fe80008000400 */
[----:B------:R-:W3:Y:S04]  /*141d0*/  LDS.U16 R4, [R0+UR48+0x108] ;  /* 0x0001083000047984 */ /* 0x000ee80008000400 */
[----:B------:R-:W-:Y:S04]  /*141e0*/  LDS.U16 R8, [R0+UR48+0x200] ;  /* 0x0002003000087984 */ /* 0x000fe80008000400 */
[----:B-1----:R1:W4:Y:S02]  /*141f0*/  LDS.U16 R15, [R0+UR48+0x100] ;  /* 0x00010030000f7984 */ /* 0x0023240008000400 */
[----:B-1----:R-:W-:-:S02]  /*14200*/  IADD3 R0, R0, UR48, RZ ;  /* 0x0000003000007c10 */ /* 0x002fc4000fffe0ff */
[----:B--2---:R-:W-:-:S04]  /*14210*/  SHF.R.U32.HI R20, RZ, 0x4, R20 ;  /* 0x00000004ff147819 */ /* 0x004fc80000011614 */
[----:B------:R-:W-:Y:S02]  /*14220*/  LOP3.LUT P2, RZ, R20, 0x1, RZ, 0xc0, !PT ;  /* 0x0000000114ff7812 */ /* 0x000fe4000784c0ff */
[----:B------:R-:W-:-:S04]  /*14230*/  MOV R20, 0x8 ;  /* 0x0000000800147802 */ /* 0x000fc80000000f00 */
[----:B------:R-:W-:-:S04]  /*14240*/  SEL R20, R20, 0xfffffff8, !P2 ;  /* 0xfffffff814147807 */ /* 0x000fc80005000000 */
[----:B------:R-:W-:Y:S02]  /*14250*/  LEA R0, R20, R0, 0x1 ;  /* 0x0000000014007211 */ /* 0x000fe400078e08ff */
[----:B---3--:R-:W-:-:S03]  /*14260*/  PRMT R6, R4, 0x5410, R6 ;  /* 0x0000541004067816 */ /* 0x008fc60000000006 */
[----:B------:R-:W-:Y:S04]  /*14270*/  LDS.U16 R14, [R0+0x100] ;  /* 0x00010000000e7984 */ /* 0x000fe80000000400 */
[----:B------:R-:W1:Y:S01]  /*14280*/  LDS.U16 R4, [R0+0x200] ;  /* 0x0002000000047984 */ /* 0x000e620000000400 */
[----:B----4-:R-:W-:Y:S02]  /*14290*/  PRMT R8, R15, 0x5410, R8 ;  /* 0x000054100f087816 */ /* 0x010fe40000000008 */
[----:B-1----:R-:W-:Y:S02]  /*142a0*/  PRMT R4, R14, 0x5410, R4 ;  /* 0x000054100e047816 */ /* 0x002fe40000000004 */
[----:B------:R-:W-:Y:S04]  /*142b0*/  LDS.U16 R14, [R0+0x208] ;  /* 0x00020800000e7984 */ /* 0x000fe80000000400 */
[----:B------:R-:W1:Y:S02]  /*142c0*/  LDS.U16 R0, [R0+0x108] ;  /* 0x0001080000007984 */ /* 0x000e640000000400 */
[----:B-1----:R-:W-:-:S07]  /*142d0*/  PRMT R0, R0, 0x5410, R14 ;  /* 0x0000541000007816 */ /* 0x002fce000000000e */
.L_x_92:
[----:B------:R-:W-:Y:S05]  /*142e0*/  BSYNC B1 ;  /* 0x0000000000017941 */ /* 0x000fea0003800000 */
.L_x_91:
        /* <DEDUP_REMOVED lines=8> */
.L_x_93:
[----:B-1----:R-:W1:Y:S01]  /*14370*/  S2R R15, SR_CgaCtaId ;  /* 0x00000000000f7919 */ /* 0x002e620000008800 */
[C---:B------:R-:W-:Y:S02]  /*14380*/  LEA R14, R11.reuse, UR48, 0x3 ;  /* 0x000000300b0e7c11 */ /* 0x040fe4000f8e18ff */
[----:B------:R-:W-:Y:S02]  /*14390*/  IADD3 R11, R11, 0x1, RZ ;  /* 0x000000010b0b7810 */ /* 0x000fe40007ffe0ff */
[----:B------:R-:W-:Y:S02]  /*143a0*/  IADD3 R14, R14, 0x80, RZ ;  /* 0x000000800e0e7810 */ /* 0x000fe40007ffe0ff */
[C---:B------:R-:W-:Y:S02]  /*143b0*/  ISETP.NE.AND P2, PT, R11.reuse, 0x4, PT ;  /* 0x000000040b00780c */ /* 0x040fe40003f45270 */
[----:B------:R-:W-:Y:S02]  /*143c0*/  IADD3 R18, R18, 0x1, RZ ;  /* 0x0000000112127810 */ /* 0x000fe40007ffe0ff */
[----:B------:R-:W-:-:S02]  /*143d0*/  SEL R11, R11, RZ, P2 ;  /* 0x000000ff0b0b7207 */ /* 0x000fc40001000000 */
[----:B------:R-:W-:-:S04]  /*143e0*/  ISETP.NE.AND P3, PT, R18, 0x4, PT ;  /* 0x000000041200780c */ /* 0x000fc80003f65270 */
[----:B------:R-:W-:Y:S02]  /*143f0*/  SEL R18, R18, RZ, P3 ;  /* 0x000000ff12127207 */ /* 0x000fe40001800000 */
[----:B-1----:R-:W-:-:S04]  /*14400*/  PRMT R14, R15, 0x654, R14 ;  /* 0x000006540f0e7816 */ /* 0x002fc8000000000e */
[----:B--2---:R1:W-:Y:S02]  /*14410*/  SYNCS.ARRIVE.TRANS64.RED.A1T0 RZ, [R14+URZ], RZ ;  /* 0x000000ff0eff79a7 */ /* 0x0043e4000810043f */
[----:B-1----:R-:W-:-:S04]  /*14420*/  SEL R14, RZ, 0x1, P2 ;  /* 0x00000001ff0e7807 */ /* 0x002fc80001000000 */
[----:B------:R-:W-:Y:S02]  /*14430*/  LOP3.LUT R12, R12, R14, RZ, 0x3c, !PT ;  /* 0x0000000e0c0c7212 */ /* 0x000fe400078e3cff */
[----:B------:R-:W-:-:S04]  /*14440*/  SEL R14, RZ, 0x1, P3 ;  /* 0x00000001ff0e7807 */ /* 0x000fc80001800000 */
[----:B------:R-:W-:-:S07]  /*14450*/  LOP3.LUT R19, R19, R14, RZ, 0x3c, !PT ;  /* 0x0000000e13137212 */ /* 0x000fce00078e3cff */
.L_x_87:
[----:B------:R-:W-:Y:S05]  /*14460*/  BSYNC B0 ;  /* 0x0000000000007941 */ /* 0x000fea0003800000 */
.L_x_86:
[----:B------:R-:W2:Y:S04]  /*14470*/  LDL.LU R15, [R1+0x2e0] ;  /* 0x0002e000010f7983 */ /* 0x000ea80000300800 */
[----:B------:R-:W3:Y:S04]  /*14480*/  LDL.LU R24, [R1+0x2e4] ;  /* 0x0002e40001187983 */ /* 0x000ee80000300800 */
[----:B------:R-:W4:Y:S04]  /*14490*/  LDL.LU R21, [R1+0x2e8] ;  /* 0x0002e80001157983 */ /* 0x000f280000300800 */
[----:B------:R-:W5:Y:S04]  /*144a0*/  LDL.LU R23, [R1+0x2ec] ;  /* 0x0002ec0001177983 */ /* 0x000f680000300800 */
[----:B------:R-:W5:Y:S04]  /*144b0*/  LDL.LU R22, [R1+0x2f0] ;  /* 0x0002f00001167983 */ /* 0x000f680000300800 */
[----:B------:R-:W5:Y:S01]  /*144c0*/  LDL.LU R32, [R1+0x2f4] ;  /* 0x0002f40001207983 */ /* 0x000f620000300800 */
[----:B------:R-:W-:-:S03]  /*144d0*/  F2FP.F16.E4M3.UNPACK_B R14, R8 ;  /* 0x00000008ff0e723e */ /* 0x000fc600020006ff */
[----:B------:R-:W5:Y:S02]  /*144e0*/  LDL.LU R25, [R1+0x2f8] ;  /* 0x0002f80001197983 */ /* 0x000f640000300800 */
[--C-:B------:R-:W-:Y:S02]  /*144f0*/  HADD2.F32 R20, -RZ, R14.reuse.H0_H0 ;  /* 0x2000000eff147230 */ /* 0x100fe40000004100 */
[----:B------:R-:W-:Y:S02]  /*14500*/  HADD2.F32 R14, -RZ, R14.H1_H1 ;  /* 0x3000000eff0e7230 */ /* 0x000fe40000004100 */
[----:B--2---:R-:W-:-:S04]  /*14510*/  FFMA R15, R16, R15, R7 ;  /* 0x0000000f100f7223 */ /* 0x004fc80000000007 */
[----:B------:R-:W-:Y:S01]  /*14520*/  FFMA R15, R20, R2, R15 ;  /* 0x00000002140f7223 */ /* 0x000fe2000000000f */
[----:B---3--:R-:W-:Y:S02]  /*14530*/  FFMA R20, R16, R24, R7 ;  /* 0x0000001810147223 */ /* 0x008fe40000000007 */
[----:B------:R-:W2:Y:S04]  /*14540*/  LDL.LU R24, [R1+0x2fc] ;  /* 0x0002fc0001187983 */ /* 0x000ea80000300800 */
[----:B------:R-:W3:Y:S01]  /*14550*/  LDL.LU R27, [R1+0x300] ;  /* 0x00030000011b7983 */ /* 0x000ee20000300800 */
[----:B------:R-:W-:-:S03]  /*14560*/  FFMA R14, R14, R2, R20 ;  /* 0x000000020e0e7223 */ /* 0x000fc60000000014 */
[----:B------:R-:W3:Y:S02]  /*14570*/  LDL.LU R26, [R1+0x304] ;  /* 0x00030400011a7983 */ /* 0x000ee40000300800 */
[----:B------:R-:W-:Y:S02]  /*14580*/  F2FP.SATFINITE.RELU.E4M3.F32.PACK_AB_MERGE_C R15, R14, R15, RZ ;  /* 0x0000000f0e0f723e */ /* 0x000fe400048078ff */
[----:B------:R-:W-:Y:S01]  /*14590*/  F2FP.F16.E4M3.UNPACK_B R14, R8.H1 ;  /* 0x00000008ff0e723e */ /* 0x000fe200030006ff */
[----:B------:R-:W3:Y:S01]  /*145a0*/  LDL.LU R29, [R1+0x308] ;  /* 0x00030800011d7983 */ /* 0x000ee20000300800 */
[----:B----4-:R-:W-:-:S03]  /*145b0*/  FFMA R20, R16, R21, R9 ;  /* 0x0000001510147223 */ /* 0x010fc60000000009 */
[--C-:B------:R-:W-:Y:S01]  /*145c0*/  HADD2.F32 R21, -RZ, R14.reuse.H0_H0 ;  /* 0x2000000eff157230 */ /* 0x100fe20000004100 */
[----:B------:R-:W4:Y:S01]  /*145d0*/  LDL.LU R28, [R1+0x30c] ;  /* 0x00030c00011c7983 */ /* 0x000f220000300800 */
[----:B------:R-:W-:-:S03]  /*145e0*/  HADD2.F32 R14, -RZ, R14.H1_H1 ;  /* 0x3000000eff0e7230 */ /* 0x000fc60000004100 */
[-C--:B------:R-:W-:Y:S01]  /*145f0*/  FFMA R20, R21, R2.reuse, R20 ;  /* 0x0000000215147223 */ /* 0x080fe20000000014 */
[----:B-----5:R-:W-:Y:S01]  /*14600*/  FFMA R21, R16, R23, R9 ;  /* 0x0000001710157223 */ /* 0x020fe20000000009 */
[----:B------:R-:W5:Y:S03]  /*14610*/  LDL.LU R31, [R1+0x310] ;  /* 0x00031000011f7983 */ /* 0x000f660000300800 */
[----:B------:R-:W-:Y:S01]  /*14620*/  FFMA R21, R14, R2, R21 ;  /* 0x000000020e157223 */ /* 0x000fe20000000015 */
[----:B------:R-:W-:Y:S01]  /*14630*/  F2FP.F16.E4M3.UNPACK_B R14, R6 ;  /* 0x00000006ff0e723e */ /* 0x000fe200020006ff */
[----:B------:R-:W5:Y:S03]  /*14640*/  LDL.LU R30, [R1+0x314] ;  /* 0x00031400011e7983 */ /* 0x000f660000300800 */
[----:B------:R-:W-:Y:S01]  /*14650*/  F2FP.SATFINITE.RELU.E4M3.F32.PACK_AB_MERGE_C R20, R21, R20, RZ ;  /* 0x000000141514723e */ /* 0x000fe200048078ff */
[----:B------:R-:W-:Y:S01]  /*14660*/  FFMA R21, R16, R22, R7 ;  /* 0x0000001610157223 */ /* 0x000fe20000000007 */
[--C-:B------:R-:W-:Y:S01]  /*14670*/  HADD2.F32 R22, -RZ, R14.reuse.H0_H0 ;  /* 0x2000000eff167230 */ /* 0x100fe20000004100 */
[----:B------:R-:W5:Y:S01]  /*14680*/  LDL.LU R33, [R1+0x318] ;  /* 0x0003180001217983 */ /* 0x000f620000300800 */
[----:B------:R-:W-:-:S02]  /*14690*/  HADD2.F32 R23, -RZ, R14.H1_H1 ;  /* 0x3000000eff177230 */ /* 0x000fc40000004100 */
[----:B------:R-:W-:Y:S02]  /*146a0*/  FFMA R14, R16, R32, R7 ;  /* 0x00000020100e7223 */ /* 0x000fe40000000007 */
[----:B------:R-:W5:Y:S01]  /*146b0*/  LDL.LU R32, [R1+0x31c] ;  /* 0x00031c0001207983 */ /* 0x000f620000300800 */
[-C--:B------:R-:W-:Y:S01]  /*146c0*/  FFMA R21, R22, R2.reuse, R21 ;  /* 0x0000000216157223 */ /* 0x080fe20000000015 */
[----:B------:R-:W-:-:S05]  /*146d0*/  FFMA R14, R23, R2, R14 ;  /* 0x00000002170e7223 */ /* 0x000fca000000000e */
[----:B------:R-:W-:Y:S02]  /*146e0*/  F2FP.SATFINITE.RELU.E4M3.F32.PACK_AB_MERGE_C R14, R14, R21, RZ ;  /* 0x000000150e0e723e */ /* 0x000fe400048078ff */
[----:B------:R-:W-:Y:S01]  /*146f0*/  F2FP.F16.E4M3.UNPACK_B R21, R6.H1 ;  /* 0x00000006ff15723e */ /* 0x000fe200030006ff */
[----:B------:R-:W-:-:S04]  /*14700*/  FFMA R22, R16, R25, R9 ;  /* 0x0000001910167223 */ /* 0x000fc80000000009 */
[--C-:B------:R-:W-:Y:S02]  /*14710*/  HADD2.F32 R23, -RZ, R21.reuse.H0_H0 ;  /* 0x20000015ff177230 */ /* 0x100fe40000004100 */
[----:B------:R-:W-:-:S03]  /*14720*/  HADD2.F32 R21, -RZ, R21.H1_H1 ;  /* 0x30000015ff157230 */ /* 0x000fc60000004100 */
[----:B------:R-:W-:Y:S01]  /*14730*/  FFMA R22, R23, R2, R22 ;  /* 0x0000000217167223 */ /* 0x000fe20000000016 */
[----:B------:R-:W-:-:S05]  /*14740*/  F2FP.F16.E4M3.UNPACK_B R23, R4 ;  /* 0x00000004ff17723e */ /* 0x000fca00020006ff */
[--C-:B------:R-:W-:Y:S02]  /*14750*/  HADD2.F32 R25, -RZ, R23.reuse.H0_H0 ;  /* 0x20000017ff197230 */ /* 0x100fe40000004100 */
[----:B------:R-:W-:Y:S02]  /*14760*/  HADD2.F32 R23, -RZ, R23.H1_H1 ;  /* 0x30000017ff177230 */ /* 0x000fe40000004100 */
[----:B--2---:R-:W-:-:S04]  /*14770*/  FFMA R24, R16, R24, R9 ;  /* 0x0000001810187223 */ /* 0x004fc80000000009 */
[----:B------:R-:W-:Y:S01]  /*14780*/  FFMA R21, R21, R2, R24 ;  /* 0x0000000215157223 */ /* 0x000fe20000000018 */
[----:B---3--:R-:W-:-:S04]  /*14790*/  FFMA R24, R16, R27, R7 ;  /* 0x0000001b10187223 */ /* 0x008fc80000000007 */
[----:B------:R-:W-:Y:S01]  /*147a0*/  FFMA R24, R25, R2, R24 ;  /* 0x0000000219187223 */ /* 0x000fe20000000018 */
[----:B------:R-:W-:Y:S01]  /*147b0*/  F2FP.F16.E4M3.UNPACK_B R25, R4.H1 ;  /* 0x00000004ff19723e */ /* 0x000fe200030006ff */
[----:B------:R-:W-:-:S04]  /*147c0*/  FFMA R26, R16, R26, R7 ;  /* 0x0000001a101a7223 */ /* 0x000fc80000000007 */
[----:B------:R-:W-:Y:S01]  /*147d0*/  FFMA R23, R23, R2, R26 ;  /* 0x0000000217177223 */ /* 0x000fe2000000001a */
[--C-:B------:R-:W-:Y:S02]  /*147e0*/  HADD2.F32 R27, -RZ, R25.reuse.H0_H0 ;  /* 0x20000019ff1b7230 */ /* 0x100fe40000004100 */
[C-C-:B------:R-:W-:Y:S01]  /*147f0*/  FFMA R26, R16.reuse, R29, R9.reuse ;  /* 0x0000001d101a7223 */ /* 0x140fe20000000009 */
[----:B------:R-:W-:Y:S02]  /*14800*/  HADD2.F32 R25, -RZ, R25.H1_H1 ;  /* 0x30000019ff197230 */ /* 0x000fe40000004100 */
[C---:B----4-:R-:W-:Y:S01]  /*14810*/  FFMA R28, R16.reuse, R28, R9 ;  /* 0x0000001c101c7223 */ /* 0x050fe20000000009 */
[----:B------:R-:W-:Y:S01]  /*14820*/  FFMA R26, R27, R2, R26 ;  /* 0x000000021b1a7223 */ /* 0x000fe2000000001a */
[----:B------:R-:W-:Y:S02]  /*14830*/  F2FP.F16.E4M3.UNPACK_B R27, R0 ;  /* 0x00000000ff1b723e */ /* 0x000fe400020006ff */
[----:B------:R-:W-:Y:S01]  /*14840*/  FFMA R25, R25, R2, R28 ;  /* 0x0000000219197223 */ /* 0x000fe2000000001c */
[----:B-----5:R-:W-:-:S02]  /*14850*/  FFMA R28, R16, R31, R7 ;  /* 0x0000001f101c7223 */ /* 0x020fc40000000007 */
[--C-:B------:R-:W-:Y:S02]  /*14860*/  HADD2.F32 R29, -RZ, R27.reuse.H0_H0 ;  /* 0x2000001bff1d7230 */ /* 0x100fe40000004100 */
[----:B------:R-:W-:-:S03]  /*14870*/  HADD2.F32 R27, -RZ, R27.H1_H1 ;  /* 0x3000001bff1b7230 */ /* 0x000fc60000004100 */
[----:B------:R-:W-:Y:S01]  /*14880*/  FFMA R28, R29, R2, R28 ;  /* 0x000000021d1c7223 */ /* 0x000fe2000000001c */
[----:B------:R-:W-:Y:S01]  /*14890*/  F2FP.F16.E4M3.UNPACK_B R29, R0.H1 ;  /* 0x00000000ff1d723e */ /* 0x000fe200030006ff */
[----:B------:R-:W-:-:S04]  /*148a0*/  FFMA R30, R16, R30, R7 ;  /* 0x0000001e101e7223 */ /* 0x000fc80000000007 */
[--C-:B------:R-:W-:Y:S02]  /*148b0*/  HADD2.F32 R31, -RZ, R29.reuse.H0_H0 ;  /* 0x2000001dff1f7230 */ /* 0x100fe40000004100 */
[----:B------:R-:W-:Y:S01]  /*148c0*/  FFMA R27, R27, R2, R30 ;  /* 0x000000021b1b7223 */ /* 0x000fe2000000001e */
[----:B------:R-:W-:Y:S02]  /*148d0*/  HADD2.F32 R29, -RZ, R29.H1_H1 ;  /* 0x3000001dff1d7230 */ /* 0x000fe40000004100 */
[C-C-:B------:R-:W-:Y:S01]  /*148e0*/  FFMA R30, R16.reuse, R33, R9.reuse ;  /* 0x00000021101e7223 */ /* 0x140fe20000000009 */
[----:B------:R-:W-:-:S03]  /*148f0*/  FFMA R32, R16, R32, R9 ;  /* 0x0000002010207223 */ /* 0x000fc60000000009 */
[-C--:B------:R-:W-:Y:S01]  /*14900*/  FFMA R30, R31, R2.reuse, R30 ;  /* 0x000000021f1e7223 */ /* 0x080fe2000000001e */
        /* <DEDUP_REMOVED lines=8> */
.L_x_94:
        /* <DEDUP_REMOVED lines=22> */
[----:B------:R-:W-:Y:S02]  /*14af0*/  UIADD3 UR4, UR48, 0x5100, URZ ;  /* 0x0000510030047890 */ /* 0x000fe4000fffe03f */
[----:B------:R-:W-:Y:S01]  /*14b00*/  UIADD3.X UR9, URZ, UR59, URZ, UP0, !UPT ;  /* 0x0000003b3f097290 */ /* 0x000fe200087fe43f */
[----:B------:R-:W-:-:S08]  /*14b10*/  UMOV UR7, UR43 ;  /* 0x0000002b00077c82 */ /* 0x000fd00008000000 */
[----:B------:R1:W-:Y:S02]  /*14b20*/  UTMASTG.3D [UR4], [UR8] ;  /* 0x00000004080073b5 */ /* 0x0003e40008010000 */
[----:B-1----:R0:W-:Y:S02]  /*14b30*/  UTMACMDFLUSH ;  /* 0x00000000000079b7 */ /* 0x0021e40000000000 */
.L_x_96:
[----:B------:R-:W-:Y:S05]  /*14b40*/  BSYNC B0 ;  /* 0x0000000000007941 */ /* 0x000fea0003800000 */
.L_x_95:
[----:B------:R-:W-:Y:S04]  /*14b50*/  BSSY B0, `(.L_x_97) ;  /* 0x000003a000007945 */ /* 0x000fe80003800000 */
[----:B------:R-:W-:Y:S05]  /*14b60*/  @P1 BRA `(.L_x_98) ;  /* 0x0000000000e01947 */ /* 0x000fea0003800000 */
[----:B------:R-:W-:-:S04]  /*14b70*/  MOV R14, UR44 ;  /* 0x0000002c000e7c02 */ /* 0x000fc80008000f00 */
[----:B------:R-:W-:-:S13]  /*14b80*/  ISETP.NE.AND P3, PT, R14, 0x3, PT ;  /* 0x000000030e00780c */ /* 0x000fda0003f65270 */
[----:B------:R-:W-:Y:S05]  /*14b90*/  @!P3 BRA `(.L_x_99) ;  /* 0x000000000004b947 */ /* 0x000fea0003800000 */
[----:B------:R-:W-:Y:S01]  /*14ba0*/  BPT.TRAP 0x1 ;  /* 0x000000040000795c */ /* 0x000fe20000300000 */
.L_x_99:
[----:B------:R-:W-:Y:S01]  /*14bb0*/  LEA R14, R18, UR48, 0x3 ;  /* 0x00000030120e7c11 */ /* 0x000fe2000f8e18ff */
[----:B------:R-:W-:Y:S01]  /*14bc0*/  BSSY B1, `(.L_x_100) ;  /* 0x0000004000017945 */ /* 0x000fe20003800000 */
[----:B------:R-:W-:-:S04]  /*14bd0*/  SHF.L.U32 R15, R19, 0x1f, RZ ;  /* 0x0000001f130f7819 */ /* 0x000fc800000006ff */
[----:B------:R-:W1:Y:S02]  /*14be0*/  SYNCS.PHASECHK.TRANS64.TRYWAIT P2, [R14+URZ+0x60], R15 ;  /* 0x0000600f0e0075a7 */ /* 0x000e64000804017f */
[----:B-1----:R-:W-:Y:S05]  /*14bf0*/  @!P2 BRA `(.L_x_101) ;  /* 0x000000bc00f8a947 */ /* 0x002fea0003800000 */
.L_x_382:
[----:B------:R-:W-:Y:S05]  /*14c00*/  BSYNC B1 ;  /* 0x0000000000017941 */ /* 0x000fea0003800000 */
.L_x_100:
[----:B------:R-:W-:Y:S04]  /*14c10*/  BSSY B1, `(.L_x_102) ;  /* 0x0000016000017945 */ /* 0x000fe80003800000 */
[----:B------:R-:W-:Y:S05]  /*14c20*/  @P4 BRA `(.L_x_103) ;  /* 0x0000000000504947 */ /* 0x000fea0003800000 */
[----:B------:R-:W2:Y:S01]  /*14c30*/  S2R R20, SR_TID.X ;  /* 0x0000000000147919 */ /* 0x000ea20000002100 */
[----:B-1----:R-:W-:-:S04]  /*14c40*/  LEA R14, R18, R17, 0xc ;  /* 0x00000011120e7211 */ /* 0x002fc800078e60ff */
[----:B------:R-:W-:Y:S01]  /*14c50*/  IADD3 R0, R14, UR48, RZ ;  /* 0x000000300e007c10 */ /* 0x000fe2000fffe0ff */
[----:B------:R-:W-:Y:S04]  /*14c60*/  LDS.U16 R8, [R14+UR48+0x200] ;  /* 0x000200300e087984 */ /* 0x000fe80008000400 */
[----:B------:R-:W1:Y:S04]  /*14c70*/  LDS.U16 R15, [R14+UR48+0x100] ;  /* 0x000100300e0f7984 */ /* 0x000e680008000400 */
[----:B------:R-:W-:Y:S04]  /*14c80*/  LDS.U16 R6, [R14+UR48+0x208] ;  /* 0x000208300e067984 */ /* 0x000fe80008000400 */
[----:B------:R-:W3:Y:S01]  /*14c90*/  LDS.U16 R21, [R14+UR48+0x108] ;  /* 0x000108300e157984 */ /* 0x000ee20008000400 */
[----:B--2---:R-:W-:-:S04]  /*14ca0*/  SHF.R.U32.HI R20, RZ, 0x4, R20 ;  /* 0x00000004ff147819 */ /* 0x004fc80000011614 */
[----:B------:R-:W-:Y:S02]  /*14cb0*/  LOP3.LUT P2, RZ, R20, 0x1, RZ, 0xc0, !PT ;  /* 0x0000000114ff7812 */ /* 0x000fe4000784c0ff */
[----:B------:R-:W-:-:S04]  /*14cc0*/  MOV R20, 0x8 ;  /* 0x0000000800147802 */ /* 0x000fc80000000f00 */
[----:B------:R-:W-:-:S04]  /*14cd0*/  SEL R20, R20, 0xfffffff8, !P2 ;  /* 0xfffffff814147807 */ /* 0x000fc80005000000 */
[----:B------:R-:W-:Y:S02]  /*14ce0*/  LEA R20, R20, R0, 0x1 ;  /* 0x0000000014147211 */ /* 0x000fe400078e08ff */
[----:B-1----:R-:W-:-:S03]  /*14cf0*/  PRMT R8, R15, 0x5410, R8 ;  /* 0x000054100f087816 */ /* 0x002fc60000000008 */
[----:B------:R-:W-:Y:S04]  /*14d00*/  LDS.U16 R4, [R20+0x200] ;  /* 0x0002000014047984 */ /* 0x000fe80000000400 */
[----:B------:R-:W1:Y:S01]  /*14d10*/  LDS.U16 R23, [R20+0x100] ;  /* 0x0001000014177984 */ /* 0x000e620000000400 */
[----:B---3--:R-:W-:-:S03]  /*14d20*/  PRMT R6, R21, 0x5410, R6 ;  /* 0x0000541015067816 */ /* 0x008fc60000000006 */
[----:B------:R-:W-:Y:S04]  /*14d30*/  LDS.U16 R0, [R20+0x208] ;  /* 0x0002080014007984 */ /* 0x000fe80000000400 */
[----:B------:R-:W2:Y:S01]  /*14d40*/  LDS.U16 R25, [R20+0x108] ;  /* 0x0001080014197984 */ /* 0x000ea20000000400 */
[----:B-1----:R-:W-:Y:S02]  /*14d50*/  PRMT R4, R23, 0x5410, R4 ;  /* 0x0000541017047816 */ /* 0x002fe40000000004 */
[----:B--2---:R-:W-:-:S07]  /*14d60*/  PRMT R0, R25, 0x5410, R0 ;  /* 0x0000541019007816 */ /* 0x004fce0000000000 */
.L_x_103:
[----:B------:R-:W-:Y:S05]  /*14d70*/  BSYNC B1 ;  /* 0x0000000000017941 */ /* 0x000fea0003800000 */
.L_x_102:
        /* <DEDUP_REMOVED lines=8> */
.L_x_104:
[----:B-1----:R-:W1:Y:S01]  /*14e00*/  S2R R15, SR_CgaCtaId ;  /* 0x00000000000f7919 */ /* 0x002e620000008800 */
[C---:B------:R-:W-:Y:S02]  /*14e10*/  LEA R14, R11.reuse, UR48, 0x3 ;  /* 0x000000300b0e7c11 */ /* 0x040fe4000f8e18ff */
[----:B------:R-:W-:Y:S02]  /*14e20*/  IADD3 R11, R11, 0x1, RZ ;  /* 0x000000010b0b7810 */ /* 0x000fe40007ffe0ff */
[----:B------:R-:W-:Y:S02]  /*14e30*/  IADD3 R14, R14, 0x80, RZ ;  /* 0x000000800e0e7810 */ /* 0x000fe40007ffe0ff */
[----:B------:R-:W-:Y:S02]  /*14e40*/  IADD3 R18, R18, 0x1, RZ ;  /* 0x0000000112127810 */ /* 0x000fe40007ffe0ff */
[----:B------:R-:W-:Y:S02]  /*14e50*/  ISETP.NE.AND P2, PT, R11, 0x4, PT ;  /* 0x000000040b00780c */ /* 0x000fe40003f45270 */
[----:B------:R-:W-:-:S02]  /*14e60*/  ISETP.NE.AND P3, PT, R18, 0x4, PT ;  /* 0x000000041200780c */ /* 0x000fc40003f65270 */
[----:B------:R-:W-:Y:S02]  /*14e70*/  SEL R11, R11, RZ, P2 ;  /* 0x000000ff0b0b7207 */ /* 0x000fe40001000000 */
[----:B------:R-:W-:Y:S02]  /*14e80*/  SEL R18, R18, RZ, P3 ;  /* 0x000000ff12127207 */ /* 0x000fe40001800000 */
[----:B-1----:R-:W-:Y:S02]  /*14e90*/  PRMT R14, R15, 0x654, R14 ;  /* 0x000006540f0e7816 */ /* 0x002fe4000000000e */
[----:B------:R-:W-:Y:S02]  /*14ea0*/  SEL R15, RZ, 0x1, P2 ;  /* 0x00000001ff0f7807 */ /* 0x000fe40001000000 */
[----:B--2---:R1:W-:Y:S02]  /*14eb0*/  SYNCS.ARRIVE.TRANS64.RED.A1T0 RZ, [R14+URZ], RZ ;  /* 0x000000ff0eff79a7 */ /* 0x0043e4000810043f */
[----:B------:R-:W-:-:S02]  /*14ec0*/  LOP3.LUT R12, R12, R15, RZ, 0x3c, !PT ;  /* 0x0000000f0c0c7212 */ /* 0x000fc400078e3cff */
[----:B-1----:R-:W-:-:S04]  /*14ed0*/  SEL R14, RZ, 0x1, P3 ;  /* 0x00000001ff0e7807 */ /* 0x002fc80001800000 */
[----:B------:R-:W-:-:S07]  /*14ee0*/  LOP3.LUT R19, R19, R14, RZ, 0x3c, !PT ;  /* 0x0000000e13137212 */ /* 0x000fce00078e3cff */
.L_x_98:
[----:B------:R-:W-:Y:S05]  /*14ef0*/  BSYNC B0 ;  /* 0x0000000000007941 */ /* 0x000fea0003800000 */
.L_x_97:
[----:B------:R-:W-:Y:S01]  /*14f00*/  F2FP.F16.E4M3.UNPACK_B R14, R8 ;  /* 0x00000008ff0e723e */ /* 0x000fe200020006ff */
[C-C-:B------:R-:W-:Y:S01]  /*14f10*/  FFMA R15, R16.reuse, R182, R3.reuse ;  /* 0x000000b6100f7223 */ /* 0x140fe20000000003 */
[C---:B------:R-:W-:Y:S01]  /*14f20*/  FFMA R183, R16.reuse, R183, R3 ;  /* 0x000000b710b77223 */ /* 0x040fe20000000003 */
[C-C-:B------:R-:W-:Y:S01]  /*14f30*/  FFMA R21, R16.reuse, R184, R5.reuse ;  /* 0x000000b810157223 */ /* 0x140fe20000000005 */
[C---:B------:R-:W-:Y:S01]  /*14f40*/  FFMA R185, R16.reuse, R185, R5 ;  /* 0x000000b910b97223 */ /* 0x040fe20000000005 */
[--C-:B------:R-:W-:Y:S02]  /*14f50*/  HADD2.F32 R20, -RZ, R14.reuse.H0_H0 ;  /* 0x2000000eff147230 */ /* 0x100fe40000004100 */
[C-C-:B------:R-:W-:Y:S01]  /*14f60*/  FFMA R23, R16.reuse, R186, R3.reuse ;  /* 0x000000ba10177223 */ /* 0x140fe20000000003 */
[----:B------:R-:W-:Y:S02]  /*14f70*/  HADD2.F32 R22, -RZ, R14.H1_H1 ;  /* 0x3000000eff167230 */ /* 0x000fe40000004100 */
[C---:B------:R-:W-:Y:S01]  /*14f80*/  FFMA R187, R16.reuse, R187, R3 ;  /* 0x000000bb10bb7223 */ /* 0x040fe20000000003 */
[----:B------:R-:W-:Y:S01]  /*14f90*/  FFMA R25, R16, R188, R5 ;  /* 0x000000bc10197223 */ /* 0x000fe20000000005 */
[----:B------:R-:W-:Y:S01]  /*14fa0*/  FFMA R14, R20, R2, R15 ;  /* 0x00000002140e7223 */ /* 0x000fe2000000000f */
[----:B------:R-:W-:Y:S01]  /*14fb0*/  F2FP.F16.E4M3.UNPACK_B R20, R8.H1 ;  /* 0x00000008ff14723e */ /* 0x000fe200030006ff */
[----:B------:R-:W-:Y:S01]  /*14fc0*/  FFMA R15, R22, R2, R183 ;  /* 0x00000002160f7223 */ /* 0x000fe200000000b7 */
[C---:B------:R-:W-:Y:S01]  /*14fd0*/  FFMA R189, R16.reuse, R189, R5 ;  /* 0x000000bd10bd7223 */ /* 0x040fe20000000005 */
[C-C-:B------:R-:W-:Y:S01]  /*14fe0*/  FFMA R27, R16.reuse, R190, R3.reuse ;  /* 0x000000be101b7223 */ /* 0x140fe20000000003 */
[----:B------:R-:W-:Y:S01]  /*14ff0*/  FFMA R191, R16, R191, R3 ;  /* 0x000000bf10bf7223 */ /* 0x000fe20000000003 */
[----:B------:R-:W-:-:S02]  /*15000*/  HADD2.F32 R22, -RZ, R20.H0_H0 ;  /* 0x20000014ff167230 */ /* 0x000fc40000004100 */
[C-C-:B------:R-:W-:Y:S01]  /*15010*/  FFMA R29, R16.reuse, R192, R5.reuse ;  /* 0x000000c0101d7223 */ /* 0x140fe20000000005 */
[----:B------:R-:W-:Y:S02]  /*15020*/  HADD2.F32 R24, -RZ, R20.H1_H1 ;  /* 0x30000014ff187230 */ /* 0x000fe40000004100 */
[C---:B------:R-:W-:Y:S01]  /*15030*/  FFMA R193, R16.reuse, R193, R5 ;  /* 0x000000c110c17223 */ /* 0x040fe20000000005 */
[----:B------:R-:W-:Y:S01]  /*15040*/  FFMA R31, R16, R194, R3 ;  /* 0x000000c2101f7223 */ /* 0x000fe20000000003 */
[----:B------:R-:W-:Y:S01]  /*15050*/  FFMA R20, R22, R2, R21 ;  /* 0x0000000216147223 */ /* 0x000fe20000000015 */
[----:B------:R-:W-:Y:S01]  /*15060*/  F2FP.F16.E4M3.UNPACK_B R22, R6 ;  /* 0x00000006ff16723e */ /* 0x000fe200020006ff */
[----:B------:R-:W-:Y:S01]  /*15070*/  FFMA R21, R24, R2, R185 ;  /* 0x0000000218157223 */ /* 0x000fe200000000b9 */
[C---:B------:R-:W-:Y:S01]  /*15080*/  FFMA R195, R16.reuse, R195, R3 ;  /* 0x000000c310c37223 */ /* 0x040fe20000000003 */
[----:B------:R-:W-:Y:S01]  /*15090*/  FFMA R197, R16, R197, R5 ;  /* 0x000000c510c57223 */ /* 0x000fe20000000005 */
[----:B------:R-:W-:Y:S01]  /*150a0*/  F2FP.SATFINITE.RELU.E4M3.F32.PACK_AB_MERGE_C R14, R15, R14, RZ ;  /* 0x0000000e0f0e723e */ /* 0x000fe200048078ff */
[--C-:B------:R-:W-:Y:S01]  /*150b0*/  HADD2.F32 R24, -RZ, R22.reuse.H0_H0 ;  /* 0x20000016ff187230 */ /* 0x100fe20000004100 */
[----:B------:R-:W-:Y:S01]  /*150c0*/  F2FP.SATFINITE.RELU.E4M3.F32.PACK_AB_MERGE_C R20, R21, R20, RZ ;  /* 0x000000141514723e */ /* 0x000fe200048078ff */
[----:B------:R-:W-:-:S03]  /*150d0*/  HADD2.F32 R26, -RZ, R22.H1_H1 ;  /* 0x30000016ff1a7230 */ /* 0x000fc60000004100 */
[----:B------:R-:W-:Y:S01]  /*150e0*/  FFMA R22, R24, R2, R23 ;  /* 0x0000000218167223 */ /* 0x000fe20000000017 */
[----:B------:R-:W-:Y:S01]  /*150f0*/  F2FP.F16.E4M3.UNPACK_B R24, R6.H1 ;  /* 0x00000006ff18723e */ /* 0x000fe200030006ff */
[----:B------:R-:W-:-:S04]  /*15100*/  FFMA R23, R26, R2, R187 ;  /* 0x000000021a177223 */ /* 0x000fc800000000bb */
[--C-:B------:R-:W-:Y:S01]  /*15110*/  HADD2.F32 R26, -RZ, R24.reuse.H0_H0 ;  /* 0x20000018ff1a7230 */ /* 0x100fe20000004100 */
[----:B------:R-:W-:Y:S01]  /*15120*/  F2FP.SATFINITE.RELU.E4M3.F32.PACK_AB_MERGE_C R22, R23, R22, RZ ;  /* 0x000000161716723e */ /* 0x000fe200048078ff */
[----:B------:R-:W-:-:S03]  /*15130*/  HADD2.F32 R28, -RZ, R24.H1_H1 ;  /* 0x30000018ff1c7230 */ /* 0x000fc60000004100 */
[----:B------:R-:W-:Y:S01]  /*15140*/  FFMA R24, R26, R2, R25 ;  /* 0x000000021a187223 */ /* 0x000fe20000000019 */
[----:B------:R-:W-:Y:S01]  /*15150*/  F2FP.F16.E4M3.UNPACK_B R26, R4 ;  /* 0x00000004ff1a723e */ /* 0x000fe200020006ff */
[----:B------:R-:W-:-:S04]  /*15160*/  FFMA R25, R28, R2, R189 ;  /* 0x000000021c197223 */ /* 0x000fc800000000bd */
        /* <DEDUP_REMOVED lines=20> */
[----:B------:R-:W-:Y:S02]  /*152b0*/  HADD2.F32 R34, -RZ, R31.H1_H1 ;  /* 0x3000001fff227230 */ /* 0x000fe40000004100 */
[----:B------:R-:W-:-:S04]  /*152c0*/  FFMA R31, R16, R196, R5 ;  /* 0x000000c4101f7223 */ /* 0x000fc80000000005 */
[-C--:B------:R-:W-:Y:S01]  /*152d0*/  FFMA R31, R32, R2.reuse, R31 ;  /* 0x00000002201f7223 */ /* 0x080fe2000000001f */
[----:B------:R-:W-:-:S05]  /*152e0*/  FFMA R32, R34, R2, R197 ;  /* 0x0000000222207223 */ /* 0x000fca00000000c5 */
[----:B------:R-:W-:Y:S01]  /*152f0*/  F2FP.SATFINITE.RELU.E4M3.F32.PACK_AB_MERGE_C R31, R32, R31, RZ ;  /* 0x0000001f201f723e */ /* 0x000fe200048078ff */
[----:B------:R-:W-:Y:S06]  /*15300*/  @P0 BRA `(.L_x_105) ;  /* 0x0000000000040947 */ /* 0x000fec0003800000 */
[----:B------:R-:W-:-:S04]  /*15310*/  DEPBAR.LE SB0, 0x1 ;  /* 0x000080400000791a */ /* 0x000fc80000000000 */
.L_x_105:
        /* <DEDUP_REMOVED lines=27> */
.L_x_107:
[----:B------:R-:W-:Y:S05]  /*154d0*/  BSYNC B0 ;  /* 0x0000000000007941 */ /* 0x000fea0003800000 */
.L_x_106:
[----:B------:R-:W-:Y:S04]  /*154e0*/  BSSY B0, `(.L_x_108) ;  /* 0x000003a000007945 */ /* 0x000fe80003800000 */
[----:B------:R-:W-:Y:S05]  /*154f0*/  @P1 BRA `(.L_x_109) ;  /* 0x0000000000e01947 */ /* 0x000fea0003800000 */
[----:B------:R-:W-:-:S04]  /*15500*/  MOV R14, UR44 ;  /* 0x0000002c000e7c02 */ /* 0x000fc80008000f00 */
[----:B------:R-:W-:-:S13]  /*15510*/  ISETP.NE.AND P3, PT, R14, 0x3, PT ;  /* 0x000000030e00780c */ /* 0x000fda0003f65270 */
[----:B------:R-:W-:Y:S05]  /*15520*/  @!P3 BRA `(.L_x_110) ;  /* 0x000000000004b947 */ /* 0x000fea0003800000 */
[----:B------:R-:W-:Y:S01]  /*15530*/  BPT.TRAP 0x1 ;  /* 0x000000040000795c */ /* 0x000fe20000300000 */
.L_x_110:
[----:B------:R-:W-:Y:S01]  /*15540*/  LEA R14, R18, UR48, 0x3 ;  /* 0x00000030120e7c11 */ /* 0x000fe2000f8e18ff */
[----:B------:R-:W-:Y:S01]  /*15550*/  BSSY B1, `(.L_x_111) ;  /* 0x0000004000017945 */ /* 0x000fe20003800000 */
[----:B------:R-:W-:-:S04]  /*15560*/  SHF.L.U32 R15, R19, 0x1f, RZ ;  /* 0x0000001f130f7819 */ /* 0x000fc800000006ff */
[----:B------:R-:W1:Y:S02]  /*15570*/  SYNCS.PHASECHK.TRANS64.TRYWAIT P2, [R14+URZ+0x60], R15 ;  /* 0x0000600f0e0075a7 */ /* 0x000e64000804017f */
[----:B-1----:R-:W-:Y:S05]  /*15580*/  @!P2 BRA `(.L_x_112) ;  /* 0x000000b400a8a947 */ /* 0x002fea0003800000 */
.L_x_383:
[----:B------:R-:W-:Y:S05]  /*15590*/  BSYNC B1 ;  /* 0x0000000000017941 */ /* 0x000fea0003800000 */
.L_x_111:
        /* <DEDUP_REMOVED lines=22> */
.L_x_114:
[----:B------:R-:W-:Y:S05]  /*15700*/  BSYNC B1 ;  /* 0x0000000000017941 */ /* 0x000fea0003800000 */
.L_x_113:
        /* <DEDUP_REMOVED lines=8> */
.L_x_115:
        /* <DEDUP_REMOVED lines=15> */
.L_x_109:
[----:B------:R-:W-:Y:S05]  /*15880*/  BSYNC B0 ;  /* 0x0000000000007941 */ /* 0x000fea0003800000 */
.L_x_108:
[----:B------:R-:W2:Y:S04]  /*15890*/  LDL.LU R15, [R1+0x320] ;  /* 0x00032000010f7983 */ /* 0x000ea80000300800 */
[----:B------:R-:W3:Y:S04]  /*158a0*/  LDL.LU R21, [R1+0x324] ;  /* 0x0003240001157983 */ /* 0x000ee80000300800 */
[----:B------:R-:W4:Y:S04]  /*158b0*/  LDL.LU R23, [R1+0x328] ;  /* 0x0003280001177983 */ /* 0x000f280000300800 */
[----:B------:R-:W5:Y:S04]  /*158c0*/  LDL.LU R38, [R1+0x32c] ;  /* 0x00032c0001267983 */ /* 0x000f680000300800 */
[----:B------:R-:W4:Y:S04]  /*158d0*/  LDL.LU R37, [R1+0x330] ;  /* 0x0003300001257983 */ /* 0x000f280000300800 */
[----:B------:R-:W4:Y:S04]  /*158e0*/  LDL.LU R33, [R1+0x334] ;  /* 0x0003340001217983 */ /* 0x000f280000300800 */
[----:B------:R-:W4:Y:S01]  /*158f0*/  LDL.LU R32, [R1+0x338] ;  /* 0x0003380001207983 */ /* 0x000f220000300800 */
[----:B------:R-:W-:-:S03]  /*15900*/  F2FP.F16.E4M3.UNPACK_B R14, R8 ;  /* 0x00000008ff0e723e */ /* 0x000fc600020006ff */
[----:B------:R-:W4:Y:S01]  /*15910*/  LDL.LU R27, [R1+0x33c] ;  /* 0x00033c00011b7983 */ /* 0x000f220000300800 */
[----:B------:R-:W-:Y:S01]  /*15920*/  F2FP.F16.E4M3.UNPACK_B R22, R8.H1 ;  /* 0x00000008ff16723e */ /* 0x000fe200030006ff */
[--C-:B------:R-:W-:Y:S02]  /*15930*/  HADD2.F32 R20, -RZ, R14.reuse.H0_H0 ;  /* 0x2000000eff147230 */ /* 0x100fe40000004100 */
[----:B------:R-:W4:Y:S01]  /*15940*/  LDL.LU R29, [R1+0x340] ;  /* 0x00034000011d7983 */ /* 0x000f220000300800 */
[----:B------:R-:W-:-:S03]  /*15950*/  HADD2.F32 R24, -RZ, R14.H1_H1 ;  /* 0x3000000eff187230 */ /* 0x000fc60000004100 */
[----:B------:R-:W4:Y:S04]  /*15960*/  LDL.LU R36, [R1+0x344] ;  /* 0x0003440001247983 */ /* 0x000f280000300800 */
[----:B------:R-:W4:Y:S04]  /*15970*/  LDL.LU R35, [R1+0x348] ;  /* 0x0003480001237983 */ /* 0x000f280000300800 */
[----:B------:R-:W4:Y:S04]  /*15980*/  LDL.LU R34, [R1+0x34c] ;  /* 0x00034c0001227983 */ /* 0x000f280000300800 */
[----:B------:R-:W4:Y:S04]  /*15990*/  LDL.LU R41, [R1+0x350] ;  /* 0x0003500001297983 */ /* 0x000f280000300800 */
[----:B------:R-:W4:Y:S04]  /*159a0*/  LDL.LU R40, [R1+0x354] ;  /* 0x0003540001287983 */ /* 0x000f280000300800 */
[----:B------:R-:W4:Y:S01]  /*159b0*/  LDL.LU R39, [R1+0x358] ;  /* 0x0003580001277983 */ /* 0x000f220000300800 */
[C-C-:B--2---:R-:W-:Y:S01]  /*159c0*/  FFMA R15, R16.reuse, R15, R7.reuse ;  /* 0x0000000f100f7223 */ /* 0x144fe20000000007 */
[----:B---3--:R-:W-:-:S03]  /*159d0*/  FFMA R21, R16, R21, R7 ;  /* 0x0000001510157223 */ /* 0x008fc60000000007 */
[-C--:B------:R-:W-:Y:S01]  /*159e0*/  FFMA R14, R20, R2.reuse, R15 ;  /* 0x00000002140e7223 */ /* 0x080fe2000000000f */
[----:B------:R-:W-:Y:S01]  /*159f0*/  FFMA R15, R24, R2, R21 ;  /* 0x00000002180f7223 */ /* 0x000fe20000000015 */
[C-C-:B-----5:R-:W-:Y:S02]  /*15a00*/  FFMA R21, R16.reuse, R38, R9.reuse ;  /* 0x0000002610157223 */ /* 0x160fe40000000009 */
[----:B------:R-:W2:Y:S01]  /*15a10*/  LDL.LU R38, [R1+0x35c] ;  /* 0x00035c0001267983 */ /* 0x000ea20000300800 */
[--C-:B------:R-:W-:Y:S02]  /*15a20*/  HADD2.F32 R26, -RZ, R22.reuse.H0_H0 ;  /* 0x20000016ff1a7230 */ /* 0x100fe40000004100 */
[----:B----4-:R-:W-:Y:S01]  /*15a30*/  FFMA R23, R16, R23, R9 ;  /* 0x0000001710177223 */ /* 0x010fe20000000009 */
[----:B------:R-:W-:Y:S01]  /*15a40*/  F2FP.F16.E4M3.UNPACK_B R25, R6 ;  /* 0x00000006ff19723e */ /* 0x000fe200020006ff */
[----:B------:R-:W-:Y:S02]  /*15a50*/  HADD2.F32 R22, -RZ, R22.H1_H1 ;  /* 0x30000016ff167230 */ /* 0x000fe40000004100 */
[----:B------:R-:W-:Y:S01]  /*15a60*/  FFMA R20, R26, R2, R23 ;  /* 0x000000021a147223 */ /* 0x000fe20000000017 */
[----:B------:R-:W-:Y:S01]  /*15a70*/  FFMA R23, R16, R37, R7 ;  /* 0x0000002510177223 */ /* 0x000fe20000000007 */
[--C-:B------:R-:W-:Y:S01]  /*15a80*/  HADD2.F32 R26, -RZ, R25.reuse.H0_H0 ;  /* 0x20000019ff1a7230 */ /* 0x100fe20000004100 */
[----:B------:R-:W-:Y:S01]  /*15a90*/  F2FP.F16.E4M3.UNPACK_B R24, R6.H1 ;  /* 0x00000006ff18723e */ /* 0x000fe200030006ff */
[----:B------:R-:W-:-:S02]  /*15aa0*/  HADD2.F32 R28, -RZ, R25.H1_H1 ;  /* 0x30000019ff1c7230 */ /* 0x000fc40000004100 */
[----:B------:R-:W-:Y:S01]  /*15ab0*/  FFMA R25, R16, R33, R7 ;  /* 0x0000002110197223 */ /* 0x000fe20000000007 */
[-C--:B------:R-:W-:Y:S01]  /*15ac0*/  FFMA R21, R22, R2.reuse, R21 ;  /* 0x0000000216157223 */ /* 0x080fe20000000015 */
[----:B------:R-:W-:Y:S01]  /*15ad0*/  FFMA R22, R26, R2, R23 ;  /* 0x000000021a167223 */ /* 0x000fe20000000017 */
[----:B------:R-:W-:Y:S01]  /*15ae0*/  F2FP.F16.E4M3.UNPACK_B R30, R4 ;  /* 0x00000004ff1e723e */ /* 0x000fe200020006ff */
[----:B------:R-:W-:Y:S01]  /*15af0*/  FFMA R23, R28, R2, R25 ;  /* 0x000000021c177223 */ /* 0x000fe20000000019 */
[--C-:B------:R-:W-:Y:S02]  /*15b00*/  HADD2.F32 R26, -RZ, R24.reuse.H0_H0 ;  /* 0x20000018ff1a7230 */ /* 0x100fe40000004100 */
[C-C-:B------:R-:W-:Y:S01]  /*15b10*/  FFMA R25, R16.reuse, R32, R9.reuse ;  /* 0x0000002010197223 */ /* 0x140fe20000000009 */
[----:B------:R-:W-:Y:S02]  /*15b20*/  HADD2.F32 R28, -RZ, R24.H1_H1 ;  /* 0x30000018ff1c7230 */ /* 0x000fe40000004100 */
[----:B------:R-:W-:Y:S01]  /*15b30*/  FFMA R27, R16, R27, R9 ;  /* 0x0000001b101b7223 */ /* 0x000fe20000000009 */
[----:B------:R-:W-:-:S02]  /*15b40*/  HADD2.F32 R32, -RZ, R30.H0_H0 ;  /* 0x2000001eff207230 */ /* 0x000fc40000004100 */
[----:B------:R-:W-:Y:S01]  /*15b50*/  FFMA R29, R16, R29, R7 ;  /* 0x0000001d101d7223 */ /* 0x000fe20000000007 */
[----:B------:R-:W-:Y:S01]  /*15b60*/  F2FP.F16.E4M3.UNPACK_B R31, R4.H1 ;  /* 0x00000004ff1f723e */ /* 0x000fe200030006ff */
[----:B------:R-:W-:Y:S01]  /*15b70*/  FFMA R24, R26, R2, R25 ;  /* 0x000000021a187223 */ /* 0x000fe20000000019 */
[----:B------:R-:W-:Y:S02]  /*15b80*/  HADD2.F32 R30, -RZ, R30.H1_H1 ;  /* 0x3000001eff1e7230 */ /* 0x000fe40000004100 */
[----:B------:R-:W-:Y:S01]  /*15b90*/  FFMA R25, R16, R36, R7 ;  /* 0x0000002410197223 */ /* 0x000fe20000000007 */
[-C--:B------:R-:W-:Y:S01]  /*15ba0*/  FFMA R33, R28, R2.reuse, R27 ;  /* 0x000000021c217223 */ /* 0x080fe2000000001b */
[-C--:B------:R-:W-:Y:S01]  /*15bb0*/  FFMA R26, R32, R2.reuse, R29 ;  /* 0x00000002201a7223 */ /* 0x080fe2000000001d */
[----:B------:R-:W-:Y:S01]  /*15bc0*/  FFMA R27, R16, R35, R9 ;  /* 0x00000023101b7223 */ /* 0x000fe20000000009 */
[--C-:B------:R-:W-:Y:S02]  /*15bd0*/  HADD2.F32 R28, -RZ, R31.reuse.H0_H0 ;  /* 0x2000001fff1c7230 */ /* 0x100fe40000004100 */
[----:B------:R-:W-:Y:S01]  /*15be0*/  FFMA R35, R30, R2, R25 ;  /* 0x000000021e237223 */ /* 0x000fe20000000019 */
[----:B------:R-:W-:Y:S01]  /*15bf0*/  HADD2.F32 R32, -RZ, R31.H1_H1 ;  /* 0x3000001fff207230 */ /* 0x000fe20000004100 */
[----:B------:R-:W-:Y:S01]  /*15c00*/  F2FP.F16.E4M3.UNPACK_B R31, R0 ;  /* 0x00000000ff1f723e */ /* 0x000fe200020006ff */
[----:B------:R-:W-:Y:S01]  /*15c10*/  FFMA R29, R16, R34, R9 ;  /* 0x00000022101d7223 */ /* 0x000fe20000000009 */
[----:B------:R-:W-:Y:S01]  /*15c20*/  F2FP.F16.E4M3.UNPACK_B R25, R0.H1 ;  /* 0x00000000ff19723e */ /* 0x000fe200030006ff */
[----:B------:R-:W-:-:S02]  /*15c30*/  FFMA R28, R28, R2, R27 ;  /* 0x000000021c1c7223 */ /* 0x000fc4000000001b */
[----:B------:R-:W-:Y:S01]  /*15c40*/  FFMA R37, R32, R2, R29 ;  /* 0x0000000220257223 */ /* 0x000fe2000000001d */
[----:B------:R-:W-:Y:S02]  /*15c50*/  HADD2.F32 R30, -RZ, R31.H0_H0 ;  /* 0x2000001fff1e7230 */ /* 0x000fe40000004100 */
[--C-:B------:R-:W-:Y:S02]  /*15c60*/  HADD2.F32 R34, -RZ, R25.reuse.H0_H0 ;  /* 0x20000019ff227230 */ /* 0x100fe40000004100 */
[----:B------:R-:W-:Y:S02]  /*15c70*/  HADD2.F32 R36, -RZ, R25.H1_H1 ;  /* 0x30000019ff247230 */ /* 0x000fe40000004100 */
[C-C-:B------:R-:W-:Y:S01]  /*15c80*/  FFMA R25, R16.reuse, R41, R7.reuse ;  /* 0x0000002910197223 */ /* 0x140fe20000000007 */
[----:B------:R-:W-:Y:S02]  /*15c90*/  HADD2.F32 R32, -RZ, R31.H1_H1 ;  /* 0x3000001fff207230 */ /* 0x000fe40000004100 */
[C---:B------:R-:W-:Y:S01]  /*15ca0*/  FFMA R27, R16.reuse, R40, R7 ;  /* 0x00000028101b7223 */ /* 0x040fe20000000007 */
[----:B------:R-:W-:Y:S01]  /*15cb0*/  FFMA R29, R16, R39, R9 ;  /* 0x00000027101d7223 */ /* 0x000fe20000000009 */
[----:B------:R-:W-:-:S02]  /*15cc0*/  FFMA R25, R30, R2, R25 ;  /* 0x000000021e197223 */ /* 0x000fc40000000019 */
[-C--:B------:R-:W-:Y:S01]  /*15cd0*/  FFMA R30, R32, R2.reuse, R27 ;  /* 0x00000002201e7223 */ /* 0x080fe2000000001b */
[----:B------:R-:W-:Y:S01]  /*15ce0*/  FFMA R29, R34, R2, R29 ;  /* 0x00000002221d7223 */ /* 0x000fe2000000001d */
[----:B------:R-:W-:Y:S02]  /*15cf0*/  F2FP.SATFINITE.RELU.E4M3.F32.PACK_AB_MERGE_C R14, R15, R14, RZ ;  /* 0x0000000e0f0e723e */ /* 0x000fe400048078ff */
[----:B------:R-:W-:Y:S02]  /*15d00*/  F2FP.SATFINITE.RELU.E4M3.F32.PACK_AB_MERGE_C R20, R21, R20, RZ ;  /* 0x000000141514723e */ /* 0x000fe400048078ff */
[----:B------:R-:W-:Y:S02]  /*15d10*/  F2FP.SATFINITE.RELU.E4M3.F32.PACK_AB_MERGE_C R22, R23, R22, RZ ;  /* 0x000000161716723e */ /* 0x000fe400048078ff */
[----:B------:R-:W-:Y:S02]  /*15d20*/  F2FP.SATFINITE.RELU.E4M3.F32.PACK_AB_MERGE_C R24, R33, R24, RZ ;  /* 0x000000182118723e */ /* 0x000fe400048078ff */
[----:B------:R-:W-:-:S02]  /*15d30*/  F2FP.SATFINITE.RELU.E4M3.F32.PACK_AB_MERGE_C R35, R35, R26, RZ ;  /* 0x0000001a2323723e */ /* 0x000fc400048078ff */
[----:B------:R-:W-:Y:S02]  /*15d40*/  F2FP.SATFINITE.RELU.E4M3.F32.PACK_AB_MERGE_C R37, R37, R28, RZ ;  /* 0x0000001c2525723e */ /* 0x000fe400048078ff */
[----:B------:R-:W-:Y:S01]  /*15d50*/  F2FP.SATFINITE.RELU.E4M3.F32.PACK_AB_MERGE_C R25, R30, R25, RZ ;  /* 0x000000191e19723e */ /* 0x000fe200048078ff */
[----:B--2---:R-:W-:-:S04]  /*15d60*/  FFMA R31, R16, R38, R9 ;  /* 0x00000026101f7223 */ /* 0x004fc80000000009 */
[----:B------:R-:W-:-:S05]  /*15d70*/  FFMA R32, R36, R2, R31 ;  /* 0x0000000224207223 */ /* 0x000fca000000001f */
[----:B------:R-:W-:Y:S01]  /*15d80*/  F2FP.SATFINITE.RELU.E4M3.F32.PACK_AB_MERGE_C R29, R32, R29, RZ ;  /* 0x0000001d201d723e */ /* 0x000fe200048078ff */
[----:B------:R-:W-:Y:S06]  /*15d90*/  @P0 BRA `(.L_x_116) ;  /* 0x0000000000040947 */ /* 0x000fec0003800000 */
[----:B------:R-:W-:-:S04]  /*15da0*/  DEPBAR.LE SB0, 0x1 ;  /* 0x000080400000791a */ /* 0x000fc80000000000 */
.L_x_116:
        /* <DEDUP_REMOVED lines=27> */
.L_x_118:
[----:B------:R-:W-:Y:S05]  /*15f60*/  BSYNC B0 ;  /* 0x0000000000007941 */ /* 0x000fea0003800000 */
.L_x_117:
[----:B------:R-:W-:Y:S04]  /*15f70*/  BSSY B0, `(.L_x_119) ;  /* 0x000003a000007945 */ /* 0x000fe80003800000 */
[----:B------:R-:W-:Y:S05]  /*15f80*/  @P1 BRA `(.L_x_120) ;  /* 0x0000000000e01947 */ /* 0x000fea0003800000 */
[----:B------:R-:W-:-:S04]  /*15f90*/  MOV R14, UR44 ;  /* 0x0000002c000e7c02 */ /* 0x000fc80008000f00 */
[----:B------:R-:W-:-:S13]  /*15fa0*/  ISETP.NE.AND P3, PT, R14, 0x3, PT ;  /* 0x000000030e00780c */ /* 0x000fda0003f65270 */
[----:B------:R-:W-:Y:S05]  /*15fb0*/  @!P3 BRA `(.L_x_121) ;  /* 0x000000000004b947 */ /* 0x000fea0003800000 */
[----:B------:R-:W-:Y:S01]  /*15fc0*/  BPT.TRAP 0x1 ;  /* 0x000000040000795c */ /* 0x000fe20000300000 */
.L_x_121:
[----:B------:R-:W-:Y:S01]  /*15fd0*/  LEA R14, R18, UR48, 0x3 ;  /* 0x00000030120e7c11 */ /* 0x000fe2000f8e18ff */
[----:B------:R-:W-:Y:S01]  /*15fe0*/  BSSY B1, `(.L_x_122) ;  /* 0x0000004000017945 */ /* 0x000fe20003800000 */
[----:B------:R-:W-:-:S04]  /*15ff0*/  SHF.L.U32 R15, R19, 0x1f, RZ ;  /* 0x0000001f130f7819 */ /* 0x000fc800000006ff */
[----:B------:R-:W1:Y:S02]  /*16000*/  SYNCS.PHASECHK.TRANS64.TRYWAIT P2, [R14+URZ+0x60], R15 ;  /* 0x0000600f0e0075a7 */ /* 0x000e64000804017f */
[----:B-1----:R-:W-:Y:S05]  /*16010*/  @!P2 BRA `(.L_x_123) ;  /* 0x000000ac0018a947 */ /* 0x002fea0003800000 */
.L_x_384:
[----:B------:R-:W-:Y:S05]  /*16020*/  BSYNC B1 ;  /* 0x0000000000017941 */ /* 0x000fea0003800000 */
.L_x_122:
        /* <DEDUP_REMOVED lines=22> */
.L_x_125:
[----:B------:R-:W-:Y:S05]  /*16190*/  BSYNC B1 ;  /* 0x0000000000017941 */ /* 0x000fea0003800000 */
.L_x_124:
        /* <DEDUP_REMOVED lines=8> */
.L_x_126:
        /* <DEDUP_REMOVED lines=15> */
.L_x_120:
[----:B------:R-:W-:Y:S05]  /*16310*/  BSYNC B0 ;  /* 0x0000000000007941 */ /* 0x000fea0003800000 */
.L_x_119:
[----:B------:R-:W-:Y:S01]  /*16320*/  F2FP.F16.E4M3.UNPACK_B R14, R8 ;  /* 0x00000008ff0e723e */ /* 0x000fe200020006ff */
[C-C-:B------:R-:W-:Y:S01]  /*16330*/  FFMA R15, R16.reuse, R198, R3.reuse ;  /* 0x000000c6100f7223 */ /* 0x140fe20000000003 */
[----:B------:R-:W-:Y:S01]  /*16340*/  F2FP.F16.E4M3.UNPACK_B R22, R8.H1 ;  /* 0x00000008ff16723e */ /* 0x000fe200030006ff */
[C---:B------:R-:W-:Y:S01]  /*16350*/  FFMA R199, R16.reuse, R199, R3 ;  /* 0x000000c710c77223 */ /* 0x040fe20000000003 */
[C-C-:B------:R-:W-:Y:S01]  /*16360*/  FFMA R21, R16.reuse, R200, R5.reuse ;  /* 0x000000c810157223 */ /* 0x140fe20000000005 */
[--C-:B------:R-:W-:Y:S01]  /*16370*/  HADD2.F32 R20, -RZ, R14.reuse.H0_H0 ;  /* 0x2000000eff147230 */ /* 0x100fe20000004100 */
[----:B------:R-:W-:Y:S01]  /*16380*/  F2FP.F16.E4M3.UNPACK_B R23, R6 ;  /* 0x00000006ff17723e */ /* 0x000fe200020006ff */
[----:B------:R-:W-:Y:S02]  /*16390*/  HADD2.F32 R24, -RZ, R14.H1_H1 ;  /* 0x3000000eff187230 */ /* 0x000fe40000004100 */
[----:B------:R-:W-:Y:S01]  /*163a0*/  FFMA R201, R16, R201, R5 ;  /* 0x000000c910c97223 */ /* 0x000fe20000000005 */
[----:B------:R-:W-:-:S02]  /*163b0*/  HADD2.F32 R26, -RZ, R22.H0_H0 ;  /* 0x20000016ff1a7230 */ /* 0x000fc40000004100 */
[-C--:B------:R-:W-:Y:S01]  /*163c0*/  FFMA R14, R20, R2.reuse, R15 ;  /* 0x00000002140e7223 */ /* 0x080fe2000000000f */
[----:B------:R-:W-:Y:S02]  /*163d0*/  HADD2.F32 R22, -RZ, R22.H1_H1 ;  /* 0x30000016ff167230 */ /* 0x000fe40000004100 */
[-C--:B------:R-:W-:Y:S01]  /*163e0*/  FFMA R15, R24, R2.reuse, R199 ;  /* 0x00000002180f7223 */ /* 0x080fe200000000c7 */
[--C-:B------:R-:W-:Y:S02]  /*163f0*/  HADD2.F32 R24, -RZ, R23.reuse.H0_H0 ;  /* 0x20000017ff187230 */ /* 0x100fe40000004100 */
[----:B------:R-:W-:Y:S01]  /*16400*/  FFMA R20, R26, R2, R21 ;  /* 0x000000021a147223 */ /* 0x000fe20000000015 */
[----:B------:R-:W-:Y:S02]  /*16410*/  HADD2.F32 R26, -RZ, R23.H1_H1 ;  /* 0x30000017ff1a7230 */ /* 0x000fe40000004100 */
[C-C-:B------:R-:W-:Y:S01]  /*16420*/  FFMA R21, R16.reuse, R202, R3.reuse ;  /* 0x000000ca10157223 */ /* 0x140fe20000000003 */
[----:B------:R-:W-:Y:S01]  /*16430*/  FFMA R203, R16, R203, R3 ;  /* 0x000000cb10cb7223 */ /* 0x000fe20000000003 */
[----:B------:R-:W-:Y:S01]  /*16440*/  F2FP.F16.E4M3.UNPACK_B R23, R6.H1 ;  /* 0x00000006ff17723e */ /* 0x000fe200030006ff */
[----:B------:R-:W-:Y:S01]  /*16450*/  FFMA R201, R22, R2, R201 ;  /* 0x0000000216c97223 */ /* 0x000fe200000000c9 */
[----:B------:R-:W-:Y:S01]  /*16460*/  F2FP.F16.E4M3.UNPACK_B R27, R4 ;  /* 0x00000004ff1b723e */ /* 0x000fe200020006ff */
[-C--:B------:R-:W-:Y:S01]  /*16470*/  FFMA R22, R24, R2.reuse, R21 ;  /* 0x0000000218167223 */ /* 0x080fe20000000015 */
[----:B------:R-:W-:Y:S01]  /*16480*/  FFMA R203, R26, R2, R203 ;  /* 0x000000021acb7223 */ /* 0x000fe200000000cb */
[--C-:B------:R-:W-:Y:S01]  /*16490*/  HADD2.F32 R24, -RZ, R23.reuse.H0_H0 ;  /* 0x20000017ff187230 */ /* 0x100fe20000004100 */
[----:B------:R-:W-:Y:S01]  /*164a0*/  F2FP.F16.E4M3.UNPACK_B R28, R4.H1 ;  /* 0x00000004ff1c723e */ /* 0x000fe200030006ff */
[----:B------:R-:W-:-:S02]  /*164b0*/  HADD2.F32 R26, -RZ, R23.H1_H1 ;  /* 0x30000017ff1a7230 */ /* 0x000fc40000004100 */
[C---:B------:R-:W-:Y:S01]  /*164c0*/  FFMA R23, R16.reuse, R206, R3 ;  /* 0x000000ce10177223 */ /* 0x040fe20000000003 */
[--C-:B------:R-:W-:Y:S02]  /*164d0*/  HADD2.F32 R30, -RZ, R27.reuse.H0_H0 ;  /* 0x2000001bff1e7230 */ /* 0x100fe40000004100 */
[C-C-:B------:R-:W-:Y:S01]  /*164e0*/  FFMA R21, R16.reuse, R204, R5.reuse ;  /* 0x000000cc10157223 */ /* 0x140fe20000000005 */
[C---:B------:R-:W-:Y:S01]  /*164f0*/  FFMA R205, R16.reuse, R205, R5 ;  /* 0x000000cd10cd7223 */ /* 0x040fe20000000005 */
[----:B------:R-:W-:Y:S01]  /*16500*/  F2FP.F16.E4M3.UNPACK_B R29, R0.H1 ;  /* 0x00000000ff1d723e */ /* 0x000fe200030006ff */
[----:B------:R-:W-:Y:S01]  /*16510*/  FFMA R211, R16, R211, R3 ;  /* 0x000000d310d37223 */ /* 0x000fe20000000003 */
[-C--:B------:R-:W-:Y:S01]  /*16520*/  FFMA R25, R30, R2.reuse, R23 ;  /* 0x000000021e197223 */ /* 0x080fe20000000017 */
[----:B------:R-:W-:Y:S01]  /*16530*/  FFMA R24, R24, R2, R21 ;  /* 0x0000000218187223 */ /* 0x000fe20000000015 */
[----:B------:R-:W-:Y:S02]  /*16540*/  HADD2.F32 R30, -RZ, R28.H0_H0 ;  /* 0x2000001cff1e7230 */ /* 0x000fe40000004100 */
[----:B------:R-:W-:Y:S01]  /*16550*/  FFMA R21, R16, R208, R5 ;  /* 0x000000d010157223 */ /* 0x000fe20000000005 */
[----:B------:R-:W-:Y:S01]  /*16560*/  F2FP.F16.E4M3.UNPACK_B R23, R0 ;  /* 0x00000000ff17723e */ /* 0x000fe200020006ff */
[----:B------:R-:W-:Y:S01]  /*16570*/  FFMA R205, R26, R2, R205 ;  /* 0x000000021acd7223 */ /* 0x000fe200000000cd */
[----:B------:R-:W-:-:S02]  /*16580*/  HADD2.F32 R26, -RZ, R27.H1_H1 ;  /* 0x3000001bff1a7230 */ /* 0x000fc40000004100 */
[----:B------:R-:W-:Y:S01]  /*16590*/  FFMA R27, R30, R2, R21 ;  /* 0x000000021e1b7223 */ /* 0x000fe20000000015 */
[C-C-:B------:R-:W-:Y:S01]  /*165a0*/  FFMA R21, R16.reuse, R210, R3.reuse ;  /* 0x000000d210157223 */ /* 0x140fe20000000003 */
[--C-:B------:R-:W-:Y:S02]  /*165b0*/  HADD2.F32 R30, -RZ, R23.reuse.H0_H0 ;  /* 0x20000017ff1e7230 */ /* 0x100fe40000004100 */
[C---:B------:R-:W-:Y:S01]  /*165c0*/  FFMA R207, R16.reuse, R207, R3 ;  /* 0x000000cf10cf7223 */ /* 0x040fe20000000003 */
[----:B------:R-:W-:Y:S02]  /*165d0*/  HADD2.F32 R32, -RZ, R23.H1_H1 ;  /* 0x30000017ff207230 */ /* 0x000fe40000004100 */
[C-C-:B------:R-:W-:Y:S01]  /*165e0*/  FFMA R209, R16.reuse, R209, R5.reuse ;  /* 0x000000d110d17223 */ /* 0x140fe20000000005 */
[----:B------:R-:W-:Y:S02]  /*165f0*/  HADD2.F32 R28, -RZ, R28.H1_H1 ;  /* 0x3000001cff1c7230 */ /* 0x000fe40000004100 */
[----:B------:R-:W-:Y:S01]  /*16600*/  FFMA R23, R16, R212, R5 ;  /* 0x000000d410177223 */ /* 0x000fe20000000005 */
[----:B------:R-:W-:-:S02]  /*16610*/  HADD2.F32 R34, -RZ, R29.H0_H0 ;  /* 0x2000001dff227230 */ /* 0x000fc40000004100 */
[----:B------:R-:W-:Y:S01]  /*16620*/  FFMA R213, R16, R213, R5 ;  /* 0x000000d510d57223 */ /* 0x000fe20000000005 */
[----:B------:R-:W-:Y:S02]  /*16630*/  HADD2.F32 R36, -RZ, R29.H1_H1 ;  /* 0x3000001dff247230 */ /* 0x000fe40000004100 */
[-C--:B------:R-:W-:Y:S01]  /*16640*/  FFMA R21, R30, R2.reuse, R21 ;  /* 0x000000021e157223 */ /* 0x080fe20000000015 */
[-C--:B------:R-:W-:Y:S01]  /*16650*/  FFMA R30, R32, R2.reuse, R211 ;  /* 0x00000002201e7223 */ /* 0x080fe200000000d3 */
[-C--:B------:R-:W-:Y:S01]  /*16660*/  FFMA R26, R26, R2.reuse, R207 ;  /* 0x000000021a1a7223 */ /* 0x080fe200000000cf */
[-C--:B------:R-:W-:Y:S01]  /*16670*/  FFMA R28, R28, R2.reuse, R209 ;  /* 0x000000021c1c7223 */ /* 0x080fe200000000d1 */
[-C--:B------:R-:W-:Y:S01]  /*16680*/  FFMA R23, R34, R2.reuse, R23 ;  /* 0x0000000222177223 */ /* 0x080fe20000000017 */
[----:B------:R-:W-:Y:S01]  /*16690*/  FFMA R32, R36, R2, R213 ;  /* 0x0000000224207223 */ /* 0x000fe200000000d5 */
[----:B------:R-:W-:Y:S02]  /*166a0*/  F2FP.SATFINITE.RELU.E4M3.F32.PACK_AB_MERGE_C R14, R15, R14, RZ ;  /* 0x0000000e0f0e723e */ /* 0x000fe400048078ff */
[----:B------:R-:W-:-:S02]  /*166b0*/  F2FP.SATFINITE.RELU.E4M3.F32.PACK_AB_MERGE_C R20, R201, R20, RZ ;  /* 0x00000014c914723e */ /* 0x000fc400048078ff */
[----:B------:R-:W-:Y:S02]  /*166c0*/  F2FP.SATFINITE.RELU.E4M3.F32.PACK_AB_MERGE_C R22, R203, R22, RZ ;  /* 0x00000016cb16723e */ /* 0x000fe400048078ff */
[----:B------:R-:W-:Y:S02]  /*166d0*/  F2FP.SATFINITE.RELU.E4M3.F32.PACK_AB_MERGE_C R24, R205, R24, RZ ;  /* 0x00000018cd18723e */ /* 0x000fe400048078ff */
[----:B------:R-:W-:Y:S02]  /*166e0*/  F2FP.SATFINITE.RELU.E4M3.F32.PACK_AB_MERGE_C R25, R26, R25, RZ ;  /* 0x000000191a19723e */ /* 0x000fe400048078ff */
[----:B------:R-:W-:Y:S02]  /*166f0*/  F2FP.SATFINITE.RELU.E4M3.F32.PACK_AB_MERGE_C R27, R28, R27, RZ ;  /* 0x0000001b1c1b723e */ /* 0x000fe400048078ff */
[----:B------:R-:W-:Y:S02]  /*16700*/  F2FP.SATFINITE.RELU.E4M3.F32.PACK_AB_MERGE_C R21, R30, R21, RZ ;  /* 0x000000151e15723e */ /* 0x000fe400048078ff */
[----:B------:R-:W-:Y:S01]  /*16710*/  F2FP.SATFINITE.RELU.E4M3.F32.PACK_AB_MERGE_C R23, R32, R23, RZ ;  /* 0x000000172017723e */ /* 0x000fe200048078ff */
[----:B------:R-:W-:Y:S06]  /*16720*/  @P0 BRA `(.L_x_127) ;  /* 0x0000000000040947 */ /* 0x000fec0003800000 */
[----:B------:R-:W-:-:S04]  /*16730*/  DEPBAR.LE SB0, 0x1 ;  /* 0x000080400000791a */ /* 0x000fc80000000000 */
.L_x_127:
        /* <DEDUP_REMOVED lines=27> */
.L_x_129:
[----:B------:R-:W-:Y:S05]  /*168f0*/  BSYNC B0 ;  /* 0x0000000000007941 */ /* 0x000fea0003800000 */
.L_x_128:
[----:B------:R-:W-:Y:S04]  /*16900*/  BSSY B0, `(.L_x_130) ;  /* 0x000003a000007945 */ /* 0x000fe80003800000 */
[----:B------:R-:W-:Y:S05]  /*16910*/  @P1 BRA `(.L_x_131) ;  /* 0x0000000000e01947 */ /* 0x000fea0003800000 */
[----:B------:R-:W-:-:S04]  /*16920*/  MOV R14, UR44 ;  /* 0x0000002c000e7c02 */ /* 0x000fc80008000f00 */
[----:B------:R-:W-:-:S13]  /*16930*/  ISETP.NE.AND P3, PT, R14, 0x3, PT ;  /* 0x000000030e00780c */ /* 0x000fda0003f65270 */
[----:B------:R-:W-:Y:S05]  /*16940*/  @!P3 BRA `(.L_x_132) ;  /* 0x000000000004b947 */ /* 0x000fea0003800000 */
[----:B------:R-:W-:Y:S01]  /*16950*/  BPT.TRAP 0x1 ;  /* 0x000000040000795c */ /* 0x000fe20000300000 */
.L_x_132:
[----:B------:R-:W-:Y:S01]  /*16960*/  LEA R14, R18, UR48, 0x3 ;  /* 0x00000030120e7c11 */ /* 0x000fe2000f8e18ff */
[----:B------:R-:W-:Y:S01]  /*16970*/  BSSY B1, `(.L_x_133) ;  /* 0x0000004000017945 */ /* 0x000fe20003800000 */
[----:B------:R-:W-:-:S04]  /*16980*/  SHF.L.U32 R15, R19, 0x1f, RZ ;  /* 0x0000001f130f7819 */ /* 0x000fc800000006ff */
[----:B------:R-:W1:Y:S02]  /*16990*/  SYNCS.PHASECHK.TRANS64.TRYWAIT P2, [R14+URZ+0x60], R15 ;  /* 0x0000600f0e0075a7 */ /* 0x000e64000804017f */
[----:B-1----:R-:W-:Y:S05]  /*169a0*/  @!P2 BRA `(.L_x_134) ;  /* 0x000000a000c8a947 */ /* 0x002fea0003800000 */
.L_x_385:
[----:B------:R-:W-:Y:S05]  /*169b0*/  BSYNC B1 ;  /* 0x0000000000017941 */ /* 0x000fea0003800000 */
.L_x_133:
        /* <DEDUP_REMOVED lines=22> */
.L_x_136:
[----:B------:R-:W-:Y:S05]  /*16b20*/  BSYNC B1 ;  /* 0x0000000000017941 */ /* 0x000fea0003800000 */
.L_x_135:
        /* <DEDUP_REMOVED lines=8> */
.L_x_137:
        /* <DEDUP_REMOVED lines=15> */
.L_x_131:
[----:B------:R-:W-:Y:S05]  /*16ca0*/  BSYNC B0 ;  /* 0x0000000000007941 */ /* 0x000fea0003800000 */
.L_x_130:
[----:B------:R-:W2:Y:S04]  /*16cb0*/  LDL.LU R15, [R1+0x360] ;  /* 0x00036000010f7983 */ /* 0x000ea80000300800 */
[----:B------:R-:W3:Y:S04]  /*16cc0*/  LDL.LU R21, [R1+0x364] ;  /* 0x0003640001157983 */ /* 0x000ee80000300800 */
[----:B------:R-:W4:Y:S04]  /*16cd0*/  LDL.LU R23, [R1+0x368] ;  /* 0x0003680001177983 */ /* 0x000f280000300800 */
[----:B------:R-:W5:Y:S04]  /*16ce0*/  LDL.LU R38, [R1+0x36c] ;  /* 0x00036c0001267983 */ /* 0x000f680000300800 */
[----:B------:R-:W4:Y:S04]  /*16cf0*/  LDL.LU R31, [R1+0x370] ;  /* 0x00037000011f7983 */ /* 0x000f280000300800 */
[----:B------:R-:W4:Y:S04]  /*16d00*/  LDL.LU R29, [R1+0x374] ;  /* 0x00037400011d7983 */ /* 0x000f280000300800 */
[----:B------:R-:W4:Y:S04]  /*16d10*/  LDL.LU R37, [R1+0x378] ;  /* 0x0003780001257983 */ /* 0x000f280000300800 */
[----:B------:R-:W4:Y:S01]  /*16d20*/  LDL.LU R32, [R1+0x37c] ;  /* 0x00037c0001207983 */ /* 0x000f220000300800 */
[----:B------:R-:W-:-:S02]  /*16d30*/  F2FP.F16.E4M3.UNPACK_B R14, R8 ;  /* 0x00000008ff0e723e */ /* 0x000fc400020006ff */
[----:B------:R-:W-:Y:S01]  /*16d40*/  F2FP.F16.E4M3.UNPACK_B R22, R8.H1 ;  /* 0x00000008ff16723e */ /* 0x000fe200030006ff */
[----:B------:R-:W4:Y:S02]  /*16d50*/  LDL.LU R33, [R1+0x380] ;  /* 0x0003800001217983 */ /* 0x000f240000300800 */
[--C-:B------:R-:W-:Y:S02]  /*16d60*/  HADD2.F32 R20, -RZ, R14.reuse.H0_H0 ;  /* 0x2000000eff147230 */ /* 0x100fe40000004100 */
[----:B------:R-:W4:Y:S01]  /*16d70*/  LDL.LU R36, [R1+0x384] ;  /* 0x0003840001247983 */ /* 0x000f220000300800 */
[----:B------:R-:W-:-:S03]  /*16d80*/  HADD2.F32 R24, -RZ, R14.H1_H1 ;  /* 0x3000000eff187230 */ /* 0x000fc60000004100 */
[----:B------:R-:W4:Y:S04]  /*16d90*/  LDL.LU R35, [R1+0x388] ;  /* 0x0003880001237983 */ /* 0x000f280000300800 */
[----:B------:R-:W4:Y:S04]  /*16da0*/  LDL.LU R34, [R1+0x38c] ;  /* 0x00038c0001227983 */ /* 0x000f280000300800 */
[----:B------:R-:W4:Y:S04]  /*16db0*/  LDL.LU R41, [R1+0x390] ;  /* 0x0003900001297983 */ /* 0x000f280000300800 */
[----:B------:R-:W4:Y:S04]  /*16dc0*/  LDL.LU R40, [R1+0x394] ;  /* 0x0003940001287983 */ /* 0x000f280000300800 */
[----:B------:R-:W4:Y:S01]  /*16dd0*/  LDL.LU R39, [R1+0x398] ;  /* 0x0003980001277983 */ /* 0x000f220000300800 */
[----:B--2---:R-:W-:-:S04]  /*16de0*/  FFMA R15, R16, R15, R7 ;  /* 0x0000000f100f7223 */ /* 0x004fc80000000007 */
[----:B------:R-:W-:Y:S01]  /*16df0*/  FFMA R14, R20, R2, R15 ;  /* 0x00000002140e7223 */ /* 0x000fe2000000000f */
[C---:B-----5:R-:W-:Y:S02]  /*16e00*/  FFMA R15, R16.reuse, R38, R9 ;  /* 0x00000026100f7223 */ /* 0x060fe40000000009 */
[----:B------:R-:W2:Y:S01]  /*16e10*/  LDL.LU R38, [R1+0x39c] ;  /* 0x00039c0001267983 */ /* 0x000ea20000300800 */
[--C-:B------:R-:W-:Y:S01]  /*16e20*/  HADD2.F32 R26, -RZ, R22.reuse.H0_H0 ;  /* 0x20000016ff1a7230 */ /* 0x100fe20000004100 */
[----:B------:R-:W-:Y:S01]  /*16e30*/  F2FP.F16.E4M3.UNPACK_B R25, R6 ;  /* 0x00000006ff19723e */ /* 0x000fe200020006ff */
[C---:B---3--:R-:W-:Y:S01]  /*16e40*/  FFMA R21, R16.reuse, R21, R7 ;  /* 0x0000001510157223 */ /* 0x048fe20000000007 */
[----:B----4-:R-:W-:Y:S01]  /*16e50*/  FFMA R23, R16, R23, R9 ;  /* 0x0000001710177223 */ /* 0x010fe20000000009 */
[----:B------:R-:W-:Y:S02]  /*16e60*/  HADD2.F32 R22, -RZ, R22.H1_H1 ;  /* 0x30000016ff167230 */ /* 0x000fe40000004100 */
[-C--:B------:R-:W-:Y:S01]  /*16e70*/  FFMA R27, R24, R2.reuse, R21 ;  /* 0x00000002181b7223 */ /* 0x080fe20000000015 */
[----:B------:R-:W-:Y:S01]  /*16e80*/  FFMA R20, R26, R2, R23 ;  /* 0x000000021a147223 */ /* 0x000fe20000000017 */
[----:B------:R-:W-:-:S02]  /*16e90*/  HADD2.F32 R28, -RZ, R25.H1_H1 ;  /* 0x30000019ff1c7230 */ /* 0x000fc40000004100 */
[C-C-:B------:R-:W-:Y:S01]  /*16ea0*/  FFMA R23, R16.reuse, R29, R7.reuse ;  /* 0x0000001d10177223 */ /* 0x140fe20000000007 */
[----:B------:R-:W-:Y:S01]  /*16eb0*/  HADD2.F32 R26, -RZ, R25.H0_H0 ;  /* 0x20000019ff1a7230 */ /* 0x000fe20000004100 */
[----:B------:R-:W-:Y:S01]  /*16ec0*/  F2FP.F16.E4M3.UNPACK_B R24, R6.H1 ;  /* 0x00000006ff18723e */ /* 0x000fe200030006ff */
[----:B------:R-:W-:Y:S01]  /*16ed0*/  FFMA R21, R16, R31, R7 ;  /* 0x0000001f10157223 */ /* 0x000fe20000000007 */
[-C--:B------:R-:W-:Y:S01]  /*16ee0*/  FFMA R29, R22, R2.reuse, R15 ;  /* 0x00000002161d7223 */ /* 0x080fe2000000000f */
[----:B------:R-:W-:Y:S01]  /*16ef0*/  FFMA R31, R28, R2, R23 ;  /* 0x000000021c1f7223 */ /* 0x000fe20000000017 */
[----:B------:R-:W-:Y:S01]  /*16f00*/  F2FP.F16.E4M3.UNPACK_B R25, R4 ;  /* 0x00000004ff19723e */ /* 0x000fe200020006ff */
[----:B------:R-:W-:Y:S01]  /*16f10*/  FFMA R22, R26, R2, R21 ;  /* 0x000000021a167223 */ /* 0x000fe20000000015 */
[--C-:B------:R-:W-:Y:S02]  /*16f20*/  HADD2.F32 R28, -RZ, R24.reuse.H1_H1 ;  /* 0x30000018ff1c7230 */ /* 0x100fe40000004100 */
[----:B------:R-:W-:Y:S01]  /*16f30*/  FFMA R21, R16, R32, R9 ;  /* 0x0000002010157223 */ /* 0x000fe20000000009 */
[----:B------:R-:W-:-:S02]  /*16f40*/  HADD2.F32 R26, -RZ, R24.H0_H0 ;  /* 0x20000018ff1a7230 */ /* 0x000fc40000004100 */
[C---:B------:R-:W-:Y:S01]  /*16f50*/  FFMA R15, R16.reuse, R37, R9 ;  /* 0x00000025100f7223 */ /* 0x040fe20000000009 */
[--C-:B------:R-:W-:Y:S02]  /*16f60*/  HADD2.F32 R32, -RZ, R25.reuse.H0_H0 ;  /* 0x20000019ff207230 */ /* 0x100fe40000004100 */
[----:B------:R-:W-:Y:S01]  /*16f70*/  FFMA R23, R16, R33, R7 ;  /* 0x0000002110177223 */ /* 0x000fe20000000007 */
[----:B------:R-:W-:Y:S01]  /*16f80*/  F2FP.F16.E4M3.UNPACK_B R30, R4.H1 ;  /* 0x00000004ff1e723e */ /* 0x000fe200030006ff */
[-C--:B------:R-:W-:Y:S01]  /*16f90*/  FFMA R33, R28, R2.reuse, R21 ;  /* 0x000000021c217223 */ /* 0x080fe20000000015 */
[----:B------:R-:W-:Y:S01]  /*16fa0*/  FFMA R24, R26, R2, R15 ;  /* 0x000000021a187223 */ /* 0x000fe2000000000f */
[----:B------:R-:W-:Y:S02]  /*16fb0*/  HADD2.F32 R28, -RZ, R25.H1_H1 ;  /* 0x30000019ff1c7230 */ /* 0x000fe40000004100 */
[----:B------:R-:W-:Y:S01]  /*16fc0*/  FFMA R15, R16, R36, R7 ;  /* 0x00000024100f7223 */ /* 0x000fe20000000007 */
[----:B------:R-:W-:Y:S01]  /*16fd0*/  FFMA R26, R32, R2, R23 ;  /* 0x00000002201a7223 */ /* 0x000fe20000000017 */
[----:B------:R-:W-:-:S02]  /*16fe0*/  HADD2.F32 R32, -RZ, R30.H0_H0 ;  /* 0x2000001eff207230 */ /* 0x000fc40000004100 */
[----:B------:R-:W-:Y:S01]  /*16ff0*/  FFMA R21, R16, R35, R9 ;  /* 0x0000002310157223 */ /* 0x000fe20000000009 */
[----:B------:R-:W-:Y:S02]  /*17000*/  HADD2.F32 R30, -RZ, R30.H1_H1 ;  /* 0x3000001eff1e7230 */ /* 0x000fe40000004100 */
[----:B------:R-:W-:Y:S01]  /*17010*/  FFMA R35, R28, R2, R15 ;  /* 0x000000021c237223 */ /* 0x000fe2000000000f */
[----:B------:R-:W-:Y:S01]  /*17020*/  FFMA R23, R16, R34, R9 ;  /* 0x0000002210177223 */ /* 0x000fe20000000009 */
[-C--:B------:R-:W-:Y:S02]  /*17030*/  F2FP.F16.E4M3.UNPACK_B R25, R0.reuse ;  /* 0x00000000ff19723e */ /* 0x080fe400020006ff */
[----:B------:R-:W-:Y:S01]  /*17040*/  F2FP.F16.E4M3.UNPACK_B R15, R0.H1 ;  /* 0x00000000ff0f723e */ /* 0x000fe200030006ff */
[-C--:B------:R-:W-:Y:S01]  /*17050*/  FFMA R37, R30, R2.reuse, R23 ;  /* 0x000000021e257223 */ /* 0x080fe20000000017 */
[----:B------:R-:W-:Y:S01]  /*17060*/  FFMA R28, R32, R2, R21 ;  /* 0x00000002201c7223 */ /* 0x000fe20000000015 */
[----:B------:R-:W-:-:S02]  /*17070*/  HADD2.F32 R30, -RZ, R25.H0_H0 ;  /* 0x20000019ff1e7230 */ /* 0x000fc40000004100 */
[--C-:B------:R-:W-:Y:S02]  /*17080*/  HADD2.F32 R34, -RZ, R15.reuse.H0_H0 ;  /* 0x2000000fff227230 */ /* 0x100fe40000004100 */
[----:B------:R-:W-:Y:S02]  /*17090*/  HADD2.F32 R36, -RZ, R15.H1_H1 ;  /* 0x3000000fff247230 */ /* 0x000fe40000004100 */
[C-C-:B------:R-:W-:Y:S01]  /*170a0*/  FFMA R15, R16.reuse, R41, R7.reuse ;  /* 0x00000029100f7223 */ /* 0x140fe20000000007 */
[----:B------:R-:W-:Y:S02]  /*170b0*/  HADD2.F32 R32, -RZ, R25.H1_H1 ;  /* 0x30000019ff207230 */ /* 0x000fe40000004100 */
[C---:B------:R-:W-:Y:S01]  /*170c0*/  FFMA R21, R16.reuse, R40, R7 ;  /* 0x0000002810157223 */ /* 0x040fe20000000007 */
[----:B------:R-:W-:Y:S01]  /*170d0*/  FFMA R23, R16, R39, R9 ;  /* 0x0000002710177223 */ /* 0x000fe20000000009 */
[-C--:B------:R-:W-:Y:S02]  /*170e0*/  FFMA R15, R30, R2.reuse, R15 ;  /* 0x000000021e0f7223 */ /* 0x080fe4000000000f */
[-C--:B------:R-:W-:Y:S01]  /*170f0*/  FFMA R30, R32, R2.reuse, R21 ;  /* 0x00000002201e7223 */ /* 0x080fe20000000015 */
[----:B------:R-:W-:Y:S01]  /*17100*/  FFMA R23, R34, R2, R23 ;  /* 0x0000000222177223 */ /* 0x000fe20000000017 */
[----:B------:R-:W-:-:S02]  /*17110*/  F2FP.SATFINITE.RELU.E4M3.F32.PACK_AB_MERGE_C R14, R27, R14, RZ ;  /* 0x0000000e1b0e723e */ /* 0x000fc400048078ff */
[----:B------:R-:W-:Y:S02]  /*17120*/  F2FP.SATFINITE.RELU.E4M3.F32.PACK_AB_MERGE_C R20, R29, R20, RZ ;  /* 0x000000141d14723e */ /* 0x000fe400048078ff */
[----:B------:R-:W-:Y:S02]  /*17130*/  F2FP.SATFINITE.RELU.E4M3.F32.PACK_AB_MERGE_C R22, R31, R22, RZ ;  /* 0x000000161f16723e */ /* 0x000fe400048078ff */
[----:B------:R-:W-:Y:S02]  /*17140*/  F2FP.SATFINITE.RELU.E4M3.F32.PACK_AB_MERGE_C R24, R33, R24, RZ ;  /* 0x000000182118723e */ /* 0x000fe400048078ff */
[----:B------:R-:W-:Y:S02]  /*17150*/  F2FP.SATFINITE.RELU.E4M3.F32.PACK_AB_MERGE_C R35, R35, R26, RZ ;  /* 0x0000001a2323723e */ /* 0x000fe400048078ff */
[----:B------:R-:W-:Y:S02]  /*17160*/  F2FP.SATFINITE.RELU.E4M3.F32.PACK_AB_MERGE_C R37, R37, R28, RZ ;  /* 0x0000001c2525723e */ /* 0x000fe400048078ff */
[----:B------:R-:W-:Y:S01]  /*17170*/  F2FP.SATFINITE.RELU.E4M3.F32.PACK_AB_MERGE_C R15, R30, R15, RZ ;  /* 0x0000000f1e0f723e */ /* 0x000fe200048078ff */
[----:B--2---:R-:W-:-:S04]  /*17180*/  FFMA R25, R16, R38, R9 ;  /* 0x0000002610197223 */ /* 0x004fc80000000009 */
[----:B------:R-:W-:-:S05]  /*17190*/  FFMA R32, R36, R2, R25 ;  /* 0x0000000224207223 */ /* 0x000fca0000000019 */
[----:B------:R-:W-:Y:S01]  /*171a0*/  F2FP.SATFINITE.RELU.E4M3.F32.PACK_AB_MERGE_C R23, R32, R23, RZ ;  /* 0x000000172017723e */ /* 0x000fe200048078ff */
[----:B------:R-:W-:Y:S06]  /*171b0*/  @P0 BRA `(.L_x_138) ;  /* 0x0000000000040947 */ /* 0x000fec0003800000 */
[----:B------:R-:W-:-:S04]  /*171c0*/  DEPBAR.LE SB0, 0x1 ;  /* 0x000080400000791a */ /* 0x000fc80000000000 */
.L_x_138:
        /* <DEDUP_REMOVED lines=27> */
.L_x_140:
[----:B------:R-:W-:Y:S05]  /*17380*/  BSYNC B0 ;  /* 0x0000000000007941 */ /* 0x000fea0003800000 */
.L_x_139:
[----:B------:R-:W-:Y:S04]  /*17390*/  BSSY B0, `(.L_x_141) ;  /* 0x000003a000007945 */ /* 0x000fe80003800000 */
[----:B------:R-:W-:Y:S05]  /*173a0*/  @P1 BRA `(.L_x_142) ;  /* 0x0000000000e01947 */ /* 0x000fea0003800000 */
[----:B------:R-:W-:-:S04]  /*173b0*/  MOV R14, UR44 ;  /* 0x0000002c000e7c02 */ /* 0x000fc80008000f00 */
[----:B------:R-:W-:-:S13]  /*173c0*/  ISETP.NE.AND P3, PT, R14, 0x3, PT ;  /* 0x000000030e00780c */ /* 0x000fda0003f65270 */
[----:B------:R-:W-:Y:S05]  /*173d0*/  @!P3 BRA `(.L_x_143) ;  /* 0x000000000004b947 */ /* 0x000fea0003800000 */
[----:B------:R-:W-:Y:S01]  /*173e0*/  BPT.TRAP 0x1 ;  /* 0x000000040000795c */ /* 0x000fe20000300000 */
.L_x_143:
[----:B------:R-:W-:Y:S01]  /*173f0*/  LEA R14, R18, UR48, 0x3 ;  /* 0x00000030120e7c11 */ /* 0x000fe2000f8e18ff */
[----:B------:R-:W-:Y:S01]  /*17400*/  BSSY B1, `(.L_x_144) ;  /* 0x0000004000017945 */ /* 0x000fe20003800000 */
[----:B------:R-:W-:-:S04]  /*17410*/  SHF.L.U32 R15, R19, 0x1f, RZ ;  /* 0x0000001f130f7819 */ /* 0x000fc800000006ff */
[----:B------:R-:W1:Y:S02]  /*17420*/  SYNCS.PHASECHK.TRANS64.TRYWAIT P2, [R14+URZ+0x60], R15 ;  /* 0x0000600f0e0075a7 */ /* 0x000e64000804017f */
[----:B-1----:R-:W-:Y:S05]  /*17430*/  @!P2 BRA `(.L_x_145) ;  /* 0x000000980038a947 */ /* 0x002fea0003800000 */
.L_x_386:
[----:B------:R-:W-:Y:S05]  /*17440*/  BSYNC B1 ;  /* 0x0000000000017941 */ /* 0x000fea0003800000 */
.L_x_144:
        /* <DEDUP_REMOVED lines=22> */
.L_x_147:
[----:B------:R-:W-:Y:S05]  /*175b0*/  BSYNC B1 ;  /* 0x0000000000017941 */ /* 0x000fea0003800000 */
.L_x_146:
        /* <DEDUP_REMOVED lines=8> */
.L_x_148:
        /* <DEDUP_REMOVED lines=15> */
.L_x_142:
[----:B------:R-:W-:Y:S05]  /*17730*/  BSYNC B0 ;  /* 0x0000000000007941 */ /* 0x000fea0003800000 */
.L_x_141:
        /* <DEDUP_REMOVED lines=66> */
.L_x_149:
        /* <DEDUP_REMOVED lines=27> */
.L_x_151:
[----:B------:R-:W-:Y:S05]  /*17d10*/  BSYNC B0 ;  /* 0x0000000000007941 */ /* 0x000fea0003800000 */
.L_x_150:
[----:B------:R-:W-:Y:S04]  /*17d20*/  BSSY B0, `(.L_x_152) ;  /* 0x000003a000007945 */ /* 0x000fe80003800000 */
[----:B------:R-:W-:Y:S05]  /*17d30*/  @P1 BRA `(.L_x_153) ;  /* 0x0000000000e01947 */ /* 0x000fea0003800000 */
[----:B------:R-:W-:-:S04]  /*17d40*/  MOV R14, UR44 ;  /* 0x0000002c000e7c02 */ /* 0x000fc80008000f00 */
[----:B------:R-:W-:-:S13]  /*17d50*/  ISETP.NE.AND P3, PT, R14, 0x3, PT ;  /* 0x000000030e00780c */ /* 0x000fda0003f65270 */
[----:B------:R-:W-:Y:S05]  /*17d60*/  @!P3 BRA `(.L_x_154) ;  /* 0x000000000004b947 */ /* 0x000fea0003800000 */
[----:B------:R-:W-:Y:S01]  /*17d70*/  BPT.TRAP 0x1 ;  /* 0x000000040000795c */ /* 0x000fe20000300000 */
.L_x_154:
[----:B------:R-:W-:Y:S01]  /*17d80*/  LEA R14, R18, UR48, 0x3 ;  /* 0x00000030120e7c11 */ /* 0x000fe2000f8e18ff */
[----:B------:R-:W-:Y:S01]  /*17d90*/  BSSY B1, `(.L_x_155) ;  /* 0x0000004000017945 */ /* 0x000fe20003800000 */
[----:B------:R-:W-:-:S04]  /*17da0*/  SHF.L.U32 R15, R19, 0x1f, RZ ;  /* 0x0000001f130f7819 */ /* 0x000fc800000006ff */
[----:B------:R-:W1:Y:S02]  /*17db0*/  SYNCS.PHASECHK.TRANS64.TRYWAIT P2, [R14+URZ+0x60], R15 ;  /* 0x0000600f0e0075a7 */ /* 0x000e64000804017f */
[----:B-1----:R-:W-:Y:S05]  /*17dc0*/  @!P2 BRA `(.L_x_156) ;  /* 0x0000008c00e8a947 */ /* 0x002fea0003800000 */
.L_x_387:
[----:B------:R-:W-:Y:S05]  /*17dd0*/  BSYNC B1 ;  /* 0x0000000000017941 */ /* 0x000fea0003800000 */
.L_x_155:
        /* <DEDUP_REMOVED lines=22> */
.L_x_158:
[----:B------:R-:W-:Y:S05]  /*17f40*/  BSYNC B1 ;  /* 0x0000000000017941 */ /* 0x000fea0003800000 */
.L_x_157:
        /* <DEDUP_REMOVED lines=8> */
.L_x_159:
        /* <DEDUP_REMOVED lines=15> */
.L_x_153:
[----:B------:R-:W-:Y:S05]  /*180c0*/  BSYNC B0 ;  /* 0x0000000000007941 */ /* 0x000fea0003800000 */
.L_x_152:
        /* <DEDUP_REMOVED lines=82> */
.L_x_160:
        /* <DEDUP_REMOVED lines=27> */
.L_x_162:
[----:B------:R-:W-:Y:S05]  /*187a0*/  BSYNC B0 ;  /* 0x0000000000007941 */ /* 0x000fea0003800000 */
.L_x_161:
[----:B------:R-:W-:Y:S04]  /*187b0*/  BSSY B0, `(.L_x_163) ;  /* 0x000003a000007945 */ /* 0x000fe80003800000 */
[----:B------:R-:W-:Y:S05]  /*187c0*/  @P1 BRA `(.L_x_164) ;  /* 0x0000000000e01947 */ /* 0x000fea0003800000 */
[----:B------:R-:W-:-:S04]  /*187d0*/  MOV R14, UR44 ;  /* 0x0000002c000e7c02 */ /* 0x000fc80008000f00 */
[----:B------:R-:W-:-:S13]  /*187e0*/  ISETP.NE.AND P3, PT, R14, 0x3, PT ;  /* 0x000000030e00780c */ /* 0x000fda0003f65270 */
[----:B------:R-:W-:Y:S05]  /*187f0*/  @!P3 BRA `(.L_x_165) ;  /* 0x000000000004b947 */ /* 0x000fea0003800000 */
[----:B------:R-:W-:Y:S01]  /*18800*/  BPT.TRAP 0x1 ;  /* 0x000000040000795c */ /* 0x000fe20000300000 */
.L_x_165:
[----:B------:R-:W-:Y:S01]  /*18810*/  LEA R14, R18, UR48, 0x3 ;  /* 0x00000030120e7c11 */ /* 0x000fe2000f8e18ff */
[----:B------:R-:W-:Y:S01]  /*18820*/  BSSY B1, `(.L_x_166) ;  /* 0x0000004000017945 */ /* 0x000fe20003800000 */
[----:B------:R-:W-:-:S04]  /*18830*/  SHF.L.U32 R15, R19, 0x1f, RZ ;  /* 0x0000001f130f7819 */ /* 0x000fc800000006ff */
[----:B------:R-:W1:Y:S02]  /*18840*/  SYNCS.PHASECHK.TRANS64.TRYWAIT P2, [R14+URZ+0x60], R15 ;  /* 0x0000600f0e0075a7 */ /* 0x000e64000804017f */
[----:B-1----:R-:W-:Y:S05]  /*18850*/  @!P2 BRA `(.L_x_167) ;  /* 0x000000840058a947 */ /* 0x002fea0003800000 */
.L_x_388:
[----:B------:R-:W-:Y:S05]  /*18860*/  BSYNC B1 ;  /* 0x0000000000017941 */ /* 0x000fea0003800000 */
.L_x_166:
        /* <DEDUP_REMOVED lines=22> */
.L_x_169:
[----:B------:R-:W-:Y:S05]  /*189d0*/  BSYNC B1 ;  /* 0x0000000000017941 */ /* 0x000fea0003800000 */
.L_x_168:
        /* <DEDUP_REMOVED lines=8> */
.L_x_170:
        /* <DEDUP_REMOVED lines=15> */
.L_x_164:
[----:B------:R-:W-:Y:S05]  /*18b50*/  BSYNC B0 ;  /* 0x0000000000007941 */ /* 0x000fea0003800000 */
.L_x_163:
[----:B------:R-:W2:Y:S04]  /*18b60*/  LDL.LU R30, [R1+0x200] ;  /* 0x00020000011e7983 */ /* 0x000ea80000300800 */
[----:B------:R-:W3:Y:S04]  /*18b70*/  LDL.LU R34, [R1+0x204] ;  /* 0x0002040001227983 */ /* 0x000ee80000300800 */
[----:B------:R-:W4:Y:S04]  /*18b80*/  LDL.LU R29, [R1+0x208] ;  /* 0x00020800011d7983 */ /* 0x000f280000300800 */
[----:B------:R-:W5:Y:S04]  /*18b90*/  LDL.LU R27, [R1+0x20c] ;  /* 0x00020c00011b7983 */ /* 0x000f680000300800 */
[----:B------:R-:W5:Y:S04]  /*18ba0*/  LDL.LU R37, [R1+0x210] ;  /* 0x0002100001257983 */ /* 0x000f680000300800 */
[----:B------:R-:W5:Y:S04]  /*18bb0*/  LDL.LU R35, [R1+0x214] ;  /* 0x0002140001237983 */ /* 0x000f680000300800 */
[----:B------:R-:W5:Y:S04]  /*18bc0*/  LDL.LU R33, [R1+0x218] ;  /* 0x0002180001217983 */ /* 0x000f680000300800 */
[----:B------:R-:W5:Y:S01]  /*18bd0*/  LDL.LU R31, [R1+0x21c] ;  /* 0x00021c00011f7983 */ /* 0x000f620000300800 */
[----:B------:R-:W-:Y:S01]  /*18be0*/  F2FP.F16.E4M3.UNPACK_B R14, R8 ;  /* 0x00000008ff0e723e */ /* 0x000fe200020006ff */
[C---:B------:R-:W-:Y:S01]  /*18bf0*/  FFMA R15, R16.reuse, R230, R3 ;  /* 0x000000e6100f7223 */ /* 0x040fe20000000003 */
[----:B------:R-:W-:Y:S01]  /*18c00*/  F2FP.F16.E4M3.UNPACK_B R22, R8.H1 ;  /* 0x00000008ff16723e */ /* 0x000fe200030006ff */
[----:B------:R-:W-:Y:S01]  /*18c10*/  FFMA R21, R16, R232, R5 ;  /* 0x000000e810157223 */ /* 0x000fe20000000005 */
[----:B------:R-:W-:Y:S01]  /*18c20*/  F2FP.F16.E4M3.UNPACK_B R23, R6 ;  /* 0x00000006ff17723e */ /* 0x000fe200020006ff */
[----:B------:R-:W-:-:S02]  /*18c30*/  HADD2.F32 R20, -RZ, R14.H0_H0 ;  /* 0x2000000eff147230 */ /* 0x000fc40000004100 */
[C---:B------:R-:W-:Y:S01]  /*18c40*/  FFMA R231, R16.reuse, R231, R3 ;  /* 0x000000e710e77223 */ /* 0x040fe20000000003 */
[----:B------:R-:W-:Y:S02]  /*18c50*/  HADD2.F32 R26, -RZ, R22.H0_H0 ;  /* 0x20000016ff1a7230 */ /* 0x000fe40000004100 */
[----:B------:R-:W-:Y:S01]  /*18c60*/  FFMA R233, R16, R233, R5 ;  /* 0x000000e910e97223 */ /* 0x000fe20000000005 */
[----:B------:R-:W-:Y:S02]  /*18c70*/  HADD2.F32 R24, -RZ, R14.H1_H1 ;  /* 0x3000000eff187230 */ /* 0x000fe40000004100 */
[-C--:B------:R-:W-:Y:S01]  /*18c80*/  FFMA R14, R20, R2.reuse, R15 ;  /* 0x00000002140e7223 */ /* 0x080fe2000000000f */
[----:B------:R-:W-:Y:S02]  /*18c90*/  HADD2.F32 R22, -RZ, R22.H1_H1 ;  /* 0x30000016ff167230 */ /* 0x000fe40000004100 */
[----:B------:R-:W-:Y:S01]  /*18ca0*/  FFMA R20, R26, R2, R21 ;  /* 0x000000021a147223 */ /* 0x000fe20000000015 */
[----:B------:R-:W-:-:S02]  /*18cb0*/  HADD2.F32 R26, -RZ, R23.H1_H1 ;  /* 0x30000017ff1a7230 */ /* 0x000fc40000004100 */
[----:B------:R-:W-:Y:S01]  /*18cc0*/  FFMA R231, R24, R2, R231 ;  /* 0x0000000218e77223 */ /* 0x000fe200000000e7 */
[----:B------:R-:W-:Y:S02]  /*18cd0*/  HADD2.F32 R24, -RZ, R23.H0_H0 ;  /* 0x20000017ff187230 */ /* 0x000fe40000004100 */
[C-C-:B------:R-:W-:Y:S01]  /*18ce0*/  FFMA R235, R16.reuse, R235, R3.reuse ;  /* 0x000000eb10eb7223 */ /* 0x140fe20000000003 */
[----:B------:R-:W-:Y:S01]  /*18cf0*/  F2FP.F16.E4M3.UNPACK_B R21, R6.H1 ;  /* 0x00000006ff15723e */ /* 0x000fe200030006ff */
[----:B------:R-:W-:Y:S01]  /*18d00*/  FFMA R15, R16, R234, R3 ;  /* 0x000000ea100f7223 */ /* 0x000fe20000000003 */
[----:B------:R-:W-:Y:S01]  /*18d10*/  F2FP.F16.E4M3.UNPACK_B R23, R4 ;  /* 0x00000004ff17723e */ /* 0x000fe200020006ff */
[-C--:B------:R-:W-:Y:S01]  /*18d20*/  FFMA R233, R22, R2.reuse, R233 ;  /* 0x0000000216e97223 */ /* 0x080fe200000000e9 */
[-C--:B------:R-:W-:Y:S01]  /*18d30*/  FFMA R235, R26, R2.reuse, R235 ;  /* 0x000000021aeb7223 */ /* 0x080fe200000000eb */
[----:B------:R-:W-:Y:S01]  /*18d40*/  FFMA R22, R24, R2, R15 ;  /* 0x0000000218167223 */ /* 0x000fe2000000000f */
[----:B------:R-:W-:-:S02]  /*18d50*/  HADD2.F32 R26, -RZ, R21.H1_H1 ;  /* 0x30000015ff1a7230 */ /* 0x000fc40000004100 */
[C-C-:B------:R-:W-:Y:S01]  /*18d60*/  FFMA R237, R16.reuse, R237, R5.reuse ;  /* 0x000000ed10ed7223 */ /* 0x140fe20000000005 */
[----:B------:R-:W-:Y:S02]  /*18d70*/  HADD2.F32 R24, -RZ, R21.H0_H0 ;  /* 0x20000015ff187230 */ /* 0x000fe40000004100 */
[----:B------:R-:W-:Y:S01]  /*18d80*/  FFMA R15, R16, R236, R5 ;  /* 0x000000ec100f7223 */ /* 0x000fe20000000005 */
[----:B------:R-:W-:Y:S02]  /*18d90*/  HADD2.F32 R28, -RZ, R23.H0_H0 ;  /* 0x20000017ff1c7230 */ /* 0x000fe40000004100 */
[----:B------:R-:W-:Y:S01]  /*18da0*/  FFMA R237, R26, R2, R237 ;  /* 0x000000021aed7223 */ /* 0x000fe200000000ed */
[----:B------:R-:W-:Y:S01]  /*18db0*/  F2FP.F16.E4M3.UNPACK_B R25, R4.H1 ;  /* 0x00000004ff19723e */ /* 0x000fe200030006ff */
[----:B------:R-:W-:Y:S01]  /*18dc0*/  FFMA R24, R24, R2, R15 ;  /* 0x0000000218187223 */ /* 0x000fe2000000000f */
[----:B------:R-:W-:Y:S02]  /*18dd0*/  F2FP.SATFINITE.RELU.E4M3.F32.PACK_AB_MERGE_C R14, R231, R14, RZ ;  /* 0x0000000ee70e723e */ /* 0x000fe400048078ff */
[----:B------:R-:W-:Y:S01]  /*18de0*/  F2FP.SATFINITE.RELU.E4M3.F32.PACK_AB_MERGE_C R20, R233, R20, RZ ;  /* 0x00000014e914723e */ /* 0x000fe200048078ff */
[----:B------:R-:W-:Y:S01]  /*18df0*/  HADD2.F32 R32, -RZ, R25.H1_H1 ;  /* 0x30000019ff207230 */ /* 0x000fe20000004100 */
[----:B------:R-:W-:-:S02]  /*18e00*/  F2FP.SATFINITE.RELU.E4M3.F32.PACK_AB_MERGE_C R22, R235, R22, RZ ;  /* 0x00000016eb16723e */ /* 0x000fc400048078ff */
[----:B------:R-:W-:Y:S01]  /*18e10*/  F2FP.SATFINITE.RELU.E4M3.F32.PACK_AB_MERGE_C R24, R237, R24, RZ ;  /* 0x00000018ed18723e */ /* 0x000fe200048078ff */
[----:B--2---:R-:W-:Y:S01]  /*18e20*/  FFMA R21, R16, R30, R3 ;  /* 0x0000001e10157223 */ /* 0x004fe20000000003 */
[----:B------:R-:W-:Y:S01]  /*18e30*/  HADD2.F32 R30, -RZ, R25.H0_H0 ;  /* 0x20000019ff1e7230 */ /* 0x000fe20000004100 */
[----:B------:R-:W-:Y:S02]  /*18e40*/  F2FP.F16.E4M3.UNPACK_B R25, R0 ;  /* 0x00000000ff19723e */ /* 0x000fe400020006ff */
[----:B------:R-:W-:Y:S01]  /*18e50*/  FFMA R26, R28, R2, R21 ;  /* 0x000000021c1a7223 */ /* 0x000fe20000000015 */
[----:B------:R-:W-:Y:S02]  /*18e60*/  HADD2.F32 R28, -RZ, R23.H1_H1 ;  /* 0x30000017ff1c7230 */ /* 0x000fe40000004100 */
[C---:B---3--:R-:W-:Y:S01]  /*18e70*/  FFMA R15, R16.reuse, R34, R3 ;  /* 0x00000022100f7223 */ /* 0x048fe20000000003 */
[C-C-:B----4-:R-:W-:Y:S01]  /*18e80*/  FFMA R21, R16.reuse, R29, R5.reuse ;  /* 0x0000001d10157223 */ /* 0x150fe20000000005 */
[----:B-----5:R-:W-:-:S02]  /*18e90*/  FFMA R23, R16, R27, R5 ;  /* 0x0000001b10177223 */ /* 0x020fc40000000005 */
[----:B------:R-:W-:Y:S01]  /*18ea0*/  FFMA R27, R28, R2, R15 ;  /* 0x000000021c1b7223 */ /* 0x000fe2000000000f */
[----:B------:R-:W-:Y:S01]  /*18eb0*/  F2FP.F16.E4M3.UNPACK_B R15, R0.H1 ;  /* 0x00000000ff0f723e */ /* 0x000fe200030006ff */
[-C--:B------:R-:W-:Y:S01]  /*18ec0*/  FFMA R28, R30, R2.reuse, R21 ;  /* 0x000000021e1c7223 */ /* 0x080fe20000000015 */
[----:B------:R-:W-:Y:S01]  /*18ed0*/  FFMA R29, R32, R2, R23 ;  /* 0x00000002201d7223 */ /* 0x000fe20000000017 */
[----:B------:R-:W-:Y:S01]  /*18ee0*/  HADD2.F32 R30, -RZ, R25.H0_H0 ;  /* 0x20000019ff1e7230 */ /* 0x000fe20000004100 */
[----:B------:R-:W-:Y:S01]  /*18ef0*/  F2FP.SATFINITE.RELU.E4M3.F32.PACK_AB_MERGE_C R27, R27, R26, RZ ;  /* 0x0000001a1b1b723e */ /* 0x000fe200048078ff */
[--C-:B------:R-:W-:Y:S02]  /*18f00*/  HADD2.F32 R34, -RZ, R15.reuse.H0_H0 ;  /* 0x2000000fff227230 */ /* 0x100fe40000004100 */
[C-C-:B------:R-:W-:Y:S01]  /*18f10*/  FFMA R21, R16.reuse, R35, R3.reuse ;  /* 0x0000002310157223 */ /* 0x140fe20000000003 */
[----:B------:R-:W-:Y:S02]  /*18f20*/  HADD2.F32 R36, -RZ, R15.H1_H1 ;  /* 0x3000000fff247230 */ /* 0x000fe40000004100 */
[----:B------:R-:W-:Y:S01]  /*18f30*/  FFMA R15, R16, R37, R3 ;  /* 0x00000025100f7223 */ /* 0x000fe20000000003 */
[----:B------:R-:W-:-:S02]  /*18f40*/  HADD2.F32 R32, -RZ, R25.H1_H1 ;  /* 0x30000019ff207230 */ /* 0x000fc40000004100 */
[----:B------:R-:W-:Y:S01]  /*18f50*/  FFMA R23, R16, R33, R5 ;  /* 0x0000002110177223 */ /* 0x000fe20000000005 */
[----:B------:R-:W-:Y:S01]  /*18f60*/  F2FP.SATFINITE.RELU.E4M3.F32.PACK_AB_MERGE_C R29, R29, R28, RZ ;  /* 0x0000001c1d1d723e */ /* 0x000fe200048078ff */
[-C--:B------:R-:W-:Y:S01]  /*18f70*/  FFMA R15, R30, R2.reuse, R15 ;  /* 0x000000021e0f7223 */ /* 0x080fe2000000000f */
[----:B------:R-:W-:Y:S01]  /*18f80*/  FFMA R25, R16, R31, R5 ;  /* 0x0000001f10197223 */ /* 0x000fe20000000005 */
[-C--:B------:R-:W-:Y:S01]  /*18f90*/  FFMA R30, R32, R2.reuse, R21 ;  /* 0x00000002201e7223 */ /* 0x080fe20000000015 */
[-C--:B------:R-:W-:Y:S02]  /*18fa0*/  FFMA R23, R34, R2.reuse, R23 ;  /* 0x0000000222177223 */ /* 0x080fe40000000017 */
[----:B------:R-:W-:Y:S02]  /*18fb0*/  FFMA R32, R36, R2, R25 ;  /* 0x0000000224207223 */ /* 0x000fe40000000019 */
[----:B------:R-:W-:-:S03]  /*18fc0*/  F2FP.SATFINITE.RELU.E4M3.F32.PACK_AB_MERGE_C R15, R30, R15, RZ ;  /* 0x0000000f1e0f723e */ /* 0x000fc600048078ff */
[----:B------:R-:W-:Y:S01]  /*18fd0*/  F2FP.SATFINITE.RELU.E4M3.F32.PACK_AB_MERGE_C R23, R32, R23, RZ ;  /* 0x000000172017723e */ /* 0x000fe200048078ff */
[----:B------:R-:W-:Y:S06]  /*18fe0*/  @P0 BRA `(.L_x_171) ;  /* 0x0000000000040947 */ /* 0x000fec0003800000 */
[----:B------:R-:W-:-:S04]  /*18ff0*/  DEPBAR.LE SB0, 0x1 ;  /* 0x000080400000791a */ /* 0x000fc80000000000 */
.L_x_171:
        /* <DEDUP_REMOVED lines=27> */
.L_x_173:
[----:B------:R-:W-:Y:S05]  /*191b0*/  BSYNC B0 ;  /* 0x0000000000007941 */ /* 0x000fea0003800000 */
.L_x_172:
[----:B------:R-:W-:Y:S04]  /*191c0*/  BSSY B0, `(.L_x_174) ;  /* 0x000003a000007945 */ /* 0x000fe80003800000 */
[----:B------:R-:W-:Y:S05]  /*191d0*/  @P1 BRA `(.L_x_175) ;  /* 0x0000000000e01947 */ /* 0x000fea0003800000 */
[----:B------:R-:W-:-:S04]  /*191e0*/  MOV R14, UR44 ;  /* 0x0000002c000e7c02 */ /* 0x000fc80008000f00 */
[----:B------:R-:W-:-:S13]  /*191f0*/  ISETP.NE.AND P3, PT, R14, 0x3, PT ;  /* 0x000000030e00780c */ /* 0x000fda0003f65270 */
[----:B------:R-:W-:Y:S05]  /*19200*/  @!P3 BRA `(.L_x_176) ;  /* 0x000000000004b947 */ /* 0x000fea0003800000 */
[----:B------:R-:W-:Y:S01]  /*19210*/  BPT.TRAP 0x1 ;  /* 0x000000040000795c */ /* 0x000fe20000300000 */
.L_x_176:
[----:B------:R-:W-:Y:S01]  /*19220*/  LEA R14, R18, UR48, 0x3 ;  /* 0x00000030120e7c11 */ /* 0x000fe2000f8e18ff */
[----:B------:R-:W-:Y:S01]  /*19230*/  BSSY B1, `(.L_x_177) ;  /* 0x0000004000017945 */ /* 0x000fe20003800000 */
[----:B------:R-:W-:-:S04]  /*19240*/  SHF.L.U32 R15, R19, 0x1f, RZ ;  /* 0x0000001f130f7819 */ /* 0x000fc800000006ff */
[----:B------:R-:W1:Y:S02]  /*19250*/  SYNCS.PHASECHK.TRANS64.TRYWAIT P2, [R14+URZ+0x60], R15 ;  /* 0x0000600f0e0075a7 */ /* 0x000e64000804017f */
[----:B-1----:R-:W-:Y:S05]  /*19260*/  @!P2 BRA `(.L_x_178) ;  /* 0x0000007800e8a947 */ /* 0x002fea0003800000 */
.L_x_389:
[----:B------:R-:W-:Y:S05]  /*19270*/  BSYNC B1 ;  /* 0x0000000000017941 */ /* 0x000fea0003800000 */
.L_x_177:
        /* <DEDUP_REMOVED lines=22> */
.L_x_180:
[----:B------:R-:W-:Y:S05]  /*193e0*/  BSYNC B1 ;  /* 0x0000000000017941 */ /* 0x000fea0003800000 */
.L_x_179:
        /* <DEDUP_REMOVED lines=8> */
.L_x_181:
        /* <DEDUP_REMOVED lines=15> */
.L_x_175:
[----:B------:R-:W-:Y:S05]  /*19560*/  BSYNC B0 ;  /* 0x0000000000007941 */ /* 0x000fea0003800000 */
.L_x_174:
        /* <DEDUP_REMOVED lines=82> */
.L_x_182:
        /* <DEDUP_REMOVED lines=27> */
.L_x_184:
[----:B------:R-:W-:Y:S05]  /*19c40*/  BSYNC B0 ;  /* 0x0000000000007941 */ /* 0x000fea0003800000 */
.L_x_183:
[----:B------:R-:W-:Y:S04]  /*19c50*/  BSSY B0, `(.L_x_185) ;  /* 0x000003a000007945 */ /* 0x000fe80003800000 */
[----:B------:R-:W-:Y:S05]  /*19c60*/  @P1 BRA `(.L_x_186) ;  /* 0x0000000000e01947 */ /* 0x000fea0003800000 */
[----:B------:R-:W-:-:S04]  /*19c70*/  MOV R14, UR44 ;  /* 0x0000002c000e7c02 */ /* 0x000fc80008000f00 */
[----:B------:R-:W-:-:S13]  /*19c80*/  ISETP.NE.AND P3, PT, R14, 0x3, PT ;  /* 0x000000030e00780c */ /* 0x000fda0003f65270 */
[----:B------:R-:W-:Y:S05]  /*19c90*/  @!P3 BRA `(.L_x_187) ;  /* 0x000000000004b947 */ /* 0x000fea0003800000 */
[----:B------:R-:W-:Y:S01]  /*19ca0*/  BPT.TRAP 0x1 ;  /* 0x000000040000795c */ /* 0x000fe20000300000 */
.L_x_187:
[----:B------:R-:W-:Y:S01]  /*19cb0*/  LEA R14, R18, UR48, 0x3 ;  /* 0x00000030120e7c11 */ /* 0x000fe2000f8e18ff */
[----:B------:R-:W-:Y:S01]  /*19cc0*/  BSSY B1, `(.L_x_188) ;  /* 0x0000004000017945 */ /* 0x000fe20003800000 */
[----:B------:R-:W-:-:S04]  /*19cd0*/  SHF.L.U32 R15, R19, 0x1f, RZ ;  /* 0x0000001f130f7819 */ /* 0x000fc800000006ff */
[----:B------:R-:W1:Y:S02]  /*19ce0*/  SYNCS.PHASECHK.TRANS64.TRYWAIT P2, [R14+URZ+0x60], R15 ;  /* 0x0000600f0e0075a7 */ /* 0x000e64000804017f */
[----:B-1----:R-:W-:Y:S05]  /*19cf0*/  @!P2 BRA `(.L_x_189) ;  /* 0x000000700058a947 */ /* 0x002fea0003800000 */
.L_x_390:
[----:B------:R-:W-:Y:S05]  /*19d00*/  BSYNC B1 ;  /* 0x0000000000017941 */ /* 0x000fea0003800000 */
.L_x_188:
        /* <DEDUP_REMOVED lines=22> */
.L_x_191:
[----:B------:R-:W-:Y:S05]  /*19e70*/  BSYNC B1 ;  /* 0x0000000000017941 */ /* 0x000fea0003800000 */
.L_x_190:
        /* <DEDUP_REMOVED lines=8> */
.L_x_192:
        /* <DEDUP_REMOVED lines=15> */
.L_x_186:
[----:B------:R-:W-:Y:S05]  /*19ff0*/  BSYNC B0 ;  /* 0x0000000000007941 */ /* 0x000fea0003800000 */
.L_x_185:
        /* <DEDUP_REMOVED lines=82> */
.L_x_193:
        /* <DEDUP_REMOVED lines=27> */
.L_x_195:
[----:B------:R-:W-:Y:S05]  /*1a6d0*/  BSYNC B0 ;  /* 0x0000000000007941 */ /* 0x000fea0003800000 */
.L_x_194:
[----:B------:R-:W-:Y:S04]  /*1a6e0*/  BSSY B0, `(.L_x_196) ;  /* 0x000003a000007945 */ /* 0x000fe80003800000 */
[----:B------:R-:W-:Y:S05]  /*1a6f0*/  @P1 BRA `(.L_x_197) ;  /* 0x0000000000e01947 */ /* 0x000fea0003800000 */
[----:B------:R-:W-:-:S04]  /*1a700*/  MOV R14, UR44 ;  /* 0x0000002c000e7c02 */ /* 0x000fc80008000f00 */
[----:B------:R-:W-:-:S13]  /*1a710*/  ISETP.NE.AND P3, PT, R14, 0x3, PT ;  /* 0x000000030e00780c */ /* 0x000fda0003f65270 */
[----:B------:R-:W-:Y:S05]  /*1a720*/  @!P3 BRA `(.L_x_198) ;  /* 0x000000000004b947 */ /* 0x000fea0003800000 */
[----:B------:R-:W-:Y:S01]  /*1a730*/  BPT.TRAP 0x1 ;  /* 0x000000040000795c */ /* 0x000fe20000300000 */
.L_x_198:
[----:B------:R-:W-:Y:S01]  /*1a740*/  LEA R14, R18, UR48, 0x3 ;  /* 0x00000030120e7c11 */ /* 0x000fe2000f8e18ff */
[----:B------:R-:W-:Y:S01]  /*1a750*/  BSSY B1, `(.L_x_199) ;  /* 0x0000004000017945 */ /* 0x000fe20003800000 */
[----:B------:R-:W-:-:S04]  /*1a760*/  SHF.L.U32 R15, R19, 0x1f, RZ ;  /* 0x0000001f130f7819 */ /* 0x000fc800000006ff */
[----:B------:R-:W1:Y:S02]  /*1a770*/  SYNCS.PHASECHK.TRANS64.TRYWAIT P2, [R14+URZ+0x60], R15 ;  /* 0x0000600f0e0075a7 */ /* 0x000e64000804017f */
[----:B-1----:R-:W-:Y:S05]  /*1a780*/  @!P2 BRA `(.L_x_200) ;  /* 0x0000006400c8a947 */ /* 0x002fea0003800000 */
.L_x_391:
[----:B------:R-:W-:Y:S05]  /*1a790*/  BSYNC B1 ;  /* 0x0000000000017941 */ /* 0x000fea0003800000 */
.L_x_199:
        /* <DEDUP_REMOVED lines=22> */
.L_x_202:
[----:B------:R-:W-:Y:S05]  /*1a900*/  BSYNC B1 ;  /* 0x0000000000017941 */ /* 0x000fea0003800000 */
.L_x_201:
        /* <DEDUP_REMOVED lines=8> */
.L_x_203:
        /* <DEDUP_REMOVED lines=15> */
.L_x_197:
[----:B------:R-:W-:Y:S05]  /*1aa80*/  BSYNC B0 ;  /* 0x0000000000007941 */ /* 0x000fea0003800000 */
.L_x_196:
        /* <DEDUP_REMOVED lines=82> */
.L_x_204:
        /* <DEDUP_REMOVED lines=27> */
.L_x_206:
[----:B------:R-:W-:Y:S05]  /*1b160*/  BSYNC B0 ;  /* 0x0000000000007941 */ /* 0x000fea0003800000 */
.L_x_205:
[----:B------:R-:W-:Y:S04]  /*1b170*/  BSSY B0, `(.L_x_207) ;  /* 0x000003a000007945 */ /* 0x000fe80003800000 */
[----:B------:R-:W-:Y:S05]  /*1b180*/  @P1 BRA `(.L_x_208) ;  /* 0x0000000000e01947 */ /* 0x000fea0003800000 */
[----:B------:R-:W-:-:S04]  /*1b190*/  MOV R14, UR44 ;  /* 0x0000002c000e7c02 */ /* 0x000fc80008000f00 */
[----:B------:R-:W-:-:S13]  /*1b1a0*/  ISETP.NE.AND P3, PT, R14, 0x3, PT ;  /* 0x000000030e00780c */ /* 0x000fda0003f65270 */
[----:B------:R-:W-:Y:S05]  /*1b1b0*/  @!P3 BRA `(.L_x_209) ;  /* 0x000000000004b947 */ /* 0x000fea0003800000 */
[----:B------:R-:W-:Y:S01]  /*1b1c0*/  BPT.TRAP 0x1 ;  /* 0x000000040000795c */ /* 0x000fe20000300000 */
.L_x_209:
[----:B------:R-:W-:Y:S01]  /*1b1d0*/  LEA R14, R18, UR48, 0x3 ;  /* 0x00000030120e7c11 */ /* 0x000fe2000f8e18ff */
[----:B------:R-:W-:Y:S01]  /*1b1e0*/  BSSY B1, `(.L_x_210) ;  /* 0x0000004000017945 */ /* 0x000fe20003800000 */
[----:B------:R-:W-:-:S04]  /*1b1f0*/  SHF.L.U32 R15, R19, 0x1f, RZ ;  /* 0x0000001f130f7819 */ /* 0x000fc800000006ff */
[----:B------:R-:W1:Y:S02]  /*1b200*/  SYNCS.PHASECHK.TRANS64.TRYWAIT P2, [R14+URZ+0x60], R15 ;  /* 0x0000600f0e0075a7 */ /* 0x000e64000804017f */
[----:B-1----:R-:W-:Y:S05]  /*1b210*/  @!P2 BRA `(.L_x_211) ;  /* 0x0000005c0038a947 */ /* 0x002fea0003800000 */
.L_x_392:
[----:B------:R-:W-:Y:S05]  /*1b220*/  BSYNC B1 ;  /* 0x0000000000017941 */ /* 0x000fea0003800000 */
.L_x_210:
        /* <DEDUP_REMOVED lines=22> */
.L_x_213:
[----:B------:R-:W-:Y:S05]  /*1b390*/  BSYNC B1 ;  /* 0x0000000000017941 */ /* 0x000fea0003800000 */
.L_x_212:
        /* <DEDUP_REMOVED lines=8> */
.L_x_214:
        /* <DEDUP_REMOVED lines=15> */
.L_x_208:
[----:B------:R-:W-:Y:S05]  /*1b510*/  BSYNC B0 ;  /* 0x0000000000007941 */ /* 0x000fea0003800000 */
.L_x_207:
[----:B------:R-:W2:Y:S04]  /*1b520*/  LDL.LU R15, [R1+0x260] ;  /* 0x00026000010f7983 */ /* 0x000ea80000300800 */
[----:B------:R-:W3:Y:S04]  /*1b530*/  LDL.LU R21, [R1+0x264] ;  /* 0x0002640001157983 */ /* 0x000ee80000300800 */
[----:B------:R-:W4:Y:S04]  /*1b540*/  LDL.LU R25, [R1+0x270] ;  /* 0x0002700001197983 */ /* 0x000f280000300800 */
[----:B------:R-:W5:Y:S04]  /*1b550*/  LDL.LU R27, [R1+0x274] ;  /* 0x00027400011b7983 */ /* 0x000f680000300800 */
        /* <DEDUP_REMOVED lines=11> */
[----:B------:R-:W5:Y:S01]  /*1b610*/  LDL.LU R24, [R1+0x29c] ;  /* 0x00029c0001187983 */ /* 0x000f620000300800 */
[----:B------:R-:W-:-:S02]  /*1b620*/  F2FP.F16.E4M3.UNPACK_B R14, R8 ;  /* 0x00000008ff0e723e */ /* 0x000fc400020006ff */
[----:B------:R-:W-:Y:S02]  /*1b630*/  F2FP.F16.E4M3.UNPACK_B R20, R8.H1 ;  /* 0x00000008ff14723e */ /* 0x000fe400030006ff */
[----:B------:R-:W-:Y:S01]  /*1b640*/  F2FP.F16.E4M3.UNPACK_B R26, R6 ;  /* 0x00000006ff1a723e */ /* 0x000fe200020006ff */
[C-C-:B--2---:R-:W-:Y:S01]  /*1b650*/  FFMA R15, R16.reuse, R15, R3.reuse ;  /* 0x0000000f100f7223 */ /* 0x144fe20000000003 */
[C-C-:B---3--:R-:W-:Y:S01]  /*1b660*/  FFMA R21, R16.reuse, R21, R3.reuse ;  /* 0x0000001510157223 */ /* 0x148fe20000000003 */
[C-C-:B----4-:R-:W-:Y:S01]  /*1b670*/  FFMA R25, R16.reuse, R25, R3.reuse ;  /* 0x0000001910197223 */ /* 0x150fe20000000003 */
[C-C-:B-----5:R-:W-:Y:S01]  /*1b680*/  FFMA R27, R16.reuse, R27, R3.reuse ;  /* 0x0000001b101b7223 */ /* 0x160fe20000000003 */
[C-C-:B------:R-:W-:Y:S01]  /*1b690*/  FFMA R33, R16.reuse, R33, R3.reuse ;  /* 0x0000002110217223 */ /* 0x140fe20000000003 */
[C-C-:B------:R-:W-:Y:S01]  /*1b6a0*/  FFMA R35, R16.reuse, R35, R3.reuse ;  /* 0x0000002310237223 */ /* 0x140fe20000000003 */
[C-C-:B------:R-:W-:Y:S01]  /*1b6b0*/  FFMA R41, R16.reuse, R36, R3.reuse ;  /* 0x0000002410297223 */ /* 0x140fe20000000003 */
[----:B------:R-:W-:Y:S01]  /*1b6c0*/  FFMA R43, R16, R22, R3 ;  /* 0x00000016102b7223 */ /* 0x000fe20000000003 */
[----:B------:R-:W-:-:S02]  /*1b6d0*/  HADD2.F32 R22, -RZ, R14.H0_H0 ;  /* 0x2000000eff167230 */ /* 0x000fc40000004100 */
[----:B------:R-:W-:Y:S02]  /*1b6e0*/  HADD2.F32 R14, -RZ, R14.H1_H1 ;  /* 0x3000000eff0e7230 */ /* 0x000fe40000004100 */
[----:B------:R-:W-:Y:S01]  /*1b6f0*/  FFMA R3, R16, R34, R5 ;  /* 0x0000002210037223 */ /* 0x000fe20000000005 */
[-C--:B------:R-:W-:Y:S01]  /*1b700*/  FFMA R15, R22, R2.reuse, R15 ;  /* 0x00000002160f7223 */ /* 0x080fe2000000000f */
[--C-:B------:R-:W-:Y:S02]  /*1b710*/  HADD2.F32 R22, -RZ, R26.reuse.H0_H0 ;  /* 0x2000001aff167230 */ /* 0x100fe40000004100 */
[----:B------:R-:W-:Y:S01]  /*1b720*/  FFMA R23, R16, R23, R5 ;  /* 0x0000001710177223 */ /* 0x000fe20000000005 */
[----:B------:R-:W-:Y:S01]  /*1b730*/  FFMA R14, R14, R2, R21 ;  /* 0x000000020e0e7223 */ /* 0x000fe20000000015 */
[----:B------:R-:W-:Y:S01]  /*1b740*/  HADD2.F32 R26, -RZ, R26.H1_H1 ;  /* 0x3000001aff1a7230 */ /* 0x000fe20000004100 */
[----:B------:R-:W-:Y:S01]  /*1b750*/  F2FP.F16.E4M3.UNPACK_B R21, R6.H1 ;  /* 0x00000006ff15723e */ /* 0x000fe200030006ff */
[----:B------:R-:W-:Y:S01]  /*1b760*/  FFMA R29, R16, R29, R5 ;  /* 0x0000001d101d7223 */ /* 0x000fe20000000005 */
[-C--:B------:R-:W-:Y:S01]  /*1b770*/  FFMA R25, R22, R2.reuse, R25 ;  /* 0x0000000216197223 */ /* 0x080fe20000000019 */
[----:B------:R-:W-:Y:S01]  /*1b780*/  F2FP.SATFINITE.RELU.E4M3.F32.PACK_AB_MERGE_C R14, R14, R15, RZ ;  /* 0x0000000f0e0e723e */ /* 0x000fe200048078ff */
[----:B------:R-:W-:Y:S01]  /*1b790*/  FFMA R22, R26, R2, R27 ;  /* 0x000000021a167223 */ /* 0x000fe2000000001b */
[C-C-:B------:R-:W-:Y:S01]  /*1b7a0*/  FFMA R31, R16.reuse, R31, R5.reuse ;  /* 0x0000001f101f7223 */ /* 0x140fe20000000005 */
[----:B------:R-:W-:Y:S01]  /*1b7b0*/  HADD2.F32 R26, -RZ, R21.H1_H1 ;  /* 0x30000015ff1a7230 */ /* 0x000fe20000004100 */
[----:B------:R-:W-:Y:S01]  /*1b7c0*/  F2FP.F16.E4M3.UNPACK_B R27, R0.H1 ;  /* 0x00000000ff1b723e */ /* 0x000fe200030006ff */
[----:B------:R-:W-:Y:S01]  /*1b7d0*/  FFMA R37, R16, R32, R5 ;  /* 0x0000002010257223 */ /* 0x000fe20000000005 */
[----:B------:R-:W-:-:S03]  /*1b7e0*/  F2FP.SATFINITE.RELU.E4M3.F32.PACK_AB_MERGE_C R22, R22, R25, RZ ;  /* 0x000000191616723e */ /* 0x000fc600048078ff */
[--C-:B------:R-:W-:Y:S02]  /*1b7f0*/  HADD2.F32 R34, -RZ, R27.reuse.H0_H0 ;  /* 0x2000001bff227230 */ /* 0x100fe40000004100 */
[C-C-:B------:R-:W-:Y:S01]  /*1b800*/  FFMA R39, R16.reuse, R30, R5.reuse ;  /* 0x0000001e10277223 */ /* 0x140fe20000000005 */
[----:B------:R-:W-:Y:S02]  /*1b810*/  HADD2.F32 R36, -RZ, R27.H1_H1 ;  /* 0x3000001bff247230 */ /* 0x000fe40000004100 */
[C-C-:B------:R-:W-:Y:S01]  /*1b820*/  FFMA R45, R16.reuse, R28, R5.reuse ;  /* 0x0000001c102d7223 */ /* 0x140fe20000000005 */
[----:B------:R-:W-:Y:S01]  /*1b830*/  FFMA R5, R16, R24, R5 ;  /* 0x0000001810057223 */ /* 0x000fe20000000005 */
[--C-:B------:R-:W-:Y:S02]  /*1b840*/  HADD2.F32 R24, -RZ, R20.reuse.H0_H0 ;  /* 0x20000014ff187230 */ /* 0x100fe40000004100 */
[----:B------:R-:W-:Y:S01]  /*1b850*/  FFMA R45, R34, R2, R45 ;  /* 0x00000002222d7223 */ /* 0x000fe2000000002d */
[----:B------:R-:W-:-:S02]  /*1b860*/  HADD2.F32 R20, -RZ, R20.H1_H1 ;  /* 0x30000014ff147230 */ /* 0x000fc40000004100 */
[-C--:B------:R-:W-:Y:S01]  /*1b870*/  FFMA R3, R24, R2.reuse, R3 ;  /* 0x0000000218037223 */ /* 0x080fe20000000003 */
[----:B------:R-:W-:Y:S02]  /*1b880*/  HADD2.F32 R24, -RZ, R21.H0_H0 ;  /* 0x20000015ff187230 */ /* 0x000fe40000004100 */
[----:B------:R-:W-:Y:S01]  /*1b890*/  FFMA R20, R20, R2, R23 ;  /* 0x0000000214147223 */ /* 0x000fe20000000017 */
[-C--:B------:R-:W-:Y:S02]  /*1b8a0*/  F2FP.F16.E4M3.UNPACK_B R23, R4.reuse ;  /* 0x00000004ff17723e */ /* 0x080fe400020006ff */
[----:B------:R-:W-:Y:S01]  /*1b8b0*/  F2FP.F16.E4M3.UNPACK_B R21, R4.H1 ;  /* 0x00000004ff15723e */ /* 0x000fe200030006ff */
[-C--:B------:R-:W-:Y:S01]  /*1b8c0*/  FFMA R29, R24, R2.reuse, R29 ;  /* 0x00000002181d7223 */ /* 0x080fe2000000001d */
[----:B------:R-:W-:Y:S01]  /*1b8d0*/  FFMA R24, R26, R2, R31 ;  /* 0x000000021a187223 */ /* 0x000fe2000000001f */
[--C-:B------:R-:W-:Y:S01]  /*1b8e0*/  HADD2.F32 R28, -RZ, R23.reuse.H0_H0 ;  /* 0x20000017ff1c7230 */ /* 0x100fe20000004100 */
[----:B------:R-:W-:Y:S01]  /*1b8f0*/  F2FP.SATFINITE.RELU.E4M3.F32.PACK_AB_MERGE_C R20, R20, R3, RZ ;  /* 0x000000031414723e */ /* 0x000fe200048078ff */
[----:B------:R-:W-:Y:S01]  /*1b900*/  HADD2.F32 R30, -RZ, R23.H1_H1 ;  /* 0x30000017ff1e7230 */ /* 0x000fe20000004100 */
[----:B------:R-:W-:Y:S01]  /*1b910*/  F2FP.F16.E4M3.UNPACK_B R23, R0 ;  /* 0x00000000ff17723e */ /* 0x000fe200020006ff */
[----:B------:R-:W-:-:S02]  /*1b920*/  HADD2.F32 R32, -RZ, R21.H0_H0 ;  /* 0x20000015ff207230 */ /* 0x000fc40000004100 */
[-C--:B------:R-:W-:Y:S01]  /*1b930*/  FFMA R33, R28, R2.reuse, R33 ;  /* 0x000000021c217223 */ /* 0x080fe20000000021 */
[----:B------:R-:W-:Y:S02]  /*1b940*/  HADD2.F32 R28, -RZ, R21.H1_H1 ;  /* 0x30000015ff1c7230 */ /* 0x000fe40000004100 */
[-C--:B------:R-:W-:Y:S01]  /*1b950*/  FFMA R26, R30, R2.reuse, R35 ;  /* 0x000000021e1a7223 */ /* 0x080fe20000000023 */
[--C-:B------:R-:W-:Y:S02]  /*1b960*/  HADD2.F32 R30, -RZ, R23.reuse.H0_H0 ;  /* 0x20000017ff1e7230 */ /* 0x100fe40000004100 */
[-C--:B------:R-:W-:Y:S01]  /*1b970*/  FFMA R37, R32, R2.reuse, R37 ;  /* 0x0000000220257223 */ /* 0x080fe20000000025 */
[----:B------:R-:W-:Y:S02]  /*1b980*/  HADD2.F32 R32, -RZ, R23.H1_H1 ;  /* 0x30000017ff207230 */ /* 0x000fe40000004100 */
[-C--:B------:R-:W-:Y:S01]  /*1b990*/  FFMA R28, R28, R2.reuse, R39 ;  /* 0x000000021c1c7223 */ /* 0x080fe20000000027 */
[----:B------:R-:W-:Y:S01]  /*1b9a0*/  F2FP.SATFINITE.RELU.E4M3.F32.PACK_AB_MERGE_C R24, R24, R29, RZ ;  /* 0x0000001d1818723e */ /* 0x000fe200048078ff */
[-C--:B------:R-:W-:Y:S01]  /*1b9b0*/  FFMA R41, R30, R2.reuse, R41 ;  /* 0x000000021e297223 */ /* 0x080fe20000000029 */
[----:B------:R-:W-:Y:S01]  /*1b9c0*/  F2FP.SATFINITE.RELU.E4M3.F32.PACK_AB_MERGE_C R33, R26, R33, RZ ;  /* 0x000000211a21723e */ /* 0x000fe200048078ff */
[-C--:B------:R-:W-:Y:S01]  /*1b9d0*/  FFMA R30, R32, R2.reuse, R43 ;  /* 0x00000002201e7223 */ /* 0x080fe2000000002b */
[----:B------:R-:W-:Y:S01]  /*1b9e0*/  FFMA R32, R36, R2, R5 ;  /* 0x0000000224207223 */ /* 0x000fe20000000005 */
[----:B------:R-:W-:-:S03]  /*1b9f0*/  F2FP.SATFINITE.RELU.E4M3.F32.PACK_AB_MERGE_C R37, R28, R37, RZ ;  /* 0x000000251c25723e */ /* 0x000fc600048078ff */
[----:B------:R-:W-:Y:S02]  /*1ba00*/  F2FP.SATFINITE.RELU.E4M3.F32.PACK_AB_MERGE_C R41, R30, R41, RZ ;  /* 0x000000291e29723e */ /* 0x000fe400048078ff */
[----:B------:R-:W-:Y:S01]  /*1ba10*/  F2FP.SATFINITE.RELU.E4M3.F32.PACK_AB_MERGE_C R45, R32, R45, RZ ;  /* 0x0000002d202d723e */ /* 0x000fe200048078ff */
[----:B------:R-:W-:Y:S06]  /*1ba20*/  @P0 BRA `(.L_x_215) ;  /* 0x0000000000040947 */ /* 0x000fec0003800000 */
[----:B------:R-:W-:-:S04]  /*1ba30*/  DEPBAR.LE SB0, 0x1 ;  /* 0x000080400000791a */ /* 0x000fc80000000000 */
.L_x_215:
        /* <DEDUP_REMOVED lines=27> */
.L_x_217:
[----:B------:R-:W-:Y:S05]  /*1bbf0*/  BSYNC B0 ;  /* 0x0000000000007941 */ /* 0x000fea0003800000 */
.L_x_216:
[----:B------:R-:W-:Y:S04]  /*1bc00*/  BSSY B0, `(.L_x_218) ;  /* 0x0000035000007945 */ /* 0x000fe80003800000 */
[----:B------:R-:W-:Y:S05]  /*1bc10*/  @P1 BRA `(.L_x_219) ;  /* 0x0000000000cc1947 */ /* 0x000fea0003800000 */
[----:B------:R-:W-:-:S04]  /*1bc20*/  MOV R3, UR44 ;  /* 0x0000002c00037c02 */ /* 0x000fc80008000f00 */
[----:B------:R-:W-:-:S13]  /*1bc30*/  ISETP.NE.AND P2, PT, R3, 0x3, PT ;  /* 0x000000030300780c */ /* 0x000fda0003f45270 */
[----:B------:R-:W-:Y:S05]  /*1bc40*/  @!P2 BRA `(.L_x_220) ;  /* 0x000000000004a947 */ /* 0x000fea0003800000 */
[----:B------:R-:W-:Y:S01]  /*1bc50*/  BPT.TRAP 0x1 ;  /* 0x000000040000795c */ /* 0x000fe20000300000 */
.L_x_220:
[----:B------:R-:W-:Y:S01]  /*1bc60*/  SHF.L.U32 R3, R19, 0x1f, RZ ;  /* 0x0000001f13037819 */ /* 0x000fe200000006ff */
[----:B------:R-:W-:Y:S01]  /*1bc70*/  BSSY B1, `(.L_x_221) ;  /* 0x0000004000017945 */ /* 0x000fe20003800000 */
[----:B------:R-:W-:-:S04]  /*1bc80*/  LEA R14, R18, UR48, 0x3 ;  /* 0x00000030120e7c11 */ /* 0x000fc8000f8e18ff */
[----:B------:R-:W1:Y:S02]  /*1bc90*/  SYNCS.PHASECHK.TRANS64.TRYWAIT P1, [R14+URZ+0x60], R3 ;  /* 0x000060030e0075a7 */ /* 0x000e64000802017f */
[----:B-1----:R-:W-:Y:S05]  /*1bca0*/  @!P1 BRA `(.L_x_222) ;  /* 0x0000005000a89947 */ /* 0x002fea0003800000 */
.L_x_393:
[----:B------:R-:W-:Y:S05]  /*1bcb0*/  BSYNC B1 ;  /* 0x0000000000017941 */ /* 0x000fea0003800000 */
.L_x_221:
[----:B------:R-:W-:Y:S04]  /*1bcc0*/  BSSY B1, `(.L_x_223) ;  /* 0x0000016000017945 */ /* 0x000fe80003800000 */
[----:B------:R-:W-:Y:S05]  /*1bcd0*/  @P4 BRA `(.L_x_224) ;  /* 0x0000000000504947 */ /* 0x000fea0003800000 */
[----:B------:R-:W2:Y:S01]  /*1bce0*/  S2R R5, SR_TID.X ;  /* 0x0000000000057919 */ /* 0x000ea20000002100 */
[----:B------:R-:W-:-:S04]  /*1bcf0*/  LEA R0, R18, R17, 0xc ;  /* 0x0000001112007211 */ /* 0x000fc800078e60ff */
[----:B-1----:R-:W-:Y:S01]  /*1bd00*/  IADD3 R3, R0, UR48, RZ ;  /* 0x0000003000037c10 */ /* 0x002fe2000fffe0ff */
[----:B------:R-:W-:Y:S04]  /*1bd10*/  LDS.U16 R8, [R0+UR48+0x200] ;  /* 0x0002003000087984 */ /* 0x000fe80008000400 */
[----:B------:R-:W-:Y:S01]  /*1bd20*/  LDS.U16 R6, [R0+UR48+0x208] ;  /* 0x0002083000067984 */ /* 0x000fe20008000400 */
[----:B--2---:R-:W-:-:S04]  /*1bd30*/  SHF.R.U32.HI R5, RZ, 0x4, R5 ;  /* 0x00000004ff057819 */ /* 0x004fc80000011605 */
[----:B------:R-:W-:Y:S02]  /*1bd40*/  LOP3.LUT P1, RZ, R5, 0x1, RZ, 0xc0, !PT ;  /* 0x0000000105ff7812 */ /* 0x000fe4000782c0ff */
[----:B------:R-:W-:-:S04]  /*1bd50*/  MOV R5, 0x8 ;  /* 0x0000000800057802 */ /* 0x000fc80000000f00 */
[----:B------:R-:W-:-:S04]  /*1bd60*/  SEL R5, R5, 0xfffffff8, !P1 ;  /* 0xfffffff805057807 */ /* 0x000fc80004800000 */
[----:B------:R-:W-:Y:S02]  /*1bd70*/  LEA R18, R5, R3, 0x1 ;  /* 0x0000000305127211 */ /* 0x000fe400078e08ff */
[----:B------:R-:W1:Y:S04]  /*1bd80*/  LDS.U16 R3, [R0+UR48+0x100] ;  /* 0x0001003000037984 */ /* 0x000e680008000400 */
[----:B------:R-:W2:Y:S04]  /*1bd90*/  LDS.U16 R5, [R0+UR48+0x108] ;  /* 0x0001083000057984 */ /* 0x000ea80008000400 */
[----:B------:R-:W-:Y:S04]  /*1bda0*/  LDS.U16 R4, [R18+0x200] ;  /* 0x0002000012047984 */ /* 0x000fe80000000400 */
[----:B------:R-:W3:Y:S04]  /*1bdb0*/  LDS.U16 R15, [R18+0x100] ;  /* 0x00010000120f7984 */ /* 0x000ee80000000400 */
[----:B------:R-:W-:Y:S04]  /*1bdc0*/  LDS.U16 R14, [R18+0x208] ;  /* 0x00020800120e7984 */ /* 0x000fe80000000400 */
[----:B------:R-:W4:Y:S01]  /*1bdd0*/  LDS.U16 R19, [R18+0x108] ;  /* 0x0001080012137984 */ /* 0x000f220000000400 */
[----:B-1----:R-:W-:-:S02]  /*1bde0*/  PRMT R8, R3, 0x5410, R8 ;  /* 0x0000541003087816 */ /* 0x002fc40000000008 */
[----:B--2---:R-:W-:Y:S02]  /*1bdf0*/  PRMT R6, R5, 0x5410, R6 ;  /* 0x0000541005067816 */ /* 0x004fe40000000006 */
[----:B---3--:R-:W-:Y:S02]  /*1be00*/  PRMT R4, R15, 0x5410, R4 ;  /* 0x000054100f047816 */ /* 0x008fe40000000004 */
[----:B----4-:R-:W-:-:S07]  /*1be10*/  PRMT R0, R19, 0x5410, R14 ;  /* 0x0000541013007816 */ /* 0x010fce000000000e */
.L_x_224:
[----:B------:R-:W-:Y:S05]  /*1be20*/  BSYNC B1 ;  /* 0x0000000000017941 */ /* 0x000fea0003800000 */
.L_x_223:
        /* <DEDUP_REMOVED lines=8> */
.L_x_225:
[----:B-1----:R-:W1:Y:S01]  /*1beb0*/  S2R R14, SR_CgaCtaId ;  /* 0x00000000000e7919 */ /* 0x002e620000008800 */
[C---:B------:R-:W-:Y:S02]  /*1bec0*/  LEA R3, R11.reuse, UR48, 0x3 ;  /* 0x000000300b037c11 */ /* 0x040fe4000f8e18ff */
[----:B------:R-:W-:Y:S02]  /*1bed0*/  IADD3 R11, R11, 0x1, RZ ;  /* 0x000000010b0b7810 */ /* 0x000fe40007ffe0ff */
[----:B------:R-:W-:Y:S02]  /*1bee0*/  IADD3 R3, R3, 0x80, RZ ;  /* 0x0000008003037810 */ /* 0x000fe40007ffe0ff */
[----:B------:R-:W-:-:S04]  /*1bef0*/  ISETP.NE.AND P1, PT, R11, 0x4, PT ;  /* 0x000000040b00780c */ /* 0x000fc80003f25270 */
[----:B------:R-:W-:Y:S02]  /*1bf00*/  SEL R11, R11, RZ, P1 ;  /* 0x000000ff0b0b7207 */ /* 0x000fe40000800000 */
[----:B-1----:R-:W-:-:S04]  /*1bf10*/  PRMT R3, R14, 0x654, R3 ;  /* 0x000006540e037816 */ /* 0x002fc80000000003 */
[----:B--2---:R1:W-:Y:S02]  /*1bf20*/  SYNCS.ARRIVE.TRANS64.RED.A1T0 RZ, [R3+URZ], RZ ;  /* 0x000000ff03ff79a7 */ /* 0x0043e4000810043f */
[----:B-1----:R-:W-:-:S04]  /*1bf30*/  SEL R3, RZ, 0x1, P1 ;  /* 0x00000001ff037807 */ /* 0x002fc80000800000 */
[----:B------:R-:W-:-:S07]  /*1bf40*/  LOP3.LUT R12, R12, R3, RZ, 0x3c, !PT ;  /* 0x000000030c0c7212 */ /* 0x000fce00078e3cff */
.L_x_219:
[----:B------:R-:W-:Y:S05]  /*1bf50*/  BSYNC B0 ;  /* 0x0000000000007941 */ /* 0x000fea0003800000 */
.L_x_218:
        /* <DEDUP_REMOVED lines=16> */
[----:B------:R-:W-:-:S02]  /*1c060*/  F2FP.F16.E4M3.UNPACK_B R20, R0.H1 ;  /* 0x00000000ff14723e */ /* 0x000fc400030006ff */
[-C--:B------:R-:W-:Y:S02]  /*1c070*/  F2FP.F16.E4M3.UNPACK_B R14, R8.reuse ;  /* 0x00000008ff0e723e */ /* 0x080fe400020006ff */
[----:B------:R-:W-:Y:S01]  /*1c080*/  F2FP.F16.E4M3.UNPACK_B R8, R8.H1 ;  /* 0x00000008ff08723e */ /* 0x000fe200030006ff */
[C-C-:B--2---:R-:W-:Y:S01]  /*1c090*/  FFMA R3, R16.reuse, R3, R7.reuse ;  /* 0x0000000310037223 */ /* 0x144fe20000000007 */
[C-C-:B---3--:R-:W-:Y:S01]  /*1c0a0*/  FFMA R5, R16.reuse, R5, R7.reuse ;  /* 0x0000000510057223 */ /* 0x148fe20000000007 */
[C-C-:B----4-:R-:W-:Y:S01]  /*1c0b0*/  FFMA R19, R16.reuse, R19, R7.reuse ;  /* 0x0000001310137223 */ /* 0x150fe20000000007 */
[C-C-:B-----5:R-:W-:Y:S01]  /*1c0c0*/  FFMA R21, R16.reuse, R21, R7.reuse ;  /* 0x0000001510157223 */ /* 0x160fe20000000007 */
[C-C-:B------:R-:W-:Y:S01]  /*1c0d0*/  FFMA R27, R16.reuse, R27, R7.reuse ;  /* 0x0000001b101b7223 */ /* 0x140fe20000000007 */
[C-C-:B------:R-:W-:Y:S01]  /*1c0e0*/  FFMA R29, R16.reuse, R29, R7.reuse ;  /* 0x0000001d101d7223 */ /* 0x140fe20000000007 */
[C-C-:B------:R-:W-:Y:S01]  /*1c0f0*/  FFMA R35, R16.reuse, R31, R7.reuse ;  /* 0x0000001f10237223 */ /* 0x140fe20000000007 */
[C---:B------:R-:W-:Y:S01]  /*1c100*/  FFMA R37, R16.reuse, R30, R7 ;  /* 0x0000001e10257223 */ /* 0x040fe20000000007 */
[C-C-:B------:R-:W-:Y:S01]  /*1c110*/  FFMA R7, R16.reuse, R28, R9.reuse ;  /* 0x0000001c10077223 */ /* 0x140fe20000000009 */
[C-C-:B------:R-:W-:Y:S01]  /*1c120*/  FFMA R15, R16.reuse, R15, R9.reuse ;  /* 0x0000000f100f7223 */ /* 0x140fe20000000009 */
[C-C-:B------:R-:W-:Y:S01]  /*1c130*/  FFMA R23, R16.reuse, R23, R9.reuse ;  /* 0x0000001710177223 */ /* 0x140fe20000000009 */
[C-C-:B------:R-:W-:Y:S01]  /*1c140*/  FFMA R25, R16.reuse, R25, R9.reuse ;  /* 0x0000001910197223 */ /* 0x140fe20000000009 */
[C-C-:B------:R-:W-:Y:S01]  /*1c150*/  FFMA R31, R16.reuse, R26, R9.reuse ;  /* 0x0000001a101f7223 */ /* 0x140fe20000000009 */
[----:B------:R-:W-:Y:S01]  /*1c160*/  FFMA R33, R16, R22, R9 ;  /* 0x0000001610217223 */ /* 0x000fe20000000009 */
[----:B------:R-:W-:-:S02]  /*1c170*/  HADD2.F32 R22, -RZ, R20.H1_H1 ;  /* 0x30000014ff167230 */ /* 0x000fc40000004100 */
[----:B------:R-:W-:Y:S02]  /*1c180*/  HADD2.F32 R20, -RZ, R20.H0_H0 ;  /* 0x20000014ff147230 */ /* 0x000fe40000004100 */
[----:B------:R-:W-:Y:S01]  /*1c190*/  FFMA R39, R16, R18, R9 ;  /* 0x0000001210277223 */ /* 0x000fe20000000009 */
[--C-:B------:R-:W-:Y:S02]  /*1c1a0*/  HADD2.F32 R18, -RZ, R14.reuse.H0_H0 ;  /* 0x2000000eff127230 */ /* 0x100fe40000004100 */
[----:B------:R-:W-:Y:S02]  /*1c1b0*/  HADD2.F32 R14, -RZ, R14.H1_H1 ;  /* 0x3000000eff0e7230 */ /* 0x000fe40000004100 */
[----:B------:R-:W-:Y:S01]  /*1c1c0*/  FFMA R28, R22, R2, R39 ;  /* 0x00000002161c7223 */ /* 0x000fe20000000027 */
[----:B------:R-:W-:Y:S01]  /*1c1d0*/  FFMA R9, R16, R24, R9 ;  /* 0x0000001810097223 */ /* 0x000fe20000000009 */
[----:B------:R-:W-:Y:S01]  /*1c1e0*/  FFMA R22, R18, R2, R3 ;  /* 0x0000000212167223 */ /* 0x000fe20000000003 */
[--C-:B------:R-:W-:Y:S01]  /*1c1f0*/  HADD2.F32 R18, -RZ, R8.reuse.H0_H0 ;  /* 0x20000008ff127230 */ /* 0x100fe20000004100 */
[-C--:B------:R-:W-:Y:S01]  /*1c200*/  F2FP.F16.E4M3.UNPACK_B R3, R6.reuse ;  /* 0x00000006ff03723e */ /* 0x080fe200020006ff */
[----:B------:R-:W-:Y:S01]  /*1c210*/  HADD2.F32 R8, -RZ, R8.H1_H1 ;  /* 0x30000008ff087230 */ /* 0x000fe20000004100 */
[----:B------:R-:W-:Y:S01]  /*1c220*/  F2FP.F16.E4M3.UNPACK_B R6, R6.H1 ;  /* 0x00000006ff06723e */ /* 0x000fe200030006ff */
[-C--:B------:R-:W-:Y:S01]  /*1c230*/  FFMA R5, R14, R2.reuse, R5 ;  /* 0x000000020e057223 */ /* 0x080fe20000000005 */
[----:B------:R-:W-:Y:S01]  /*1c240*/  FFMA R7, R18, R2, R7 ;  /* 0x0000000212077223 */ /* 0x000fe20000000007 */
[----:B------:R-:W-:-:S02]  /*1c250*/  HADD2.F32 R14, -RZ, R3.H0_H0 ;  /* 0x20000003ff0e7230 */ /* 0x000fc40000004100 */
[----:B------:R-:W-:Y:S01]  /*1c260*/  FFMA R24, R8, R2, R15 ;  /* 0x0000000208187223 */ /* 0x000fe2000000000f */
[----:B------:R-:W-:Y:S01]  /*1c270*/  HADD2.F32 R18, -RZ, R3.H1_H1 ;  /* 0x30000003ff127230 */ /* 0x000fe20000004100 */
[----:B------:R-:W-:Y:S01]  /*1c280*/  F2FP.F16.E4M3.UNPACK_B R3, R4 ;  /* 0x00000004ff03723e */ /* 0x000fe200020006ff */
[--C-:B------:R-:W-:Y:S02]  /*1c290*/  HADD2.F32 R8, -RZ, R6.reuse.H0_H0 ;  /* 0x20000006ff087230 */ /* 0x100fe40000004100 */
[----:B------:R-:W-:Y:S01]  /*1c2a0*/  FFMA R19, R14, R2, R19 ;  /* 0x000000020e137223 */ /* 0x000fe20000000013 */
[----:B------:R-:W-:Y:S01]  /*1c2b0*/  HADD2.F32 R6, -RZ, R6.H1_H1 ;  /* 0x30000006ff067230 */ /* 0x000fe20000004100 */
[----:B------:R-:W-:Y:S01]  /*1c2c0*/  F2FP.F16.E4M3.UNPACK_B R4, R4.H1 ;  /* 0x00000004ff04723e */ /* 0x000fe200030006ff */
[--C-:B------:R-:W-:Y:S02]  /*1c2d0*/  HADD2.F32 R14, -RZ, R3.reuse.H1_H1 ;  /* 0x30000003ff0e7230 */ /* 0x100fe40000004100 */
[----:B------:R-:W-:Y:S01]  /*1c2e0*/  FFMA R23, R8, R2, R23 ;  /* 0x0000000208177223 */ /* 0x000fe20000000017 */
[----:B------:R-:W-:Y:S01]  /*1c2f0*/  HADD2.F32 R8, -RZ, R3.H0_H0 ;  /* 0x20000003ff087230 */ /* 0x000fe20000004100 */
[----:B------:R-:W-:Y:S01]  /*1c300*/  F2FP.F16.E4M3.UNPACK_B R3, R0 ;  /* 0x00000000ff03723e */ /* 0x000fe200020006ff */
[----:B------:R-:W-:Y:S01]  /*1c310*/  FFMA R26, R6, R2, R25 ;  /* 0x00000002061a7223 */ /* 0x000fe20000000019 */
[----:B------:R-:W-:-:S02]  /*1c320*/  HADD2.F32 R0, -RZ, R4.H0_H0 ;  /* 0x20000004ff007230 */ /* 0x000fc40000004100 */
[-C--:B------:R-:W-:Y:S01]  /*1c330*/  FFMA R18, R18, R2.reuse, R21 ;  /* 0x0000000212127223 */ /* 0x080fe20000000015 */
[-C--:B------:R-:W-:Y:S01]  /*1c340*/  FFMA R27, R8, R2.reuse, R27 ;  /* 0x00000002081b7223 */ /* 0x080fe2000000001b */
[----:B------:R-:W-:Y:S02]  /*1c350*/  HADD2.F32 R4, -RZ, R4.H1_H1 ;  /* 0x30000004ff047230 */ /* 0x000fe40000004100 */
[-C--:B------:R-:W-:Y:S01]  /*1c360*/  FFMA R14, R14, R2.reuse, R29 ;  /* 0x000000020e0e7223 */ /* 0x080fe2000000001d */
[--C-:B------:R-:W-:Y:S02]  /*1c370*/  HADD2.F32 R6, -RZ, R3.reuse.H0_H0 ;  /* 0x20000003ff067230 */ /* 0x100fe40000004100 */
[-C--:B------:R-:W-:Y:S01]  /*1c380*/  FFMA R0, R0, R2.reuse, R31 ;  /* 0x0000000200007223 */ /* 0x080fe2000000001f */
[----:B------:R-:W-:Y:S02]  /*1c390*/  HADD2.F32 R8, -RZ, R3.H1_H1 ;  /* 0x30000003ff087230 */ /* 0x000fe40000004100 */
[-C--:B------:R-:W-:Y:S01]  /*1c3a0*/  FFMA R33, R4, R2.reuse, R33 ;  /* 0x0000000204217223 */ /* 0x080fe20000000021 */
[-C--:B------:R-:W-:Y:S01]  /*1c3b0*/  FFMA R9, R20, R2.reuse, R9 ;  /* 0x0000000214097223 */ /* 0x080fe20000000009 */
[----:B------:R-:W-:Y:S01]  /*1c3c0*/  FFMA R6, R6, R2, R35 ;  /* 0x0000000206067223 */ /* 0x000fe20000000023 */
[----:B------:R-:W-:Y:S01]  /*1c3d0*/  F2FP.SATFINITE.RELU.E4M3.F32.PACK_AB_MERGE_C R22, R5, R22, RZ ;  /* 0x000000160516723e */ /* 0x000fe200048078ff */
        /* <DEDUP_REMOVED lines=10> */
.L_x_226:
[----:B------:R-:W2:Y:S01]  /*1c480*/  LDL.LU R25, [R1+0x4b0] ;  /* 0x0004b00001197983 */ /* 0x000ea20000300800 */
        /* <DEDUP_REMOVED lines=16> */
[----:B---3--:R-:W3:Y:S02]  /*1c590*/  FENCE.VIEW.ASYNC.S ;  /* 0x00000000000073c6 */ /* 0x008ee40000000000 */
[----:B---3--:R-:W-:Y:S01]  /*1c5a0*/  BAR.SYNC.DEFER_BLOCKING 0x1, 0x100 ;  /* 0x0044000000007b1d */ /* 0x008fe20000010000 */
[----:B--2---:R-:W-:-:S05]  /*1c5b0*/  IADD3 R25, P1, R25, UR54, RZ ;  /* 0x0000003619197c10 */ /* 0x004fca000ff3e0ff */
[----:B------:R1:W-:Y:S01]  /*1c5c0*/  STL [R1+0x4b0], R25 ;  /* 0x0004b01901007387 */ /* 0x0003e20000100800 */
[----:B------:R-:W-:Y:S07]  /*1c5d0*/  @P0 BRA `(.L_x_228) ;  /* 0x0000000000200947 */ /* 0x000fee0003800000 */
[----:B------:R-:W-:Y:S02]  /*1c5e0*/  UIADD3 UR8, UP0, UR58, 0x4f0, URZ ;  /* 0x000004f03a087890 */ /* 0x000fe4000ff1e03f */
[----:B------:R-:W-:Y:S02]  /*1c5f0*/  UIADD3 UR6, UR42, 0x80, URZ ;  /* 0x000000802a067890 */ /* 0x000fe4000fffe03f */
[----:B------:R-:W-:Y:S02]  /*1c600*/  UIADD3 UR5, UR41, 0xe0, URZ ;  /* 0x000000e029057890 */ /* 0x000fe4000fffe03f */
[----:B------:R-:W-:Y:S02]  /*1c610*/  UIADD3 UR4, UR48, 0x5100, URZ ;  /* 0x0000510030047890 */ /* 0x000fe4000fffe03f */
[----:B------:R-:W-:Y:S01]  /*1c620*/  UIADD3.X UR9, URZ, UR59, URZ, UP0, !UPT ;  /* 0x0000003b3f097290 */ /* 0x000fe200087fe43f */
[----:B------:R-:W-:-:S08]  /*1c630*/  UMOV UR7, UR43 ;  /* 0x0000002b00077c82 */ /* 0x000fd00008000000 */
[----:B------:R2:W-:Y:S02]  /*1c640*/  UTMASTG.3D [UR4], [UR8] ;  /* 0x00000004080073b5 */ /* 0x0005e40008010000 */
[----:B--2---:R0:W-:Y:S02]  /*1c650*/  UTMACMDFLUSH ;  /* 0x00000000000079b7 */ /* 0x0041e40000000000 */
.L_x_228:
[----:B------:R-:W-:Y:S05]  /*1c660*/  BSYNC B0 ;  /* 0x0000000000007941 */ /* 0x000fea0003800000 */
.L_x_227:
[----:B-1----:R-:W2:Y:S01]  /*1c670*/  LDL.LU R27, [R1+0x4b4] ;  /* 0x0004b400011b7983 */ /* 0x002ea20000300800 */
[----:B------:R-:W-:Y:S01]  /*1c680*/  MOV R2, 0xffffffff ;  /* 0xffffffff00027802 */ /* 0x000fe20000000f00 */
[----:B------:R-:W-:Y:S01]  /*1c690*/  ULDC.64 UR4, c[0x0][0x8f8] ;  /* 0x00023e0000047ab9 */ /* 0x000fe20000000a00 */
[----:B------:R-:W-:Y:S01]  /*1c6a0*/  UMOV UR52, 0xffffffff ;  /* 0xffffffff00347882 */ /* 0x000fe20000000000 */
[----:B------:R-:W-:Y:S01]  /*1c6b0*/  ISETP.GE.U32.AND P0, PT, R25, UR4, PT ;  /* 0x0000000419007c0c */ /* 0x000fe2000bf06070 */
[----:B------:R-:W-:Y:S01]  /*1c6c0*/  UMOV UR43, 0xffffffff ;  /* 0xffffffff002b7882 */ /* 0x000fe20000000000 */
[----:B------:R-:W-:Y:S02]  /*1c6d0*/  PRMT R0, RZ, 0x7610, R0 ;  /* 0x00007610ff007816 */ /* 0x000fe40000000000 */
[----:B--2---:R-:W-:-:S04]  /*1c6e0*/  IADD3.X R27, R27, UR38, RZ, P1, !PT ;  /* 0x000000261b1b7c10 */ /* 0x004fc80008ffe4ff */
[----:B------:R-:W-:Y:S01]  /*1c6f0*/  ISETP.GE.U32.AND.EX P0, PT, R27, UR5, PT, P0 ;  /* 0x000000051b007c0c */ /* 0x000fe2000bf06100 */
[----:B------:R1:W-:Y:S04]  /*1c700*/  STL [R1+0x4b4], R27 ;  /* 0x0004b41b01007387 */ /* 0x0003e80000100800 */
[----:B------:R1:W-:Y:S08]  /*1c710*/  STL [R1+0x4c4], R2 ;  /* 0x0004c40201007387 */ /* 0x0003f00000100800 */
[----:B------:R-:W-:Y:S05]  /*1c720*/  @P0 BRA `(.L_x_229) ;  /* 0x00000004007c0947 */ /* 0x000fea0003800000 */
[----:B------:R-:W2:Y:S01]  /*1c730*/  S2R R14, SR_CTAID.X ;  /* 0x00000000000e7919 */ /* 0x000ea20000002500 */
[----:B------:R-:W3:Y:S01]  /*1c740*/  LDC.64 R8, c[0x0][0x8d0] ;  /* 0x00023400ff087b82 */ /* 0x000ee20000000a00 */
[----:B------:R-:W-:Y:S01]  /*1c750*/  ULDC UR4, c[0x0][0x150] ;  /* 0x0000540000047ab9 */ /* 0x000fe20000000800 */
[----:B------:R-:W-:Y:S01]  /*1c760*/  MOV R6, R25 ;  /* 0x0000001900067202 */ /* 0x000fe20000000f00 */
[----:B------:R-:W4:Y:S01]  /*1c770*/  S2R R24, SR_CTAID.Y ;  /* 0x0000000000187919 */ /* 0x000f220000002600 */
[----:B------:R-:W-:-:S04]  /*1c780*/  MOV R7, R27 ;  /* 0x0000001b00077202 */ /* 0x000fc80000000f00 */
[----:B------:R-:W1:Y:S08]  /*1c790*/  LDC R23, c[0x0][0x144] ;  /* 0x00005100ff177b82 */ /* 0x000e700000000800 */
[----:B------:R-:W1:Y:S08]  /*1c7a0*/  LDC R10, c[0x0][0x8d8] ;  /* 0x00023600ff0a7b82 */ /* 0x000e700000000800 */
[----:B------:R-:W1:Y:S01]  /*1c7b0*/  LDC.64 R20, c[0x0][0x8c8] ;  /* 0x00023200ff147b82 */ /* 0x000e620000000a00 */
[----:B---3--:R-:W-:-:S04]  /*1c7c0*/  ISETP.NE.U32.AND P0, PT, R8, RZ, PT ;  /* 0x000000ff0800720c */ /* 0x008fc80003f05070 */
[----:B------:R-:W-:Y:S02]  /*1c7d0*/  ISETP.NE.AND.EX P0, PT, R9, RZ, PT, P0 ;  /* 0x000000ff0900720c */ /* 0x000fe40003f05300 */
[----:B--2---:R-:W-:-:S05]  /*1c7e0*/  I2FP.F32.U32 R0, R14 ;  /* 0x0000000e00007245 */ /* 0x004fca0000201000 */
[----:B------:R-:W-:-:S04]  /*1c7f0*/  FMUL R0, R0, UR4 ;  /* 0x0000000400007c20 */ /* 0x000fc80008400000 */
[----:B------:R2:W3:Y:S02]  /*1c800*/  F2I.U32.TRUNC.NTZ R22, R0 ;  /* 0x0000000000167305 */ /* 0x0004e4000020f000 */
[----:B----4-:R-:W-:Y:S05]  /*1c810*/  @!P0 BRA `(.L_x_230) ;  /* 0x0000000000288947 */ /* 0x010fea0003800000 */
[----:B--2---:R-:W2:Y:S02]  /*1c820*/  LDC R0, c[0x0][0x8dc] ;  /* 0x00023700ff007b82 */ /* 0x004ea40000000800 */
[----:B--2---:R-:W-:-:S04]  /*1c830*/  IADD3 R7, P0, R25, R0, RZ ;  /* 0x0000000019077210 */ /* 0x004fc80007f1e0ff */
[----:B------:R-:W-:-:S05]  /*1c840*/  IADD3.X R15, RZ, R27, RZ, P0, !PT ;  /* 0x0000001bff0f7210 */ /* 0x000fca00007fe4ff */
[----:B-1----:R-:W-:-:S04]  /*1c850*/  IMAD.WIDE.U32 R2, R15, R8, RZ ;  /* 0x000000080f027225 */ /* 0x002fc800078e00ff */
[----:B------:R-:W-:-:S04]  /*1c860*/  IMAD.WIDE.U32 R4, P0, R7, R9, R2 ;  /* 0x0000000907047225 */ /* 0x000fc80007800002 */
[----:B------:R-:W-:Y:S01]  /*1c870*/  IMAD.WIDE.U32 R2, R7, R8, RZ ;  /* 0x0000000807027225 */ /* 0x000fe200078e00ff */
[----:B------:R-:W-:Y:S02]  /*1c880*/  IADD3.X R7, RZ, RZ, RZ, P0, !PT ;  /* 0x000000ffff077210 */ /* 0x000fe400007fe4ff */
[----:B------:R-:W-:Y:S02]  /*1c890*/  MOV R6, R5 ;  /* 0x0000000500067202 */ /* 0x000fe40000000f00 */
[----:B------:R-:W-:-:S05]  /*1c8a0*/  IADD3 RZ, P0, R3, R4, RZ ;  /* 0x0000000403ff7210 */ /* 0x000fca0007f1e0ff */
[----:B------:R-:W-:-:S08]  /*1c8b0*/  IMAD.WIDE.U32.X R6, R15, R9, R6, P0 ;  /* 0x000000090f067225 */ /* 0x000fd000000e0406 */
.L_x_230:
[-CC-:B-1----:R-:W-:Y:S01]  /*1c8c0*/  SHF.R.U64 R29, R6, R10.reuse, R7.reuse ;  /* 0x0000000a061d7219 */ /* 0x182fe20000001207 */
[----:B------:R-:W1:Y:S01]  /*1c8d0*/  LDC.64 R18, c[0x0][0x8e8] ;  /* 0x00023a00ff127b82 */ /* 0x000e620000000a00 */
[----:B--2---:R-:W-:Y:S01]  /*1c8e0*/  SHF.R.U32.HI R0, RZ, R10, R7 ;  /* 0x0000000aff007219 */ /* 0x004fe20000011607 */
[----:B------:R-:W-:Y:S01]  /*1c8f0*/  ULDC UR4, c[0x0][0x154] ;  /* 0x0000550000047ab9 */ /* 0x000fe20000000800 */
[----:B------:R-:W-:Y:S02]  /*1c900*/  IADD3 R5, P0, RZ, -R29, RZ ;  /* 0x8000001dff057210 */ /* 0x000fe40007f1e0ff */
[----:B------:R-:W-:Y:S02]  /*1c910*/  MOV R2, R25 ;  /* 0x0000001900027202 */ /* 0x000fe40000000f00 */
[----:B------:R-:W-:Y:S01]  /*1c920*/  IADD3.X R3, RZ, ~R0, RZ, P0, !PT ;  /* 0x80000000ff037210 */ /* 0x000fe200007fe4ff */
[----:B------:R-:W2:Y:S01]  /*1c930*/  LDC R4, c[0x0][0x8c0] ;  /* 0x00023000ff047b82 */ /* 0x000ea20000000800 */
[----:B---3--:R-:W-:-:S02]  /*1c940*/  IADD3 R22, -R22, RZ, RZ ;  /* 0x000000ff16167210 */ /* 0x008fc40007ffe1ff */
[----:B------:R-:W-:Y:S01]  /*1c950*/  MOV R7, 0x1 ;  /* 0x0000000100077802 */ /* 0x000fe20000000f00 */
[----:B------:R-:W-:Y:S01]  /*1c960*/  IMAD R0, R3, R20, RZ ;  /* 0x0000001403007224 */ /* 0x000fe200078e02ff */
[----:B------:R-:W-:Y:S01]  /*1c970*/  MOV R3, R27 ;  /* 0x0000001b00037202 */ /* 0x000fe20000000f00 */
[----:B------:R-:W-:Y:S02]  /*1c980*/  IMAD R23, R23, R22, R14 ;  /* 0x0000001617177224 */ /* 0x000fe400078e020e */
[----:B------:R-:W3:Y:S01]  /*1c990*/  LDC R6, c[0x0][0x8b0] ;  /* 0x00022c00ff067b82 */ /* 0x000ee20000000800 */
[----:B------:R-:W-:-:S04]  /*1c9a0*/  IMAD.WIDE.U32 R2, R5, R20, R2 ;  /* 0x0000001405027225 */ /* 0x000fc800078e0002 */
[----:B------:R-:W-:Y:S01]  /*1c9b0*/  IMAD R5, R5, R21, R0 ;  /* 0x0000001505057224 */ /* 0x000fe200078e0200 */
[----:B------:R-:W-:Y:S02]  /*1c9c0*/  I2FP.F32.U32 R0, R24 ;  /* 0x0000001800007245 */ /* 0x000fe40000201000 */
[----:B------:R-:W4:Y:S01]  /*1c9d0*/  LDC R26, c[0x0][0x900] ;  /* 0x00024000ff1a7b82 */ /* 0x000f220000000800 */
[----:B-1----:R-:W-:Y:S02]  /*1c9e0*/  ISETP.NE.U32.AND P0, PT, R18, RZ, PT ;  /* 0x000000ff1200720c */ /* 0x002fe40003f05070 */
[----:B------:R-:W-:Y:S01]  /*1c9f0*/  IADD3 R3, R3, R5, RZ ;  /* 0x0000000503037210 */ /* 0x000fe20007ffe0ff */
[----:B------:R-:W-:Y:S01]  /*1ca00*/  FMUL R0, R0, UR4 ;  /* 0x0000000400007c20 */ /* 0x000fe20008400000 */
[----:B------:R-:W-:Y:S02]  /*1ca10*/  ISETP.NE.AND.EX P0, PT, R19, RZ, PT, P0 ;  /* 0x000000ff1300720c */ /* 0x000fe40003f05300 */
[----:B------:R-:W-:Y:S01]  /*1ca20*/  MOV R5, 0xffffffff ;  /* 0xffffffff00057802 */ /* 0x000fe20000000f00 */
[----:B------:R-:W1:Y:S01]  /*1ca30*/  LDC R21, c[0x0][0x148] ;  /* 0x00005200ff157b82 */ /* 0x000e620000000800 */
[-CC-:B--2---:R-:W-:Y:S01]  /*1ca40*/  SHF.R.U64 R10, R2, R4.reuse, R3.reuse ;  /* 0x00000004020a7219 */ /* 0x184fe20000001203 */
[----:B------:R2:W1:Y:S01]  /*1ca50*/  F2I.U32.TRUNC.NTZ R14, R0 ;  /* 0x00000000000e7305 */ /* 0x000462000020f000 */
[----:B------:R-:W-:-:S05]  /*1ca60*/  SHF.R.U32.HI R3, RZ, R4, R3 ;  /* 0x00000004ff037219 */ /* 0x000fca0000011603 */
[----:B------:R-:W1:Y:S01]  /*1ca70*/  LDC R20, c[0x0][0x8a8] ;  /* 0x00022a00ff147b82 */ /* 0x000e620000000800 */
[-CC-:B---3--:R-:W-:Y:S02]  /*1ca80*/  SHF.R.U64 R8, R10, R6.reuse, R3.reuse ;  /* 0x000000060a087219 */ /* 0x188fe40000001203 */
[----:B------:R-:W-:-:S05]  /*1ca90*/  SHF.R.U32.HI R3, RZ, R6, R3 ;  /* 0x00000006ff037219 */ /* 0x000fca0000011603 */
[----:B------:R-:W3:Y:S01]  /*1caa0*/  LDC R22, c[0x0][0x8f0] ;  /* 0x00023c00ff167b82 */ /* 0x000ee20000000800 */
[-C--:B----4-:R-:W-:Y:S02]  /*1cab0*/  SHF.L.U32 R5, R5, R26.reuse, RZ ;  /* 0x0000001a05057219 */ /* 0x090fe400000006ff */
[-CC-:B------:R-:W-:Y:S02]  /*1cac0*/  SHF.R.U64 R15, R8, R26.reuse, R3.reuse ;  /* 0x0000001a080f7219 */ /* 0x180fe40000001203 */
[-C--:B------:R-:W-:Y:S02]  /*1cad0*/  SHF.R.U32.HI R3, RZ, R26.reuse, R3 ;  /* 0x0000001aff037219 */ /* 0x080fe40000011603 */
[----:B------:R-:W-:Y:S01]  /*1cae0*/  SHF.L.U32 R26, R7, R26, RZ ;  /* 0x0000001a071a7219 */ /* 0x000fe200000006ff */
[----:B------:R-:W4:Y:S01]  /*1caf0*/  LDC R27, c[0x0][0x8e0] ;  /* 0x00023800ff1b7b82 */ /* 0x000f220000000800 */
[----:B------:R-:W-:Y:S02]  /*1cb00*/  LOP3.LUT R25, RZ, R5, RZ, 0x33, !PT ;  /* 0x00000005ff197212 */ /* 0x000fe400078e33ff */
[----:B------:R-:W-:-:S05]  /*1cb10*/  MOV R2, R15 ;  /* 0x0000000f00027202 */ /* 0x000fca0000000f00 */
[----:B------:R-:W1:Y:S01]  /*1cb20*/  LDC R28, c[0x0][0x8b8] ;  /* 0x00022e00ff1c7b82 */ /* 0x000e620000000800 */
[----:B--2---:R-:W-:Y:S05]  /*1cb30*/  @!P0 BRA `(.L_x_231) ;  /* 0x0000000000288947 */ /* 0x004fea0003800000 */
        /* <DEDUP_REMOVED lines=10> */
.L_x_231:
[----:B------:R-:W2:Y:S01]  /*1cbe0*/  LDC R4, c[0x0][0x904] ;  /* 0x00024100ff047b82 */ /* 0x000ea20000000800 */
[----:B---3--:R-:W-:Y:S02]  /*1cbf0*/  SHF.R.U64 R0, R2, R22, R3 ;  /* 0x0000001602007219 */ /* 0x008fe40000001203 */
[----:B-1----:R-:W-:Y:S02]  /*1cc00*/  IADD3 R14, -R14, RZ, RZ ;  /* 0x000000ff0e0e7210 */ /* 0x002fe40007ffe1ff */
[----:B------:R-:W-:Y:S02]  /*1cc10*/  LOP3.LUT R5, R8, R25, RZ, 0xc0, !PT ;  /* 0x0000001908057212 */ /* 0x000fe400078ec0ff */
[----:B------:R-:W-:Y:S02]  /*1cc20*/  IADD3 R3, R20, -0x1, RZ ;  /* 0xffffffff14037810 */ /* 0x000fe40007ffe0ff */
[----:B------:R-:W-:Y:S01]  /*1cc30*/  IADD3 R2, -R0, RZ, RZ ;  /* 0x000000ff00027210 */ /* 0x000fe20007ffe1ff */
[----:B------:R-:W-:Y:S01]  /*1cc40*/  IMAD R0, R26, R0, R5 ;  /* 0x000000001a007224 */ /* 0x000fe200078e0205 */
[----:B------:R-:W-:-:S02]  /*1cc50*/  LOP3.LUT R3, R10, R3, RZ, 0xc0, !PT ;  /* 0x000000030a037212 */ /* 0x000fc400078ec0ff */
[----:B------:R-:W-:Y:S01]  /*1cc60*/  R2UR UR43, R29 ;  /* 0x000000001d2b72ca */ /* 0x000fe200000e0000 */
[----:B----4-:R-:W-:-:S04]  /*1cc70*/  IMAD R2, R2, R27, R15 ;  /* 0x0000001b02027224 */ /* 0x010fc800078e020f */
[----:B------:R-:W-:Y:S01]  /*1cc80*/  IMAD R3, R2, R20, R3 ;  /* 0x0000001402037224 */ /* 0x000fe200078e0203 */
[----:B--2---:R-:W-:-:S13]  /*1cc90*/  ISETP.NE.AND P0, PT, R4, 0x1, PT ;  /* 0x000000010400780c */ /* 0x004fda0003f05270 */
[----:B------:R-:W-:-:S04]  /*1cca0*/  @P0 IMAD R23, R21, R14, R24 ;  /* 0x0000000e15170224 */ /* 0x000fc800078e0218 */
[----:B------:R-:W-:-:S05]  /*1ccb0*/  IMAD R0, R0, R28, R23 ;  /* 0x0000001c00007224 */ /* 0x000fca00078e0217 */
[----:B------:R-:W-:Y:S02]  /*1ccc0*/  SEL R2, R3, R0, !P0 ;  /* 0x0000000003027207 */ /* 0x000fe40004000000 */
[----:B------:R-:W-:Y:S02]  /*1ccd0*/  SEL R3, R0, R3, !P0 ;  /* 0x0000000300037207 */ /* 0x000fe40004000000 */
[----:B------:R-:W-:Y:S02]  /*1cce0*/  R2UR UR52, R2 ;  /* 0x00000000023472ca */ /* 0x000fe400000e0000 */
[----:B------:R-:W-:Y:S01]  /*1ccf0*/  MOV R2, 0x1 ;  /* 0x0000000100027802 */ /* 0x000fe20000000f00 */
[----:B------:R2:W-:Y:S03]  /*1cd00*/  STL [R1+0x4c4], R3 ;  /* 0x0004c40301007387 */ /* 0x0005e60000100800 */
[----:B------:R-:W-:-:S09]  /*1cd10*/  PRMT R0, R2, 0x7610, R0 ;  /* 0x0000761002007816 */ /* 0x000fd20000000000 */
.L_x_229:
[----:B------:R-:W-:Y:S01]  /*1cd20*/  LOP3.LUT P0, RZ, R0, 0xff, RZ, 0xc0, !PT ;  /* 0x000000ff00ff7812 */ /* 0x000fe2000780c0ff */
[----:B------:R-:W-:Y:S01]  /*1cd30*/  UIMAD.WIDE.U32 UR4, UR51, -0x55555555, URZ ;  /* 0xaaaaaaab330478a5 */ /* 0x000fe2000f8e003f */
[----:B-1----:R-:W-:Y:S02]  /*1cd40*/  MOV R2, R13 ;  /* 0x0000000d00027202 */ /* 0x002fe40000000f00 */
[----:B------:R-:W-:Y:S01]  /*1cd50*/  MOV R19, R12 ;  /* 0x0000000c00137202 */ /* 0x000fe20000000f00 */
[----:B------:R-:W-:Y:S01]  /*1cd60*/  USHF.R.U32.HI UR4, URZ, 0x2, UR5 ;  /* 0x000000023f047899 */ /* 0x000fe20008011605 */
[----:B------:R-:W-:-:S03]  /*1cd70*/  MOV R18, R11 ;  /* 0x0000000b00127202 */ /* 0x000fc60000000f00 */
[----:B------:R-:W-:-:S04]  /*1cd80*/  UIMAD UR51, UR4, -0x6, UR51 ;  /* 0xfffffffa043378a4 */ /* 0x000fc8000f8e0233 */
[----:B------:R-:W-:Y:S08]  /*1cd90*/  @P0 BRA `(.L_x_232) ;  /* 0xfffffe4c00140947 */ /* 0x000ff0000383ffff */
[----:B------:R-:W-:-:S04]  /*1cda0*/  DEPBAR.LE SB0, 0x0 ;  /* 0x000080000000791a */ /* 0x000fc80000000000 */
[----:B------:R-:W-:Y:S05]  /*1cdb0*/  EXIT ;  /* 0x000000000000794d */ /* 0x000fea0003800000 */
.L_x_12:
[----:B------:R-:W3:Y:S01]  /*1cdc0*/  LDL R163, [R1+0x4b0] ;  /* 0x0004b00001a37983 */ /* 0x000ee20000100800 */
[----:B------:R-:W-:-:S03]  /*1cdd0*/  ULDC.64 UR4, c[0x0][0x8f8] ;  /* 0x00023e0000047ab9 */ /* 0x000fc60000000a00 */
[----:B------:R-:W4:Y:S01]  /*1cde0*/  LDL R162, [R1+0x4b4] ;  /* 0x0004b40001a27983 */ /* 0x000f220000100800 */
[----:B------:R-:W-:Y:S02]  /*1cdf0*/  PRMT R6, RZ, 0x7610, R6 ;  /* 0x00007610ff067816 */ /* 0x000fe40000000006 */
[----:B------:R-:W-:Y:S02]  /*1ce00*/  MOV R2, 0xffffffff ;  /* 0xffffffff00027802 */ /* 0x000fe40000000f00 */
[----:B------:R-:W-:Y:S02]  /*1ce10*/  MOV R3, 0xffffffff ;  /* 0xffffffff00037802 */ /* 0x000fe40000000f00 */
[----:B------:R-:W-:Y:S02]  /*1ce20*/  MOV R10, 0xffffffff ;  /* 0xffffffff000a7802 */ /* 0x000fe40000000f00 */
[----:B---3--:R-:W-:-:S04]  /*1ce30*/  ISETP.GE.U32.AND P0, PT, R163, UR4, PT ;  /* 0x00000004a3007c0c */ /* 0x008fc8000bf06070 */
[----:B----4-:R-:W-:-:S13]  /*1ce40*/  ISETP.GE.U32.AND.EX P0, PT, R162, UR5, PT, P0 ;  /* 0x00000005a2007c0c */ /* 0x010fda000bf06100 */
[----:B------:R-:W-:Y:S05]  /*1ce50*/  @P0 BRA `(.L_x_233) ;  /* 0x0000000400340947 */ /* 0x000fea0003800000 */
[----:B------:R-:W3:Y:S01]  /*1ce60*/  LDC.64 R14, c[0x0][0x8d0] ;  /* 0x00023400ff0e7b82 */ /* 0x000ee20000000a00 */
[----:B------:R-:W-:Y:S02]  /*1ce70*/  MOV R8, R163 ;  /* 0x000000a300087202 */ /* 0x000fe40000000f00 */
[----:B------:R-:W-:-:S05]  /*1ce80*/  MOV R9, R162 ;  /* 0x000000a200097202 */ /* 0x000fca0000000f00 */
[----:B------:R-:W4:Y:S08]  /*1ce90*/  LDC R10, c[0x0][0x8d8] ;  /* 0x00023600ff0a7b82 */ /* 0x000f300000000800 */
[----:B------:R-:W1:Y:S01]  /*1cea0*/  LDC.64 R16, c[0x0][0x8c8] ;  /* 0x00023200ff107b82 */ /* 0x000e620000000a00 */
[----:B---3--:R-:W-:-:S04]  /*1ceb0*/  ISETP.NE.U32.AND P0, PT, R14, RZ, PT ;  /* 0x000000ff0e00720c */ /* 0x008fc80003f05070 */
[----:B------:R-:W-:-:S13]  /*1cec0*/  ISETP.NE.AND.EX P0, PT, R15, RZ, PT, P0 ;  /* 0x000000ff0f00720c */ /* 0x000fda0003f05300 */
[----:B-1--4-:R-:W-:Y:S05]  /*1ced0*/  @!P0 BRA `(.L_x_234) ;  /* 0x0000000000288947 */ /* 0x012fea0003800000 */
[----:B------:R-:W1:Y:S02]  /*1cee0*/  LDC R2, c[0x0][0x8dc] ;  /* 0x00023700ff027b82 */ /* 0x000e640000000800 */
[----:B-1----:R-:W-:-:S04]  /*1cef0*/  IADD3 R9, P0, R163, R2, RZ ;  /* 0x00000002a3097210 */ /* 0x002fc80007f1e0ff */
        /* <DEDUP_REMOVED lines=8> */
.L_x_234:
[----:B------:R-:W1:Y:S01]  /*1cf80*/  LDC.64 R20, c[0x0][0x8e8] ;  /* 0x00023a00ff147b82 */ /* 0x000e620000000a00 */
[-CC-:B------:R-:W-:Y:S02]  /*1cf90*/  SHF.R.U64 R14, R8, R10.reuse, R9.reuse ;  /* 0x0000000a080e7219 */ /* 0x180fe40000001209 */
[----:B------:R-:W-:Y:S02]  /*1cfa0*/  SHF.R.U32.HI R2, RZ, R10, R9 ;  /* 0x0000000aff027219 */ /* 0x000fe40000011609 */
[----:B------:R-:W-:-:S03]  /*1cfb0*/  IADD3 R7, P0, RZ, -R14, RZ ;  /* 0x8000000eff077210 */ /* 0x000fc60007f1e0ff */
[----:B------:R-:W3:Y:S01]  /*1cfc0*/  LDC R8, c[0x0][0x8c0] ;  /* 0x00023000ff087b82 */ /* 0x000ee20000000800 */
[----:B------:R-:W-:Y:S02]  /*1cfd0*/  IADD3.X R3, RZ, ~R2, RZ, P0, !PT ;  /* 0x80000002ff037210 */ /* 0x000fe400007fe4ff */
[----:B------:R-:W-:-:S03]  /*1cfe0*/  MOV R2, R163 ;  /* 0x000000a300027202 */ /* 0x000fc60000000f00 */
[----:B------:R-:W-:Y:S01]  /*1cff0*/  IMAD R6, R3, R16, RZ ;  /* 0x0000001003067224 */ /* 0x000fe200078e02ff */
[----:B------:R-:W-:Y:S01]  /*1d000*/  MOV R3, R162 ;  /* 0x000000a200037202 */ /* 0x000fe20000000f00 */
[----:B------:R-:W4:Y:S02]  /*1d010*/  LDC R18, c[0x0][0x8b0] ;  /* 0x00022c00ff127b82 */ /* 0x000f240000000800 */
[----:B------:R-:W-:-:S06]  /*1d020*/  IMAD.WIDE.U32 R2, R7, R16, R2 ;  /* 0x0000001007027225 */ /* 0x000fcc00078e0002 */
[----:B------:R-:W5:Y:S01]  /*1d030*/  LDC R19, c[0x0][0x900] ;  /* 0x00024000ff137b82 */ /* 0x000f620000000800 */
[----:B------:R-:W-:Y:S01]  /*1d040*/  IMAD R7, R7, R17, R6 ;  /* 0x0000001107077224 */ /* 0x000fe200078e0206 */
[----:B-1----:R-:W-:Y:S02]  /*1d050*/  ISETP.NE.U32.AND P0, PT, R20, RZ, PT ;  /* 0x000000ff1400720c */ /* 0x002fe40003f05070 */
[----:B------:R-:W-:Y:S02]  /*1d060*/  MOV R6, 0xffffffff ;  /* 0xffffffff00067802 */ /* 0x000fe40000000f00 */
[----:B------:R-:W-:Y:S02]  /*1d070*/  IADD3 R3, R3, R7, RZ ;  /* 0x0000000703037210 */ /* 0x000fe40007ffe0ff */
[----:B------:R-:W1:Y:S01]  /*1d080*/  LDC R17, c[0x0][0x8a8] ;  /* 0x00022a00ff117b82 */ /* 0x000e620000000800 */
[----:B------:R-:W-:Y:S02]  /*1d090*/  ISETP.NE.AND.EX P0, PT, R21, RZ, PT, P0 ;  /* 0x000000ff1500720c */ /* 0x000fe40003f05300 */
[----:B---3--:R-:W-:-:S02]  /*1d0a0*/  SHF.R.U64 R10, R2, R8, R3 ;  /* 0x00000008020a7219 */ /* 0x008fc40000001203 */
[----:B------:R-:W-:-:S03]  /*1d0b0*/  SHF.R.U32.HI R3, RZ, R8, R3 ;  /* 0x00000008ff037219 */ /* 0x000fc60000011603 */
[----:B------:R-:W3:Y:S01]  /*1d0c0*/  LDC R22, c[0x0][0x8f0] ;  /* 0x00023c00ff167b82 */ /* 0x000ee20000000800 */
[-CC-:B----4-:R-:W-:Y:S02]  /*1d0d0*/  SHF.R.U64 R15, R10, R18.reuse, R3.reuse ;  /* 0x000000120a0f7219 */ /* 0x190fe40000001203 */
[----:B------:R-:W-:Y:S02]  /*1d0e0*/  SHF.R.U32.HI R2, RZ, R18, R3 ;  /* 0x00000012ff027219 */ /* 0x000fe40000011603 */
[----:B------:R-:W-:-:S03]  /*1d0f0*/  MOV R18, 0x1 ;  /* 0x0000000100127802 */ /* 0x000fc60000000f00 */
[----:B------:R-:W4:Y:S01]  /*1d100*/  LDC R23, c[0x0][0x8e0] ;  /* 0x00023800ff177b82 */ /* 0x000f220000000800 */
[-C--:B-----5:R-:W-:Y:S02]  /*1d110*/  SHF.L.U32 R6, R6, R19.reuse, RZ ;  /* 0x0000001306067219 */ /* 0x0a0fe400000006ff */
[-CC-:B------:R-:W-:Y:S02]  /*1d120*/  SHF.R.U64 R16, R15, R19.reuse, R2.reuse ;  /* 0x000000130f107219 */ /* 0x180fe40000001202 */
[----:B------:R-:W-:Y:S02]  /*1d130*/  SHF.R.U32.HI R3, RZ, R19, R2 ;  /* 0x00000013ff037219 */ /* 0x000fe40000011602 */
[----:B------:R-:W-:Y:S01]  /*1d140*/  LOP3.LUT R24, RZ, R6, RZ, 0x33, !PT ;  /* 0x00000006ff187212 */ /* 0x000fe200078e33ff */
[----:B------:R-:W1:Y:S01]  /*1d150*/  LDC R25, c[0x0][0x8b8] ;  /* 0x00022e00ff197b82 */ /* 0x000e620000000800 */
        /* <DEDUP_REMOVED lines=12> */
.L_x_235:
[----:B------:R-:W5:Y:S01]  /*1d220*/  LDC R6, c[0x0][0x904] ;  /* 0x00024100ff067b82 */ /* 0x000f620000000800 */
[----:B---3--:R-:W-:Y:S02]  /*1d230*/  SHF.R.U64 R3, R2, R22, R3 ;  /* 0x0000001602037219 */ /* 0x008fe40000001203 */
[----:B------:R-:W-:Y:S02]  /*1d240*/  SHF.L.U32 R18, R18, R19, RZ ;  /* 0x0000001312127219 */ /* 0x000fe400000006ff */
[----:B------:R-:W-:Y:S02]  /*1d250*/  LOP3.LUT R2, R15, R24, RZ, 0xc0, !PT ;  /* 0x000000180f027212 */ /* 0x000fe400078ec0ff */
[----:B-1----:R-:W-:Y:S02]  /*1d260*/  IADD3 R7, R17, -0x1, RZ ;  /* 0xffffffff11077810 */ /* 0x002fe40007ffe0ff */
[----:B------:R-:W-:Y:S01]  /*1d270*/  IADD3 R5, -R3, RZ, RZ ;  /* 0x000000ff03057210 */ /* 0x000fe20007ffe1ff */
[----:B------:R-:W-:Y:S01]  /*1d280*/  IMAD R3, R18, R3, R2 ;  /* 0x0000000312037224 */ /* 0x000fe200078e0202 */
[----:B------:R-:W-:-:S02]  /*1d290*/  LOP3.LUT R7, R10, R7, RZ, 0xc0, !PT ;  /* 0x000000070a077212 */ /* 0x000fc400078ec0ff */
[----:B------:R-:W-:Y:S01]  /*1d2a0*/  MOV R10, R14 ;  /* 0x0000000e000a7202 */ /* 0x000fe20000000f00 */
[----:B----4-:R-:W-:-:S04]  /*1d2b0*/  IMAD R2, R5, R23, R16 ;  /* 0x0000001705027224 */ /* 0x010fc800078e0210 */
[----:B------:R-:W-:Y:S01]  /*1d2c0*/  IMAD R5, R2, R17, R7 ;  /* 0x0000001102057224 */ /* 0x000fe200078e0207 */
[----:B-----5:R-:W-:Y:S02]  /*1d2d0*/  ISETP.NE.AND P0, PT, R6, 0x1, PT ;  /* 0x000000010600780c */ /* 0x020fe40003f05270 */
[----:B------:R-:W-:-:S11]  /*1d2e0*/  MOV R6, 0x1 ;  /* 0x0000000100067802 */ /* 0x000fd60000000f00 */
[----:B------:R-:W-:-:S04]  /*1d2f0*/  @P0 IMAD R0, R11, R12, R4 ;  /* 0x0000000c0b000224 */ /* 0x000fc800078e0204 */
[----:B------:R-:W-:-:S05]  /*1d300*/  IMAD R0, R3, R25, R0 ;  /* 0x0000001903007224 */ /* 0x000fca00078e0200 */
[----:B------:R-:W-:Y:S02]  /*1d310*/  SEL R3, R5, R0, !P0 ;  /* 0x0000000005037207 */ /* 0x000fe40004000000 */
[----:B------:R-:W-:-:S07]  /*1d320*/  SEL R2, R0, R5, !P0 ;  /* 0x0000000500027207 */ /* 0x000fce0004000000 */
.L_x_233:
[----:B------:R-:W-:-:S08]  /*1d330*/  NOP ;  /* 0x0000000000007918 */ /* 0x000fd00000000000 */
[----:B-1----:R-:W1:-:S00]  /*1d340*/  USETMAXREG.DEALLOC.CTAPOOL 0x18 ;  /* 0x00000018000079c8 */ /* 0x002e4000080e0500 */
[----:B------:R-:W-:-:S06]  /*1d350*/  UISETP.NE.AND UP0, UPT, UR46, 0x1, UPT ;  /* 0x000000012e00788c */ /* 0x000fcc000bf05270 */
[----:B------:R-:W-:-:S13]  /*1d360*/  PLOP3.LUT P0, PT, PT, PT, UP0, 0x80, 0x0 ;  /* 0x000000000000781c */ /* 0x000fda0003f0f008 */
[----:B--2---:R-:W-:Y:S05]  /*1d370*/  @!P0 EXIT ;  /* 0x000000000000894d */ /* 0x004fea0003800000 */
[----:B------:R-:W-:-:S06]  /*1d380*/  UISETP.NE.AND UP0, UPT, UR46, URZ, UPT ;  /* 0x0000003f2e00728c */ /* 0x000fcc000bf05270 */
[----:B------:R-:W-:-:S13]  /*1d390*/  PLOP3.LUT P0, PT, PT, PT, UP0, 0x80, 0x0 ;  /* 0x000000000000781c */ /* 0x000fda0003f0f008 */
[----:B-1----:R-:W-:Y:S05]  /*1d3a0*/  @!P0 BRA `(.L_x_236) ;  /* 0x0000002400388947 */ /* 0x002fea0003800000 */
[----:B------:R-:W-:-:S04]  /*1d3b0*/  UISETP.NE.AND UP0, UPT, UR53, URZ, UPT ;  /* 0x0000003f3500728c */ /* 0x000fc8000bf05270 */
[----:B------:R-:W-:-:S06]  /*1d3c0*/  UISETP.NE.OR UP0, UPT, UR46, 0x2, UP0 ;  /* 0x000000022e00788c */ /* 0x000fcc0008705670 */
[----:B------:R-:W-:-:S13]  /*1d3d0*/  PLOP3.LUT P0, PT, PT, PT, UP0, 0x80, 0x0 ;  /* 0x000000000000781c */ /* 0x000fda0003f0f008 */
[----:B------:R-:W-:Y:S05]  /*1d3e0*/  @P0 EXIT ;  /* 0x000000000000094d */ /* 0x000fea0003800000 */
[----:B------:R-:W-:-:S13]  /*1d3f0*/  LOP3.LUT P2, RZ, R6, 0xff, RZ, 0xc0, !PT ;  /* 0x000000ff06ff7812 */ /* 0x000fda000784c0ff */
[----:B------:R-:W-:Y:S05]  /*1d400*/  @!P2 BRA `(.L_x_237) ;  /* 0x000000000018a947 */ /* 0x000fea0003800000 */
[----:B------:R-:W-:Y:S01]  /*1d410*/  UMOV UR4, 0x400 ;  /* 0x0000040000047882 */ /* 0x000fe20000000000 */
[----:B------:R-:W-:Y:S01]  /*1d420*/  MOV R0, RZ ;  /* 0x000000ff00007202 */ /* 0x000fe20000000f00 */
[----:B------:R-:W-:-:S03]  /*1d430*/  ULEA UR4, UR37, UR4, 0x18 ;  /* 0x0000000425047291 */ /* 0x000fc6000f8ec03f */
[----:B------:R-:W-:-:S06]  /*1d440*/  SHF.L.U32 R0, R0, 0x1f, RZ ;  /* 0x0000001f00007819 */ /* 0x000fcc00000006ff */
[----:B------:R-:W1:Y:S02]  /*1d450*/  SYNCS.PHASECHK.TRANS64.TRYWAIT P0, [UR4+0xa8], R0 ;  /* 0x0000a800ff0075a7 */ /* 0x000e640008000144 */
[----:B-1----:R-:W-:Y:S05]  /*1d460*/  @!P0 BRA `(.L_x_238) ;  /* 0x0000003800cc8947 */ /* 0x002fea0003800000 */
.L_x_237:
[----:B-1----:R-:W-:Y:S01]  /*1d470*/  PRMT R0, RZ, 0x7610, R0 ;  /* 0x00007610ff007816 */ /* 0x002fe20000000000 */
[----:B------:R-:W-:Y:S06]  /*1d480*/  @P1 BRA `(.L_x_239) ;  /* 0x0000000000281947 */ /* 0x000fec0003800000 */
[----:B------:R-:W-:Y:S02]  /*1d490*/  ULDC.64 UR4, c[0x0][0x588] ;  /* 0x0001620000047ab9 */ /* 0x000fe40000000a00 */
[----:B------:R-:W-:-:S04]  /*1d4a0*/  ISETP.NE.U32.AND P0, PT, RZ, UR4, PT ;  /* 0x00000004ff007c0c */ /* 0x000fc8000bf05070 */
[----:B------:R-:W-:-:S13]  /*1d4b0*/  ISETP.NE.AND.EX P0, PT, RZ, UR5, PT, P0 ;  /* 0x00000005ff007c0c */ /* 0x000fda000bf05300 */
[----:B------:R-:W-:Y:S05]  /*1d4c0*/  @!P0 BRA `(.L_x_240) ;  /* 0x0000000000108947 */ /* 0x000fea0003800000 */
[----:B------:R-:W1:Y:S02]  /*1d4d0*/  LDC.64 R6, c[0x0][0x588] ;  /* 0x00016200ff067b82 */ /* 0x000e640000000a00 */
[----:B-1----:R1:W5:Y:S01]  /*1d4e0*/  LDG.E R6, desc[UR56][R6.64] ;  /* 0x0000003806067981 */ /* 0x002362000c1e1900 */
[----:B------:R-:W-:Y:S01]  /*1d4f0*/  MOV R0, 0x1 ;  /* 0x0000000100007802 */ /* 0x000fe20000000f00 */
[----:B------:R-:W-:Y:S06]  /*1d500*/  BRA `(.L_x_239) ;  /* 0x0000000000087947 */ /* 0x000fec0003800000 */
.L_x_240:
[----:B------:R-:W2:Y:S01]  /*1d510*/  LDC R6, c[0x0][0x580] ;  /* 0x00016000ff067b82 */ /* 0x000ea20000000800 */
[----:B------:R-:W-:-:S07]  /*1d520*/  MOV R0, 0x1 ;  /* 0x0000000100007802 */ /* 0x000fce0000000f00 */
.L_x_239:
[----:B------:R-:W-:Y:S05]  /*1d530*/  @!P2 BRA `(.L_x_241) ;  /* 0x000000200050a947 */ /* 0x000fea0003800000 */
[----:B------:R-:W3:Y:S01]  /*1d540*/  LDC R16, c[0x0][0x900] ;  /* 0x00024000ff107b82 */ /* 0x000ee20000000800 */
[----:B------:R-:W-:Y:S01]  /*1d550*/  MOV R5, 0xffffffff ;  /* 0xffffffff00057802 */ /* 0x000fe20000000f00 */
[----:B------:R-:W-:Y:S01]  /*1d560*/  ULOP3.LUT UR21, UR39, 0x2, URZ, 0xfc, !UPT ;  /* 0x0000000227157892 */ /* 0x000fe2000f8efc3f */
[----:B-1----:R-:W-:Y:S01]  /*1d570*/  MOV R7, 0x1 ;  /* 0x0000000100077802 */ /* 0x002fe20000000f00 */
[----:B------:R-:W-:Y:S01]  /*1d580*/  ULDC.64 UR58, c[0x0][0x198] ;  /* 0x00006600003a7ab9 */ /* 0x000fe20000000a00 */
[----:B------:R-:W-:Y:S01]  /*1d590*/  ULDC.64 UR6, c[0x0][0x588] ;  /* 0x0001620000067ab9 */ /* 0x000fe20000000a00 */
[----:B------:R-:W-:Y:S01]  /*1d5a0*/  ULDC.64 UR4, c[0x0][0x8f8] ;  /* 0x00023e0000047ab9 */ /* 0x000fe20000000a00 */
[----:B------:R-:W-:Y:S01]  /*1d5b0*/  ULDC.64 UR14, c[0x0][0x590] ;  /* 0x00016400000e7ab9 */ /* 0x000fe20000000a00 */
[----:B------:R-:W1:Y:S01]  /*1d5c0*/  LDC R17, c[0x0][0x8a8] ;  /* 0x00022a00ff117b82 */ /* 0x000e620000000800 */
[-C--:B---3--:R-:W-:Y:S02]  /*1d5d0*/  SHF.L.U32 R5, R5, R16.reuse, RZ ;  /* 0x0000001005057219 */ /* 0x088fe400000006ff */
[----:B------:R-:W-:-:S02]  /*1d5e0*/  SHF.L.U32 R16, R7, R16, RZ ;  /* 0x0000001007107219 */ /* 0x000fc400000006ff */
[----:B------:R-:W-:Y:S02]  /*1d5f0*/  LOP3.LUT R14, RZ, R5, RZ, 0x33, !PT ;  /* 0x00000005ff0e7212 */ /* 0x000fe400078e33ff */
[----:B-1----:R-:W-:-:S07]  /*1d600*/  IADD3 R17, R17, -0x1, RZ ;  /* 0xffffffff11117810 */ /* 0x002fce0007ffe0ff */
.L_x_345:
[----:B------:R-:W-:Y:S02]  /*1d610*/  ISETP.NE.U32.AND P0, PT, RZ, UR14, PT ;  /* 0x0000000eff007c0c */ /* 0x000fe4000bf05070 */
[----:B------:R-:W-:Y:S02]  /*1d620*/  R2UR UR51, R2 ;  /* 0x00000000023372ca */ /* 0x000fe400000e0000 */
[----:B------:R-:W-:Y:S02]  /*1d630*/  R2UR UR50, R3 ;  /* 0x00000000033272ca */ /* 0x000fe400000e0000 */
[----:B------:R-:W-:-:S09]  /*1d640*/  ISETP.NE.AND.EX P0, PT, RZ, UR15, PT, P0 ;  /* 0x0000000fff007c0c */ /* 0x000fd2000bf05300 */
[----:B------:R-:W-:Y:S02]  /*1d650*/  USHF.L.U32 UR51, UR51, 0x8, URZ ;  /* 0x0000000833337899 */ /* 0x000fe4000800063f */
[----:B------:R-:W-:Y:S02]  /*1d660*/  USHF.L.U32 UR50, UR50, 0x8, URZ ;  /* 0x0000000832327899 */ /* 0x000fe4000800063f */
[----:B------:R-:W-:Y:S10]  /*1d670*/  @!P0 BRA `(.L_x_242) ;  /* 0x00000000002c8947 */ /* 0x000ff40003800000 */
[----:B------:R-:W-:-:S04]  /*1d680*/  ISETP.NE.U32.AND P1, PT, RZ, UR6, PT ;  /* 0x00000006ff007c0c */ /* 0x000fc8000bf25070 */
[----:B------:R-:W-:-:S13]  /*1d690*/  ISETP.NE.AND.EX P1, PT, RZ, UR7, PT, P1 ;  /* 0x00000007ff007c0c */ /* 0x000fda000bf25310 */
[----:B------:R-:W-:Y:S05]  /*1d6a0*/  @!P1 BRA `(.L_x_243) ;  /* 0x0000000000189947 */ /* 0x000fea0003800000 */
[----:B------:R-:W1:Y:S01]  /*1d6b0*/  LDC.64 R2, c[0x0][0x588] ;  /* 0x00016200ff027b82 */ /* 0x000e620000000a00 */
[----:B------:R-:W-:-:S04]  /*1d6c0*/  IMAD R5, R10, UR14, RZ ;  /* 0x0000000e0a057c24 */ /* 0x000fc8000f8e02ff */
[----:B-1----:R-:W-:-:S05]  /*1d6d0*/  IMAD.WIDE R2, R5, 0x4, R2 ;  /* 0x0000000405027825 */ /* 0x002fca00078e0202 */
[----:B--2--5:R3:W5:Y:S01]  /*1d6e0*/  LDG.E R6, desc[UR56][R2.64] ;  /* 0x0000003802067981 */ /* 0x024762000c1e1900 */
[----:B------:R-:W-:Y:S01]  /*1d6f0*/  MOV R0, 0x1 ;  /* 0x0000000100007802 */ /* 0x000fe20000000f00 */
[----:B------:R-:W-:Y:S06]  /*1d700*/  BRA `(.L_x_242) ;  /* 0x0000000000087947 */ /* 0x000fec0003800000 */
.L_x_243:
[----:B--2--5:R-:W1:Y:S01]  /*1d710*/  LDC R6, c[0x0][0x580] ;  /* 0x00016000ff067b82 */ /* 0x024e620000000800 */
[----:B------:R-:W-:-:S07]  /*1d720*/  MOV R0, 0x1 ;  /* 0x0000000100007802 */ /* 0x000fce0000000f00 */
.L_x_242:
[----:B------:R-:W-:Y:S05]  /*1d730*/  @!P0 BRA `(.L_x_244) ;  /* 0x00000000001c8947 */ /* 0x000fea0003800000 */
[----:B------:R-:W-:-:S13]  /*1d740*/  LOP3.LUT P2, RZ, R0, 0xff, RZ, 0xc0, !PT ;  /* 0x000000ff00ff7812 */ /* 0x000fda000784c0ff */
[----:B---3--:R-:W3:Y:S02]  /*1d750*/  @!P2 LDC.64 R2, c[0x0][0x588] ;  /* 0x00016200ff02ab82 */ /* 0x008ee40000000a00 */
[----:B---3--:R-:W-:-:S04]  /*1d760*/  @!P2 ISETP.NE.U32.AND P0, PT, R2, RZ, PT ;  /* 0x000000ff0200a20c */ /* 0x008fc80003f05070 */
[----:B------:R-:W-:Y:S02]  /*1d770*/  @!P2 ISETP.NE.AND.EX P1, PT, R3, RZ, PT, P0 ;  /* 0x000000ff0300a20c */ /* 0x000fe40003f25300 */
[----:B-12--5:R-:W-:Y:S02]  /*1d780*/  @P2 FSETP.EQ.AND P0, PT, R6, RZ, PT ;  /* 0x000000ff0600220b */ /* 0x026fe40003f02000 */
[----:B------:R-:W-:Y:S01]  /*1d790*/  @!P2 PLOP3.LUT P0, PT, P1, PT, PT, 0x8, 0x0 ;  /* 0x000000000000a81c */ /* 0x000fe20000f0e170 */
[----:B------:R-:W-:-:S12]  /*1d7a0*/  BRA `(.L_x_245) ;  /* 0x0000000000047947 */ /* 0x000fd80003800000 */
.L_x_244:
[----:B-12--5:R-:W-:-:S13]  /*1d7b0*/  FSETP.EQ.AND P0, PT, R6, RZ, PT ;  /* 0x000000ff0600720b */ /* 0x026fda0003f02000 */
.L_x_245:
[----:B------:R-:W-:Y:S01]  /*1d7c0*/  UISETP.NE.AND UP0, UPT, UR21, 0x3, UPT ;  /* 0x000000031500788c */ /* 0x000fe2000bf05270 */
[----:B------:R-:W-:-:S04]  /*1d7d0*/  ELECT P1, URZ, PT ;  /* 0x00000000003f782f */ /* 0x000fc80003820000 */
[----:B------:R-:W-:Y:S02]  /*1d7e0*/  PLOP3.LUT P0, PT, P1, P0, PT, 0x20, 0x0 ;  /* 0x000000000000781c */ /* 0x000fe40000f00470 */
[----:B------:R-:W-:-:S13]  /*1d7f0*/  PLOP3.LUT P1, PT, PT, PT, UP0, 0x80, 0x0 ;  /* 0x000000000000781c */ /* 0x000fda0003f2f008 */
[----:B------:R-:W-:Y:S05]  /*1d800*/  @!P1 BRA `(.L_x_246) ;  /* 0x0000000000049947 */ /* 0x000fea0003800000 */
[----:B------:R-:W-:Y:S01]  /*1d810*/  BPT.TRAP 0x1 ;  /* 0x000000040000795c */ /* 0x000fe20000300000 */
.L_x_246:
[----:B------:R-:W1:Y:S01]  /*1d820*/  S2UR UR37, SR_CgaCtaId ;  /* 0x00000000002579c3 */ /* 0x000e620000008800 */
[----:B------:R-:W-:Y:S01]  /*1d830*/  UMOV UR13, 0x400 ;  /* 0x00000400000d7882 */ /* 0x000fe20000000000 */
[----:B---3--:R-:W-:-:S04]  /*1d840*/  MOV R2, 0x1 ;  /* 0x0000000100027802 */ /* 0x008fc80000000f00 */
[----:B------:R-:W-:Y:S01]  /*1d850*/  SHF.L.U32 R2, R2, 0x1f, RZ ;  /* 0x0000001f02027819 */ /* 0x000fe200000006ff */
[----:B-1----:R-:W-:-:S09]  /*1d860*/  ULEA UR13, UR37, UR13, 0x18 ;  /* 0x0000000d250d7291 */ /* 0x002fd2000f8ec03f */
[----:B------:R-:W1:Y:S02]  /*1d870*/  SYNCS.PHASECHK.TRANS64.TRYWAIT P2, [UR13+0x80], R2 ;  /* 0x00008002ff0075a7 */ /* 0x000e64000804014d */
[----:B-1----:R-:W-:Y:S05]  /*1d880*/  @!P2 BRA `(.L_x_247) ;  /* 0x0000003400dca947 */ /* 0x002fea0003800000 */
.L_x_394:
[----:B------:R-:W-:Y:S04]  /*1d890*/  BSSY B0, `(.L_x_248) ;  /* 0x000000e000007945 */ /* 0x000fe80003800000 */
[----:B------:R-:W-:Y:S05]  /*1d8a0*/  @!P0 BRA `(.L_x_249) ;  /* 0x0000000000308947 */ /* 0x000fea0003800000 */
[----:B------:R-:W-:Y:S01]  /*1d8b0*/  R2UR UR52, R10 ;  /* 0x000000000a3472ca */ /* 0x000fe200000e0000 */
[----:B------:R-:W-:Y:S02]  /*1d8c0*/  UIADD3 UR8, UP0, UR58, 0x3f0, URZ ;  /* 0x000003f03a087890 */ /* 0x000fe4000ff1e03f */
[----:B------:R-:W-:Y:S02]  /*1d8d0*/  UIADD3 UR48, UR13, 0x100, URZ ;  /* 0x000001000d307890 */ /* 0x000fe4000fffe03f */
[----:B------:R-:W-:Y:S02]  /*1d8e0*/  UIADD3 UR49, UR13, 0x60, URZ ;  /* 0x000000600d317890 */ /* 0x000fe4000fffe03f */
[----:B------:R-:W-:Y:S01]  /*1d8f0*/  UIADD3.X UR9, URZ, UR59, URZ, UP0, !UPT ;  /* 0x0000003b3f097290 */ /* 0x000fe200087fe43f */
[----:B------:R-:W-:Y:S01]  /*1d900*/  UMOV UR10, 0x0 ;  /* 0x00000000000a7882 */ /* 0x000fe20000000000 */
[----:B------:R-:W-:-:S07]  /*1d910*/  UMOV UR11, 0x10000000 ;  /* 0x10000000000b7882 */ /* 0x000fce0000000000 */
[----:B------:R2:W-:Y:S02]  /*1d920*/  UTMALDG.3D [UR48], [UR8], desc[UR10] ;  /* 0x00000a30080075b4 */ /* 0x0005e40008011000 */
[----:B--2---:R-:W-:Y:S05]  /*1d930*/  @!P1 BRA `(.L_x_250) ;  /* 0x0000000000049947 */ /* 0x004fea0003800000 */
[----:B------:R-:W-:Y:S01]  /*1d940*/  BPT.TRAP 0x1 ;  /* 0x000000040000795c */ /* 0x000fe20000300000 */
.L_x_250:
[----:B-1----:R-:W1:Y:S02]  /*1d950*/  LDC R3, c[0x0][0x800] ;  /* 0x00020000ff037b82 */ /* 0x002e640000000800 */
[----:B-1----:R2:W-:Y:S02]  /*1d960*/  SYNCS.ARRIVE.TRANS64.RED.A0TR RZ, [UR13+0x60], R3 ;  /* 0x00006003ffff79a7 */ /* 0x0025e4000830040d */
.L_x_249:
[----:B------:R-:W-:Y:S05]  /*1d970*/  BSYNC B0 ;  /* 0x0000000000007941 */ /* 0x000fea0003800000 */
.L_x_248:
[----:B------:R-:W-:Y:S05]  /*1d980*/  @!P1 BRA `(.L_x_251) ;  /* 0x0000000000049947 */ /* 0x000fea0003800000 */
[----:B------:R-:W-:Y:S01]  /*1d990*/  BPT.TRAP 0x1 ;  /* 0x000000040000795c */ /* 0x000fe20000300000 */
.L_x_251:
[----:B------:R-:W-:-:S04]  /*1d9a0*/  UIADD3 UR41, UR13, 0x60, URZ ;  /* 0x000000600d297890 */ /* 0x000fc8000fffe03f */
[----:B------:R-:W-:-:S09]  /*1d9b0*/  UPRMT UR30, UR37, 0x654, UR41 ;  /* 0x00000654251e7896 */ /* 0x000fd20008000029 */
[----:B------:R-:W-:Y:S01]  /*1d9c0*/  SYNCS.ARRIVE.TRANS64.RED.A1T0 RZ, [UR30], RZ ;  /* 0x000000ffffff79a7 */ /* 0x000fe2000810041e */
[----:B------:R-:W-:Y:S05]  /*1d9d0*/  @!P1 BRA `(.L_x_252) ;  /* 0x0000000000049947 */ /* 0x000fea0003800000 */
[----:B------:R-:W-:Y:S01]  /*1d9e0*/  BPT.TRAP 0x1 ;  /* 0x000000040000795c */ /* 0x000fe20000300000 */
.L_x_252:
[----:B------:R-:W3:Y:S02]  /*1d9f0*/  SYNCS.PHASECHK.TRANS64.TRYWAIT P2, [UR13+0x88], R2 ;  /* 0x00008802ff0075a7 */ /* 0x000ee4000804014d */
[----:B---3--:R-:W-:Y:S05]  /*1da00*/  @!P2 BRA `(.L_x_253) ;  /* 0x000000340094a947 */ /* 0x008fea0003800000 */
.L_x_395:
[----:B------:R-:W-:Y:S04]  /*1da10*/  BSSY B0, `(.L_x_254) ;  /* 0x0000010000007945 */ /* 0x000fe80003800000 */
[----:B------:R-:W-:Y:S05]  /*1da20*/  @!P0 BRA `(.L_x_255) ;  /* 0x0000000000388947 */ /* 0x000fea0003800000 */
[----:B------:R-:W-:Y:S01]  /*1da30*/  UIADD3 UR16, UP0, UR58, 0x3f0, URZ ;  /* 0x000003f03a107890 */ /* 0x000fe2000ff1e03f */
[----:B------:R-:W-:Y:S01]  /*1da40*/  R2UR UR12, R10 ;  /* 0x000000000a0c72ca */ /* 0x000fe200000e0000 */
[----:B------:R-:W-:Y:S02]  /*1da50*/  UIADD3 UR11, UR51, 0x80, URZ ;  /* 0x00000080330b7890 */ /* 0x000fe4000fffe03f */
[----:B------:R-:W-:Y:S02]  /*1da60*/  UIADD3 UR8, UR13, 0x1100, URZ ;  /* 0x000011000d087890 */ /* 0x000fe4000fffe03f */
[----:B------:R-:W-:Y:S02]  /*1da70*/  UIADD3 UR9, UR13, 0x68, URZ ;  /* 0x000000680d097890 */ /* 0x000fe4000fffe03f */
[----:B------:R-:W-:Y:S01]  /*1da80*/  UIADD3.X UR17, URZ, UR59, URZ, UP0, !UPT ;  /* 0x0000003b3f117290 */ /* 0x000fe200087fe43f */
[----:B------:R-:W-:Y:S01]  /*1da90*/  UMOV UR18, 0x0 ;  /* 0x0000000000127882 */ /* 0x000fe20000000000 */
[----:B------:R-:W-:Y:S01]  /*1daa0*/  UMOV UR19, 0x10000000 ;  /* 0x1000000000137882 */ /* 0x000fe20000000000 */
[----:B------:R-:W-:-:S06]  /*1dab0*/  UMOV UR10, UR50 ;  /* 0x00000032000a7c82 */ /* 0x000fcc0008000000 */
[----:B------:R3:W-:Y:S02]  /*1dac0*/  UTMALDG.3D [UR8], [UR16], desc[UR18] ;  /* 0x00001208100075b4 */ /* 0x0007e40008011000 */
[----:B---3--:R-:W-:Y:S05]  /*1dad0*/  @!P1 BRA `(.L_x_256) ;  /* 0x0000000000049947 */ /* 0x008fea0003800000 */
[----:B------:R-:W-:Y:S01]  /*1dae0*/  BPT.TRAP 0x1 ;  /* 0x000000040000795c */ /* 0x000fe20000300000 */
.L_x_256:
[----:B-12---:R-:W1:Y:S02]  /*1daf0*/  LDC R3, c[0x0][0x800] ;  /* 0x00020000ff037b82 */ /* 0x006e640000000800 */
[----:B-1----:R3:W-:Y:S02]  /*1db00*/  SYNCS.ARRIVE.TRANS64.RED.A0TR RZ, [UR13+0x68], R3 ;  /* 0x00006803ffff79a7 */ /* 0x0027e4000830040d */
.L_x_255:
[----:B------:R-:W-:Y:S05]  /*1db10*/  BSYNC B0 ;  /* 0x0000000000007941 */ /* 0x000fea0003800000 */
.L_x_254:
[----:B------:R-:W-:Y:S05]  /*1db20*/  @!P1 BRA `(.L_x_257) ;  /* 0x0000000000049947 */ /* 0x000fea0003800000 */
[----:B------:R-:W-:Y:S01]  /*1db30*/  BPT.TRAP 0x1 ;  /* 0x000000040000795c */ /* 0x000fe20000300000 */
.L_x_257:
[----:B------:R-:W-:Y:S02]  /*1db40*/  UIADD3 UR33, UR13, 0x68, URZ ;  /* 0x000000680d217890 */ /* 0x000fe4000fffe03f */
[----:B------:R-:W-:Y:S02]  /*1db50*/  UIADD3 UR10, UR50, 0x20, URZ ;  /* 0x00000020320a7890 */ /* 0x000fe4000fffe03f */
[----:B------:R-:W-:-:S09]  /*1db60*/  UPRMT UR29, UR37, 0x654, UR33 ;  /* 0x00000654251d7896 */ /* 0x000fd20008000021 */
[----:B------:R-:W-:Y:S01]  /*1db70*/  SYNCS.ARRIVE.TRANS64.RED.A1T0 RZ, [UR29], RZ ;  /* 0x000000ffffff79a7 */ /* 0x000fe2000810041d */
[----:B------:R-:W-:Y:S05]  /*1db80*/  @!P1 BRA `(.L_x_258) ;  /* 0x0000000000049947 */ /* 0x000fea0003800000 */
[----:B------:R-:W-:Y:S01]  /*1db90*/  BPT.TRAP 0x1 ;  /* 0x000000040000795c */ /* 0x000fe20000300000 */
.L_x_258:
[----:B------:R-:W4:Y:S02]  /*1dba0*/  SYNCS.PHASECHK.TRANS64.TRYWAIT P2, [UR13+0x90], R2 ;  /* 0x00009002ff0075a7 */ /* 0x000f24000804014d */
[----:B----4-:R-:W-:Y:S05]  /*1dbb0*/  @!P2 BRA `(.L_x_259) ;  /* 0x000000340040a947 */ /* 0x010fea0003800000 */
.L_x_396:
        /* <DEDUP_REMOVED lines=8> */
[----:B------:R-:W-:Y:S01]  /*1dc40*/  UMOV UR19, 0x10000000 ;  /* 0x1000000000137882 */ /* 0x000fe20000000000 */
[----:B------:R-:W-:-:S06]  /*1dc50*/  UMOV UR11, UR51 ;  /* 0x00000033000b7c82 */ /* 0x000fcc0008000000 */
[----:B------:R4:W-:Y:S02]  /*1dc60*/  UTMALDG.3D [UR8], [UR16], desc[UR18] ;  /* 0x00001208100075b4 */ /* 0x0009e40008011000 */
[----:B----4-:R-:W-:Y:S05]  /*1dc70*/  @!P1 BRA `(.L_x_262) ;  /* 0x0000000000049947 */ /* 0x010fea0003800000 */
[----:B------:R-:W-:Y:S01]  /*1dc80*/  BPT.TRAP 0x1 ;  /* 0x000000040000795c */ /* 0x000fe20000300000 */
.L_x_262:
[----:B-123--:R-:W1:Y:S02]  /*1dc90*/  LDC R3, c[0x0][0x800] ;  /* 0x00020000ff037b82 */ /* 0x00ee640000000800 */
[----:B-1----:R4:W-:Y:S02]  /*1dca0*/  SYNCS.ARRIVE.TRANS64.RED.A0TR RZ, [UR13+0x70], R3 ;  /* 0x00007003ffff79a7 */ /* 0x0029e4000830040d */
.L_x_261:
[----:B------:R-:W-:Y:S05]  /*1dcb0*/  BSYNC B0 ;  /* 0x0000000000007941 */ /* 0x000fea0003800000 */
.L_x_260:
[----:B------:R-:W-:Y:S05]  /*1dcc0*/  @!P1 BRA `(.L_x_263) ;  /* 0x0000000000049947 */ /* 0x000fea0003800000 */
[----:B------:R-:W-:Y:S01]  /*1dcd0*/  BPT.TRAP 0x1 ;  /* 0x000000040000795c */ /* 0x000fe20000300000 */
.L_x_263:
[----:B------:R-:W-:-:S04]  /*1dce0*/  UIADD3 UR25, UR13, 0x70, URZ ;  /* 0x000000700d197890 */ /* 0x000fc8000fffe03f */
[----:B------:R-:W-:-:S09]  /*1dcf0*/  UPRMT UR22, UR37, 0x654, UR25 ;  /* 0x0000065425167896 */ /* 0x000fd20008000019 */
[----:B------:R-:W-:Y:S01]  /*1dd00*/  SYNCS.ARRIVE.TRANS64.RED.A1T0 RZ, [UR22], RZ ;  /* 0x000000ffffff79a7 */ /* 0x000fe20008100416 */
[----:B------:R-:W-:Y:S05]  /*1dd10*/  @!P1 BRA `(.L_x_264) ;  /* 0x0000000000049947 */ /* 0x000fea0003800000 */
[----:B------:R-:W-:Y:S01]  /*1dd20*/  BPT.TRAP 0x1 ;  /* 0x000000040000795c */ /* 0x000fe20000300000 */
.L_x_264:
[----:B------:R-:W5:Y:S02]  /*1dd30*/  SYNCS.PHASECHK.TRANS64.TRYWAIT P2, [UR13+0x98], R2 ;  /* 0x00009802ff0075a7 */ /* 0x000f64000804014d */
[----:B-----5:R-:W-:Y:S05]  /*1dd40*/  @!P2 BRA `(.L_x_265) ;  /* 0x0000003000f4a947 */ /* 0x020fea0003800000 */
.L_x_397:
        /* <DEDUP_REMOVED lines=9> */
[----:B------:R-:W-:-:S07]  /*1dde0*/  UMOV UR19, 0x10000000 ;  /* 0x1000000000137882 */ /* 0x000fce0000000000 */
[----:B------:R1:W-:Y:S02]  /*1ddf0*/  UTMALDG.3D [UR8], [UR16], desc[UR18] ;  /* 0x00001208100075b4 */ /* 0x0003e40008011000 */
[----:B-1----:R-:W-:Y:S05]  /*1de00*/  @!P1 BRA `(.L_x_268) ;  /* 0x0000000000049947 */ /* 0x002fea0003800000 */
[----:B------:R-:W-:Y:S01]  /*1de10*/  BPT.TRAP 0x1 ;  /* 0x000000040000795c */ /* 0x000fe20000300000 */
.L_x_268:
[----:B--234-:R-:W1:Y:S02]  /*1de20*/  LDC R3, c[0x0][0x800] ;  /* 0x00020000ff037b82 */ /* 0x01ce640000000800 */
[----:B-1----:R1:W-:Y:S02]  /*1de30*/  SYNCS.ARRIVE.TRANS64.RED.A0TR RZ, [UR13+0x78], R3 ;  /* 0x00007803ffff79a7 */ /* 0x0023e4000830040d */
.L_x_267:
[----:B------:R-:W-:Y:S05]  /*1de40*/  BSYNC B0 ;  /* 0x0000000000007941 */ /* 0x000fea0003800000 */
.L_x_266:
[----:B------:R-:W-:Y:S05]  /*1de50*/  @!P1 BRA `(.L_x_269) ;  /* 0x0000000000049947 */ /* 0x000fea0003800000 */
[----:B------:R-:W-:Y:S01]  /*1de60*/  BPT.TRAP 0x1 ;  /* 0x000000040000795c */ /* 0x000fe20000300000 */
.L_x_269:
[----:B------:R-:W-:Y:S02]  /*1de70*/  UIADD3 UR17, UR13, 0x78, URZ ;  /* 0x000000780d117890 */ /* 0x000fe4000fffe03f */
[----:B------:R-:W-:Y:S02]  /*1de80*/  UIADD3 UR42, UR50, 0x40, URZ ;  /* 0x00000040322a7890 */ /* 0x000fe4000fffe03f */
[----:B------:R-:W-:-:S09]  /*1de90*/  UPRMT UR23, UR37, 0x654, UR17 ;  /* 0x0000065425177896 */ /* 0x000fd20008000011 */
[----:B------:R-:W-:Y:S01]  /*1dea0*/  SYNCS.ARRIVE.TRANS64.RED.A1T0 RZ, [UR23], RZ ;  /* 0x000000ffffff79a7 */ /* 0x000fe20008100417 */
[----:B------:R-:W-:Y:S05]  /*1deb0*/  @!P1 BRA `(.L_x_270) ;  /* 0x0000000000049947 */ /* 0x000fea0003800000 */
[----:B------:R-:W-:Y:S01]  /*1dec0*/  BPT.TRAP 0x1 ;  /* 0x000000040000795c */ /* 0x000fe20000300000 */
.L_x_270:
[----:B-1234-:R-:W-:-:S04]  /*1ded0*/  SHF.L.U32 R3, RZ, 0x1f, RZ ;  /* 0x0000001fff037819 */ /* 0x01efc800000006ff */
[----:B------:R-:W1:Y:S02]  /*1dee0*/  SYNCS.PHASECHK.TRANS64.TRYWAIT P2, [UR13+0x80], R3 ;  /* 0x00008003ff0075a7 */ /* 0x000e64000804014d */
[----:B-1----:R-:W-:Y:S05]  /*1def0*/  @!P2 BRA `(.L_x_271) ;  /* 0x0000003000a0a947 */ /* 0x002fea0003800000 */
.L_x_398:
[----:B------:R-:W-:Y:S04]  /*1df00*/  BSSY B0, `(.L_x_272) ;  /* 0x000000e000007945 */ /* 0x000fe80003800000 */
[----:B------:R-:W-:Y:S05]  /*1df10*/  @!P0 BRA `(.L_x_273) ;  /* 0x0000000000308947 */ /* 0x000fea0003800000 */
[----:B------:R-:W-:Y:S01]  /*1df20*/  R2UR UR44, R10 ;  /* 0x000000000a2c72ca */ /* 0x000fe200000e0000 */
[----:B------:R-:W-:Y:S02]  /*1df30*/  UIADD3 UR8, UP0, UR58, 0x3f0, URZ ;  /* 0x000003f03a087890 */ /* 0x000fe4000ff1e03f */
[----:B------:R-:W-:Y:S02]  /*1df40*/  UIADD3 UR40, UR13, 0x100, URZ ;  /* 0x000001000d287890 */ /* 0x000fe4000fffe03f */
[----:B------:R-:W-:Y:S01]  /*1df50*/  UIADD3.X UR9, URZ, UR59, URZ, UP0, !UPT ;  /* 0x0000003b3f097290 */ /* 0x000fe200087fe43f */
[----:B------:R-:W-:Y:S01]  /*1df60*/  UMOV UR10, 0x0 ;  /* 0x00000000000a7882 */ /* 0x000fe20000000000 */
[----:B------:R-:W-:Y:S01]  /*1df70*/  UMOV UR11, 0x10000000 ;  /* 0x10000000000b7882 */ /* 0x000fe20000000000 */
[----:B------:R-:W-:-:S06]  /*1df80*/  UMOV UR43, UR51 ;  /* 0x00000033002b7c82 */ /* 0x000fcc0008000000 */
[----:B------:R2:W-:Y:S02]  /*1df90*/  UTMALDG.3D [UR40], [UR8], desc[UR10] ;  /* 0x00000a28080075b4 */ /* 0x0005e40008011000 */
[----:B--2---:R-:W-:Y:S05]  /*1dfa0*/  @!P1 BRA `(.L_x_274) ;  /* 0x0000000000049947 */ /* 0x004fea0003800000 */
[----:B------:R-:W-:Y:S01]  /*1dfb0*/  BPT.TRAP 0x1 ;  /* 0x000000040000795c */ /* 0x000fe20000300000 */
.L_x_274:
[----:B-1----:R-:W1:Y:S02]  /*1dfc0*/  LDC R4, c[0x0][0x800] ;  /* 0x00020000ff047b82 */ /* 0x002e640000000800 */
[----:B-1----:R2:W-:Y:S02]  /*1dfd0*/  SYNCS.ARRIVE.TRANS64.RED.A0TR RZ, [UR13+0x60], R4 ;  /* 0x00006004ffff79a7 */ /* 0x0025e4000830040d */
.L_x_273:
[----:B------:R-:W-:Y:S05]  /*1dfe0*/  BSYNC B0 ;  /* 0x0000000000007941 */ /* 0x000fea0003800000 */
.L_x_272:
[----:B------:R-:W-:Y:S05]  /*1dff0*/  @!P1 BRA `(.L_x_275) ;  /* 0x0000000000049947 */ /* 0x000fea0003800000 */
[----:B------:R-:W-:Y:S01]  /*1e000*/  BPT.TRAP 0x1 ;  /* 0x000000040000795c */ /* 0x000fe20000300000 */
.L_x_275:
[----:B------:R-:W-:Y:S01]  /*1e010*/  SYNCS.ARRIVE.TRANS64.RED.A1T0 RZ, [UR30], RZ ;  /* 0x000000ffffff79a7 */ /* 0x000fe2000810041e */
[----:B------:R-:W-:Y:S05]  /*1e020*/  @!P1 BRA `(.L_x_276) ;  /* 0x0000000000049947 */ /* 0x000fea0003800000 */
[----:B------:R-:W-:Y:S01]  /*1e030*/  BPT.TRAP 0x1 ;  /* 0x000000040000795c */ /* 0x000fe20000300000 */
.L_x_276:
[----:B------:R-:W3:Y:S02]  /*1e040*/  SYNCS.PHASECHK.TRANS64.TRYWAIT P2, [UR13+0x88], R3 ;  /* 0x00008803ff0075a7 */ /* 0x000ee4000804014d */
[----:B---3--:R-:W-:Y:S05]  /*1e050*/  @!P2 BRA `(.L_x_277) ;  /* 0x000000300060a947 */ /* 0x008fea0003800000 */
.L_x_399:
        /* <DEDUP_REMOVED lines=13> */
.L_x_280:
[----:B-12---:R-:W1:Y:S02]  /*1e130*/  LDC R4, c[0x0][0x800] ;  /* 0x00020000ff047b82 */ /* 0x006e640000000800 */
[----:B-1----:R3:W-:Y:S02]  /*1e140*/  SYNCS.ARRIVE.TRANS64.RED.A0TR RZ, [UR13+0x68], R4 ;  /* 0x00006804ffff79a7 */ /* 0x0027e4000830040d */
.L_x_279:
[----:B------:R-:W-:Y:S05]  /*1e150*/  BSYNC B0 ;  /* 0x0000000000007941 */ /* 0x000fea0003800000 */
.L_x_278:
[----:B------:R-:W-:Y:S05]  /*1e160*/  @!P1 BRA `(.L_x_281) ;  /* 0x0000000000049947 */ /* 0x000fea0003800000 */
[----:B------:R-:W-:Y:S01]  /*1e170*/  BPT.TRAP 0x1 ;  /* 0x000000040000795c */ /* 0x000fe20000300000 */
.L_x_281:
[----:B------:R-:W-:Y:S01]  /*1e180*/  SYNCS.ARRIVE.TRANS64.RED.A1T0 RZ, [UR29], RZ ;  /* 0x000000ffffff79a7 */ /* 0x000fe2000810041d */
[----:B------:R-:W-:Y:S01]  /*1e190*/  UIADD3 UR26, UR50, 0x60, URZ ;  /* 0x00000060321a7890 */ /* 0x000fe2000fffe03f */
[----:B------:R-:W-:Y:S11]  /*1e1a0*/  @!P1 BRA `(.L_x_282) ;  /* 0x0000000000049947 */ /* 0x000ff60003800000 */
[----:B------:R-:W-:Y:S01]  /*1e1b0*/  BPT.TRAP 0x1 ;  /* 0x000000040000795c */ /* 0x000fe20000300000 */
.L_x_282:
[----:B------:R-:W4:Y:S02]  /*1e1c0*/  SYNCS.PHASECHK.TRANS64.TRYWAIT P2, [UR13+0x90], R3 ;  /* 0x00009003ff0075a7 */ /* 0x000f24000804014d */
[----:B----4-:R-:W-:Y:S05]  /*1e1d0*/  @!P2 BRA `(.L_x_283) ;  /* 0x000000300018a947 */ /* 0x010fea0003800000 */
.L_x_400:
        /* <DEDUP_REMOVED lines=12> */
.L_x_286:
[----:B-123--:R-:W1:Y:S02]  /*1e2a0*/  LDC R4, c[0x0][0x800] ;  /* 0x00020000ff047b82 */ /* 0x00ee640000000800 */
[----:B-1----:R4:W-:Y:S02]  /*1e2b0*/  SYNCS.ARRIVE.TRANS64.RED.A0TR RZ, [UR13+0x70], R4 ;  /* 0x00007004ffff79a7 */ /* 0x0029e4000830040d */
.L_x_285:
[----:B------:R-:W-:Y:S05]  /*1e2c0*/  BSYNC B0 ;  /* 0x0000000000007941 */ /* 0x000fea0003800000 */
.L_x_284:
[----:B------:R-:W-:Y:S05]  /*1e2d0*/  @!P1 BRA `(.L_x_287) ;  /* 0x0000000000049947 */ /* 0x000fea0003800000 */
[----:B------:R-:W-:Y:S01]  /*1e2e0*/  BPT.TRAP 0x1 ;  /* 0x000000040000795c */ /* 0x000fe20000300000 */
.L_x_287:
[----:B------:R-:W-:Y:S01]  /*1e2f0*/  SYNCS.ARRIVE.TRANS64.RED.A1T0 RZ, [UR22], RZ ;  /* 0x000000ffffff79a7 */ /* 0x000fe20008100416 */
[----:B------:R-:W-:Y:S05]  /*1e300*/  @!P1 BRA `(.L_x_288) ;  /* 0x0000000000049947 */ /* 0x000fea0003800000 */
[----:B------:R-:W-:Y:S01]  /*1e310*/  BPT.TRAP 0x1 ;  /* 0x000000040000795c */ /* 0x000fe20000300000 */
.L_x_288:
[----:B------:R-:W5:Y:S02]  /*1e320*/  SYNCS.PHASECHK.TRANS64.TRYWAIT P2, [UR13+0x98], R3 ;  /* 0x00009803ff0075a7 */ /* 0x000f64000804014d */
[----:B-----5:R-:W-:Y:S05]  /*1e330*/  @!P2 BRA `(.L_x_289) ;  /* 0x0000002c00d8a947 */ /* 0x020fea0003800000 */
.L_x_401:
        /* <DEDUP_REMOVED lines=11> */
[----:B-1----:R-:W-:Y:S05]  /*1e3f0*/  @!P1 BRA `(.L_x_292) ;  /* 0x0000000000049947 */ /* 0x002fea0003800000 */
[----:B------:R-:W-:Y:S01]  /*1e400*/  BPT.TRAP 0x1 ;  /* 0x000000040000795c */ /* 0x000fe20000300000 */
.L_x_292:
[----:B--234-:R-:W1:Y:S02]  /*1e410*/  LDC R4, c[0x0][0x800] ;  /* 0x00020000ff047b82 */ /* 0x01ce640000000800 */
[----:B-1----:R1:W-:Y:S02]  /*1e420*/  SYNCS.ARRIVE.TRANS64.RED.A0TR RZ, [UR13+0x78], R4 ;  /* 0x00007804ffff79a7 */ /* 0x0023e4000830040d */
.L_x_291:
[----:B------:R-:W-:Y:S05]  /*1e430*/  BSYNC B0 ;  /* 0x0000000000007941 */ /* 0x000fea0003800000 */
.L_x_290:
[----:B------:R-:W-:Y:S05]  /*1e440*/  @!P1 BRA `(.L_x_293) ;  /* 0x0000000000049947 */ /* 0x000fea0003800000 */
[----:B------:R-:W-:Y:S01]  /*1e450*/  BPT.TRAP 0x1 ;  /* 0x000000040000795c */ /* 0x000fe20000300000 */
.L_x_293:
[----:B------:R-:W-:Y:S01]  /*1e460*/  SYNCS.ARRIVE.TRANS64.RED.A1T0 RZ, [UR23], RZ ;  /* 0x000000ffffff79a7 */ /* 0x000fe20008100417 */
[----:B------:R-:W-:Y:S01]  /*1e470*/  UIADD3 UR10, UR50, 0x80, URZ ;  /* 0x00000080320a7890 */ /* 0x000fe2000fffe03f */
[----:B------:R-:W-:Y:S11]  /*1e480*/  @!P1 BRA `(.L_x_294) ;  /* 0x0000000000049947 */ /* 0x000ff60003800000 */
[----:B------:R-:W-:Y:S01]  /*1e490*/  BPT.TRAP 0x1 ;  /* 0x000000040000795c */ /* 0x000fe20000300000 */
.L_x_294:
[----:B------:R-:W5:Y:S02]  /*1e4a0*/  SYNCS.PHASECHK.TRANS64.TRYWAIT P2, [UR13+0x80], R2 ;  /* 0x00008002ff0075a7 */ /* 0x000f64000804014d */
[----:B-----5:R-:W-:Y:S05]  /*1e4b0*/  @!P2 BRA `(.L_x_295) ;  /* 0x0000002c0090a947 */ /* 0x020fea0003800000 */
.L_x_402:
        /* <DEDUP_REMOVED lines=8> */
[----:B------:R-:W-:Y:S01]  /*1e540*/  UMOV UR9, UR41 ;  /* 0x0000002900097c82 */ /* 0x000fe20008000000 */
[----:B------:R-:W-:-:S05]  /*1e550*/  UMOV UR11, UR51 ;  /* 0x00000033000b7c82 */ /* 0x000fca0008000000 */
[----:B------:R1:W-:Y:S02]  /*1e560*/  UTMALDG.3D [UR8], [UR18], desc[UR26] ;  /* 0x00001a08120075b4 */ /* 0x0003e40008011000 */
[----:B-1----:R-:W-:Y:S05]  /*1e570*/  @!P1 BRA `(.L_x_298) ;  /* 0x0000000000049947 */ /* 0x002fea0003800000 */
[----:B------:R-:W-:Y:S01]  /*1e580*/  BPT.TRAP 0x1 ;  /* 0x000000040000795c */ /* 0x000fe20000300000 */
.L_x_298:
[----:B--234-:R-:W1:Y:S02]  /*1e590*/  LDC R4, c[0x0][0x800] ;  /* 0x00020000ff047b82 */ /* 0x01ce640000000800 */
[----:B-1----:R1:W-:Y:S02]  /*1e5a0*/  SYNCS.ARRIVE.TRANS64.RED.A0TR RZ, [UR13+0x60], R4 ;  /* 0x00006004ffff79a7 */ /* 0x0023e4000830040d */
.L_x_297:
[----:B------:R-:W-:Y:S05]  /*1e5b0*/  BSYNC B0 ;  /* 0x0000000000007941 */ /* 0x000fea0003800000 */
.L_x_296:
[----:B------:R-:W-:Y:S05]  /*1e5c0*/  @!P1 BRA `(.L_x_299) ;  /* 0x0000000000049947 */ /* 0x000fea0003800000 */
[----:B------:R-:W-:Y:S01]  /*1e5d0*/  BPT.TRAP 0x1 ;  /* 0x000000040000795c */ /* 0x000fe20000300000 */
.L_x_299:
[----:B------:R-:W-:Y:S01]  /*1e5e0*/  SYNCS.ARRIVE.TRANS64.RED.A1T0 RZ, [UR30], RZ ;  /* 0x000000ffffff79a7 */ /* 0x000fe2000810041e */
[----:B------:R-:W-:Y:S05]  /*1e5f0*/  @!P1 BRA `(.L_x_300) ;  /* 0x0000000000049947 */ /* 0x000fea0003800000 */
[----:B------:R-:W-:Y:S01]  /*1e600*/  BPT.TRAP 0x1 ;  /* 0x000000040000795c */ /* 0x000fe20000300000 */
.L_x_300:
[----:B------:R-:W5:Y:S02]  /*1e610*/  SYNCS.PHASECHK.TRANS64.TRYWAIT P2, [UR13+0x88], R2 ;  /* 0x00008802ff0075a7 */ /* 0x000f64000804014d */
[----:B-----5:R-:W-:Y:S05]  /*1e620*/  @!P2 BRA `(.L_x_301) ;  /* 0x0000002c004ca947 */ /* 0x020fea0003800000 */
.L_x_403:
        /* <DEDUP_REMOVED lines=13> */
.L_x_304:
[----:B--234-:R-:W1:Y:S02]  /*1e700*/  LDC R4, c[0x0][0x800] ;  /* 0x00020000ff047b82 */ /* 0x01ce640000000800 */
[----:B-1----:R1:W-:Y:S02]  /*1e710*/  SYNCS.ARRIVE.TRANS64.RED.A0TR RZ, [UR13+0x68], R4 ;  /* 0x00006804ffff79a7 */ /* 0x0023e4000830040d */
.L_x_303:
[----:B------:R-:W-:Y:S05]  /*1e720*/  BSYNC B0 ;  /* 0x0000000000007941 */ /* 0x000fea0003800000 */
.L_x_302:
[----:B------:R-:W-:Y:S05]  /*1e730*/  @!P1 BRA `(.L_x_305) ;  /* 0x0000000000049947 */ /* 0x000fea0003800000 */
[----:B------:R-:W-:Y:S01]  /*1e740*/  BPT.TRAP 0x1 ;  /* 0x000000040000795c */ /* 0x000fe20000300000 */
.L_x_305:
[----:B------:R-:W-:Y:S01]  /*1e750*/  SYNCS.ARRIVE.TRANS64.RED.A1T0 RZ, [UR29], RZ ;  /* 0x000000ffffff79a7 */ /* 0x000fe2000810041d */
[----:B------:R-:W-:Y:S01]  /*1e760*/  UIADD3 UR10, UR50, 0xa0, URZ ;  /* 0x000000a0320a7890 */ /* 0x000fe2000fffe03f */
[----:B------:R-:W-:Y:S11]  /*1e770*/  @!P1 BRA `(.L_x_306) ;  /* 0x0000000000049947 */ /* 0x000ff60003800000 */
[----:B------:R-:W-:Y:S01]  /*1e780*/  BPT.TRAP 0x1 ;  /* 0x000000040000795c */ /* 0x000fe20000300000 */
.L_x_306:
[----:B------:R-:W5:Y:S02]  /*1e790*/  SYNCS.PHASECHK.TRANS64.TRYWAIT P2, [UR13+0x90], R2 ;  /* 0x00009002ff0075a7 */ /* 0x000f64000804014d */
[----:B-----5:R-:W-:Y:S05]  /*1e7a0*/  @!P2 BRA `(.L_x_307) ;  /* 0x0000002c0004a947 */ /* 0x020fea0003800000 */
.L_x_404:
        /* <DEDUP_REMOVED lines=13> */
.L_x_310:
[----:B--234-:R-:W1:Y:S02]  /*1e880*/  LDC R4, c[0x0][0x800] ;  /* 0x00020000ff047b82 */ /* 0x01ce640000000800 */
[----:B-1----:R1:W-:Y:S02]  /*1e890*/  SYNCS.ARRIVE.TRANS64.RED.A0TR RZ, [UR13+0x70], R4 ;  /* 0x00007004ffff79a7 */ /* 0x0023e4000830040d */
.L_x_309:
[----:B------:R-:W-:Y:S05]  /*1e8a0*/  BSYNC B0 ;  /* 0x0000000000007941 */ /* 0x000fea0003800000 */
.L_x_308:
[----:B------:R-:W-:Y:S05]  /*1e8b0*/  @!P1 BRA `(.L_x_311) ;  /* 0x0000000000049947 */ /* 0x000fea0003800000 */
[----:B------:R-:W-:Y:S01]  /*1e8c0*/  BPT.TRAP 0x1 ;  /* 0x000000040000795c */ /* 0x000fe20000300000 */
.L_x_311:
[----:B------:R-:W-:Y:S01]  /*1e8d0*/  SYNCS.ARRIVE.TRANS64.RED.A1T0 RZ, [UR22], RZ ;  /* 0x000000ffffff79a7 */ /* 0x000fe20008100416 */
[----:B------:R-:W-:Y:S05]  /*1e8e0*/  @!P1 BRA `(.L_x_312) ;  /* 0x0000000000049947 */ /* 0x000fea0003800000 */
[----:B------:R-:W-:Y:S01]  /*1e8f0*/  BPT.TRAP 0x1 ;  /* 0x000000040000795c */ /* 0x000fe20000300000 */
.L_x_312:
[----:B------:R-:W5:Y:S02]  /*1e900*/  SYNCS.PHASECHK.TRANS64.TRYWAIT P2, [UR13+0x98], R2 ;  /* 0x00009802ff0075a7 */ /* 0x000f64000804014d */
[----:B-----5:R-:W-:Y:S05]  /*1e910*/  @!P2 BRA `(.L_x_313) ;  /* 0x0000002800c0a947 */ /* 0x020fea0003800000 */
.L_x_405:
        /* <DEDUP_REMOVED lines=13> */
.L_x_316:
[----:B------:R-:W1:Y:S02]  /*1e9f0*/  LDC R2, c[0x0][0x800] ;  /* 0x00020000ff027b82 */ /* 0x000e640000000800 */
[----:B-1----:R1:W-:Y:S02]  /*1ea00*/  SYNCS.ARRIVE.TRANS64.RED.A0TR RZ, [UR13+0x78], R2 ;  /* 0x00007802ffff79a7 */ /* 0x0023e4000830040d */
.L_x_315:
[----:B------:R-:W-:Y:S05]  /*1ea10*/  BSYNC B0 ;  /* 0x0000000000007941 */ /* 0x000fea0003800000 */
.L_x_314:
[----:B------:R-:W-:Y:S05]  /*1ea20*/  @!P1 BRA `(.L_x_317) ;  /* 0x0000000000049947 */ /* 0x000fea0003800000 */
[----:B------:R-:W-:Y:S01]  /*1ea30*/  BPT.TRAP 0x1 ;  /* 0x000000040000795c */ /* 0x000fe20000300000 */
.L_x_317:
[----:B------:R-:W-:Y:S01]  /*1ea40*/  SYNCS.ARRIVE.TRANS64.RED.A1T0 RZ, [UR23], RZ ;  /* 0x000000ffffff79a7 */ /* 0x000fe20008100417 */
[----:B------:R-:W-:Y:S01]  /*1ea50*/  UIADD3 UR10, UR50, 0xc0, URZ ;  /* 0x000000c0320a7890 */ /* 0x000fe2000fffe03f */
[----:B------:R-:W-:Y:S11]  /*1ea60*/  @!P1 BRA `(.L_x_318) ;  /* 0x0000000000049947 */ /* 0x000ff60003800000 */
[----:B------:R-:W-:Y:S01]  /*1ea70*/  BPT.TRAP 0x1 ;  /* 0x000000040000795c */ /* 0x000fe20000300000 */
.L_x_318:
[----:B------:R-:W5:Y:S02]  /*1ea80*/  SYNCS.PHASECHK.TRANS64.TRYWAIT P2, [UR13+0x80], R3 ;  /* 0x00008003ff0075a7 */ /* 0x000f64000804014d */
[----:B-----5:R-:W-:Y:S05]  /*1ea90*/  @!P2 BRA `(.L_x_319) ;  /* 0x000000280078a947 */ /* 0x020fea0003800000 */
.L_x_406:
        /* <DEDUP_REMOVED lines=13> */
.L_x_322:
[----:B------:R-:W1:Y:S02]  /*1eb70*/  LDC R2, c[0x0][0x800] ;  /* 0x00020000ff027b82 */ /* 0x000e640000000800 */
[----:B-1----:R1:W-:Y:S02]  /*1eb80*/  SYNCS.ARRIVE.TRANS64.RED.A0TR RZ, [UR13+0x60], R2 ;  /* 0x00006002ffff79a7 */ /* 0x0023e4000830040d */
.L_x_321:
[----:B------:R-:W-:Y:S05]  /*1eb90*/  BSYNC B0 ;  /* 0x0000000000007941 */ /* 0x000fea0003800000 */
.L_x_320:
[----:B------:R-:W-:Y:S05]  /*1eba0*/  @!P1 BRA `(.L_x_323) ;  /* 0x0000000000049947 */ /* 0x000fea0003800000 */
[----:B------:R-:W-:Y:S01]  /*1ebb0*/  BPT.TRAP 0x1 ;  /* 0x000000040000795c */ /* 0x000fe20000300000 */
.L_x_323:
[----:B------:R-:W-:Y:S01]  /*1ebc0*/  SYNCS.ARRIVE.TRANS64.RED.A1T0 RZ, [UR30], RZ ;  /* 0x000000ffffff79a7 */ /* 0x000fe2000810041e */
[----:B------:R-:W-:Y:S05]  /*1ebd0*/  @!P1 BRA `(.L_x_324) ;  /* 0x0000000000049947 */ /* 0x000fea0003800000 */
[----:B------:R-:W-:Y:S01]  /*1ebe0*/  BPT.TRAP 0x1 ;  /* 0x000000040000795c */ /* 0x000fe20000300000 */
.L_x_324:
[----:B------:R-:W5:Y:S02]  /*1ebf0*/  SYNCS.PHASECHK.TRANS64.TRYWAIT P2, [UR13+0x88], R3 ;  /* 0x00008803ff0075a7 */ /* 0x000f64000804014d */
[----:B-----5:R-:W-:Y:S05]  /*1ec00*/  @!P2 BRA `(.L_x_325) ;  /* 0x000000280034a947 */ /* 0x020fea0003800000 */
.L_x_407:
        /* <DEDUP_REMOVED lines=13> */
.L_x_328:
[----:B------:R-:W1:Y:S02]  /*1ece0*/  LDC R2, c[0x0][0x800] ;  /* 0x00020000ff027b82 */ /* 0x000e640000000800 */
[----:B-1----:R1:W-:Y:S02]  /*1ecf0*/  SYNCS.ARRIVE.TRANS64.RED.A0TR RZ, [UR13+0x68], R2 ;  /* 0x00006802ffff79a7 */ /* 0x0023e4000830040d */
.L_x_327:
[----:B------:R-:W-:Y:S05]  /*1ed00*/  BSYNC B0 ;  /* 0x0000000000007941 */ /* 0x000fea0003800000 */
.L_x_326:
[----:B------:R-:W-:Y:S05]  /*1ed10*/  @!P1 BRA `(.L_x_329) ;  /* 0x0000000000049947 */ /* 0x000fea0003800000 */
[----:B------:R-:W-:Y:S01]  /*1ed20*/  BPT.TRAP 0x1 ;  /* 0x000000040000795c */ /* 0x000fe20000300000 */
.L_x_329:
[----:B------:R-:W-:Y:S01]  /*1ed30*/  SYNCS.ARRIVE.TRANS64.RED.A1T0 RZ, [UR29], RZ ;  /* 0x000000ffffff79a7 */ /* 0x000fe2000810041d */
[----:B------:R-:W-:Y:S01]  /*1ed40*/  UIADD3 UR10, UR50, 0xe0, URZ ;  /* 0x000000e0320a7890 */ /* 0x000fe2000fffe03f */
[----:B------:R-:W-:Y:S11]  /*1ed50*/  @!P1 BRA `(.L_x_330) ;  /* 0x0000000000049947 */ /* 0x000ff60003800000 */
[----:B------:R-:W-:Y:S01]  /*1ed60*/  BPT.TRAP 0x1 ;  /* 0x000000040000795c */ /* 0x000fe20000300000 */
.L_x_330:
[----:B------:R-:W5:Y:S02]  /*1ed70*/  SYNCS.PHASECHK.TRANS64.TRYWAIT P2, [UR13+0x90], R3 ;  /* 0x00009003ff0075a7 */ /* 0x000f64000804014d */
[----:B-----5:R-:W-:Y:S05]  /*1ed80*/  @!P2 BRA `(.L_x_331) ;  /* 0x0000002400eca947 */ /* 0x020fea0003800000 */
.L_x_408:
        /* <DEDUP_REMOVED lines=13> */
.L_x_334:
[----:B------:R-:W1:Y:S02]  /*1ee60*/  LDC R2, c[0x0][0x800] ;  /* 0x00020000ff027b82 */ /* 0x000e640000000800 */
[----:B-1----:R1:W-:Y:S02]  /*1ee70*/  SYNCS.ARRIVE.TRANS64.RED.A0TR RZ, [UR13+0x70], R2 ;  /* 0x00007002ffff79a7 */ /* 0x0023e4000830040d */
.L_x_333:
[----:B------:R-:W-:Y:S05]  /*1ee80*/  BSYNC B0 ;  /* 0x0000000000007941 */ /* 0x000fea0003800000 */
.L_x_332:
[----:B------:R-:W-:Y:S05]  /*1ee90*/  @!P1 BRA `(.L_x_335) ;  /* 0x0000000000049947 */ /* 0x000fea0003800000 */
[----:B------:R-:W-:Y:S01]  /*1eea0*/  BPT.TRAP 0x1 ;  /* 0x000000040000795c */ /* 0x000fe20000300000 */
.L_x_335:
[----:B------:R-:W-:Y:S01]  /*1eeb0*/  SYNCS.ARRIVE.TRANS64.RED.A1T0 RZ, [UR22], RZ ;  /* 0x000000ffffff79a7 */ /* 0x000fe20008100416 */
[----:B------:R-:W-:Y:S05]  /*1eec0*/  @!P1 BRA `(.L_x_336) ;  /* 0x0000000000049947 */ /* 0x000fea0003800000 */
[----:B------:R-:W-:Y:S01]  /*1eed0*/  BPT.TRAP 0x1 ;  /* 0x000000040000795c */ /* 0x000fe20000300000 */
.L_x_336:
[----:B------:R-:W5:Y:S02]  /*1eee0*/  SYNCS.PHASECHK.TRANS64.TRYWAIT P2, [UR13+0x98], R3 ;  /* 0x00009803ff0075a7 */ /* 0x000f64000804014d */
[----:B-----5:R-:W-:Y:S05]  /*1eef0*/  @!P2 BRA `(.L_x_337) ;  /* 0x0000002400a8a947 */ /* 0x020fea0003800000 */
.L_x_409:
        /* <DEDUP_REMOVED lines=13> */
.L_x_340:
[----:B------:R-:W1:Y:S02]  /*1efd0*/  LDC R2, c[0x0][0x800] ;  /* 0x00020000ff027b82 */ /* 0x000e640000000800 */
[----:B-1----:R1:W-:Y:S02]  /*1efe0*/  SYNCS.ARRIVE.TRANS64.RED.A0TR RZ, [UR13+0x78], R2 ;  /* 0x00007802ffff79a7 */ /* 0x0023e4000830040d */
.L_x_339:
[----:B------:R-:W-:Y:S05]  /*1eff0*/  BSYNC B0 ;  /* 0x0000000000007941 */ /* 0x000fea0003800000 */
.L_x_338:
[----:B------:R-:W-:Y:S05]  /*1f000*/  @!P1 BRA `(.L_x_341) ;  /* 0x0000000000049947 */ /* 0x000fea0003800000 */
[----:B------:R-:W-:Y:S01]  /*1f010*/  BPT.TRAP 0x1 ;  /* 0x000000040000795c */ /* 0x000fe20000300000 */
.L_x_341:
[----:B------:R-:W5:Y:S01]  /*1f020*/  LDL.LU R15, [R1+0x4b4] ;  /* 0x0004b400010f7983 */ /* 0x000f620000300800 */
[----:B------:R-:W-:Y:S03]  /*1f030*/  SYNCS.ARRIVE.TRANS64.RED.A1T0 RZ, [UR23], RZ ;  /* 0x000000ffffff79a7 */ /* 0x000fe60008100417 */
[----:B------:R-:W5:Y:S01]  /*1f040*/  LDL.LU R12, [R1+0x4b0] ;  /* 0x0004b000010c7983 */ /* 0x000f620000300800 */
[----:B-1234-:R-:W-:Y:S02]  /*1f050*/  PRMT R4, RZ, 0x7610, R4 ;  /* 0x00007610ff047816 */ /* 0x01efe40000000004 */
[----:B------:R-:W-:Y:S02]  /*1f060*/  MOV R2, 0xffffffff ;  /* 0xffffffff00027802 */ /* 0x000fe40000000f00 */
[----:B------:R-:W-:Y:S02]  /*1f070*/  MOV R3, 0xffffffff ;  /* 0xffffffff00037802 */ /* 0x000fe40000000f00 */
[----:B------:R-:W-:-:S02]  /*1f080*/  MOV R10, 0xffffffff ;  /* 0xffffffff000a7802 */ /* 0x000fc40000000f00 */
[----:B-----5:R-:W-:-:S04]  /*1f090*/  IADD3 R12, P0, R12, UR54, RZ ;  /* 0x000000360c0c7c10 */ /* 0x020fc8000ff1e0ff */
[----:B------:R-:W-:Y:S01]  /*1f0a0*/  IADD3.X R15, R15, UR38, RZ, P0, !PT ;  /* 0x000000260f0f7c10 */ /* 0x000fe200087fe4ff */
[----:B------:R1:W-:Y:S01]  /*1f0b0*/  STL [R1+0x4b0], R12 ;  /* 0x0004b00c01007387 */ /* 0x0003e20000100800 */
[----:B------:R-:W-:-:S03]  /*1f0c0*/  ISETP.GE.U32.AND P0, PT, R12, UR4, PT ;  /* 0x000000040c007c0c */ /* 0x000fc6000bf06070 */
[----:B------:R1:W-:Y:S01]  /*1f0d0*/  STL [R1+0x4b4], R15 ;  /* 0x0004b40f01007387 */ /* 0x0003e20000100800 */
[----:B------:R-:W-:-:S13]  /*1f0e0*/  ISETP.GE.U32.AND.EX P0, PT, R15, UR5, PT, P0 ;  /* 0x000000050f007c0c */ /* 0x000fda000bf06100 */
[----:B-1----:R-:W-:Y:S05]  /*1f0f0*/  @P0 BRA `(.L_x_342) ;  /* 0x0000000400580947 */ /* 0x002fea0003800000 */
[----:B------:R-:W1:Y:S01]  /*1f100*/  S2R R7, SR_CTAID.X ;  /* 0x0000000000077919 */ /* 0x000e620000002500 */
[----:B------:R-:W2:Y:S01]  /*1f110*/  LDC R13, c[0x0][0x904] ;  /* 0x00024100ff0d7b82 */ /* 0x000ea20000000800 */
[----:B------:R-:W-:Y:S01]  /*1f120*/  ULDC UR8, c[0x0][0x150] ;  /* 0x0000540000087ab9 */ /* 0x000fe20000000800 */
[----:B------:R-:W3:Y:S06]  /*1f130*/  S2R R2, SR_CTAID.Y ;  /* 0x0000000000027919 */ /* 0x000eec0000002600 */
[----:B------:R-:W4:Y:S08]  /*1f140*/  LDC R4, c[0x0][0x144] ;  /* 0x00005100ff047b82 */ /* 0x000f300000000800 */
[----:B------:R-:W5:Y:S08]  /*1f150*/  LDC R11, c[0x0][0x148] ;  /* 0x00005200ff0b7b82 */ /* 0x000f700000000800 */
[----:B------:R-:W4:Y:S01]  /*1f160*/  LDC.64 R8, c[0x0][0x8d0] ;  /* 0x00023400ff087b82 */ /* 0x000f220000000a00 */
[----:B--2---:R-:W-:-:S02]  /*1f170*/  ISETP.NE.AND P2, PT, R13, 0x1, PT ;  /* 0x000000010d00780c */ /* 0x004fc40003f45270 */
[----:B-1----:R-:W-:Y:S02]  /*1f180*/  I2FP.F32.U32 R3, R7 ;  /* 0x0000000700037245 */ /* 0x002fe40000201000 */
[----:B---3--:R-:W-:-:S03]  /*1f190*/  I2FP.F32.U32 R5, R2 ;  /* 0x0000000200057245 */ /* 0x008fc60000201000 */
[----:B------:R-:W-:Y:S01]  /*1f1a0*/  FMUL R3, R3, UR8 ;  /* 0x0000000803037c20 */ /* 0x000fe20008400000 */
[----:B------:R-:W-:Y:S02]  /*1f1b0*/  ULDC UR8, c[0x0][0x154] ;  /* 0x0000550000087ab9 */ /* 0x000fe40000000800 */
[----:B------:R-:W-:-:S03]  /*1f1c0*/  FMUL R10, R5, UR8 ;  /* 0x00000008050a7c20 */ /* 0x000fc60008400000 */
[----:B------:R-:W1:Y:S01]  /*1f1d0*/  F2I.U32.TRUNC.NTZ R3, R3 ;  /* 0x0000000300037305 */ /* 0x000e62000020f000 */
[----:B----4-:R-:W-:-:S07]  /*1f1e0*/  ISETP.NE.U32.AND P0, PT, R8, RZ, PT ;  /* 0x000000ff0800720c */ /* 0x010fce0003f05070 */
[----:B------:R-:W2:Y:S01]  /*1f1f0*/  F2I.U32.TRUNC.NTZ R10, R10 ;  /* 0x0000000a000a7305 */ /* 0x000ea2000020f000 */
[----:B------:R-:W-:Y:S02]  /*1f200*/  ISETP.NE.AND.EX P0, PT, R9, RZ, PT, P0 ;  /* 0x000000ff0900720c */ /* 0x000fe40003f05300 */
[----:B-1----:R-:W-:Y:S02]  /*1f210*/  IADD3 R5, -R3, RZ, RZ ;  /* 0x000000ff03057210 */ /* 0x002fe40007ffe1ff */
[----:B------:R-:W-:-:S03]  /*1f220*/  MOV R3, R15 ;  /* 0x0000000f00037202 */ /* 0x000fc60000000f00 */
[----:B------:R-:W-:Y:S01]  /*1f230*/  IMAD R7, R4, R5, R7 ;  /* 0x0000000504077224 */ /* 0x000fe200078e0207 */
[----:B--2---:R-:W-:-:S05]  /*1f240*/  IADD3 R4, -R10, RZ, RZ ;  /* 0x000000ff0a047210 */ /* 0x004fca0007ffe1ff */
[----:B-----5:R-:W-:Y:S01]  /*1f250*/  @P2 IMAD R7, R11, R4, R2 ;  /* 0x000000040b072224 */ /* 0x020fe200078e0202 */
[----:B------:R-:W-:Y:S01]  /*1f260*/  MOV R2, R12 ;  /* 0x0000000c00027202 */ /* 0x000fe20000000f00 */
[----:B------:R-:W1:Y:S01]  /*1f270*/  LDC R11, c[0x0][0x8d8] ;  /* 0x00023600ff0b7b82 */ /* 0x000e620000000800 */
[----:B------:R-:W-:Y:S05]  /*1f280*/  @!P0 BRA `(.L_x_343) ;  /* 0x0000000000288947 */ /* 0x000fea0003800000 */
[----:B------:R-:W2:Y:S02]  /*1f290*/  LDC R2, c[0x0][0x8dc] ;  /* 0x00023700ff027b82 */ /* 0x000ea40000000800 */
[----:B--2---:R-:W-:-:S04]  /*1f2a0*/  IADD3 R3, P0, R12, R2, RZ ;  /* 0x000000020c037210 */ /* 0x004fc80007f1e0ff */
[----:B------:R-:W-:-:S05]  /*1f2b0*/  IADD3.X R13, RZ, R15, RZ, P0, !PT ;  /* 0x0000000fff0d7210 */ /* 0x000fca00007fe4ff */
[----:B------:R-:W-:-:S04]  /*1f2c0*/  IMAD.WIDE.U32 R4, R13, R8, RZ ;  /* 0x000000080d047225 */ /* 0x000fc800078e00ff */
[----:B------:R-:W-:-:S04]  /*1f2d0*/  IMAD.WIDE.U32 R4, P0, R3, R9, R4 ;  /* 0x0000000903047225 */ /* 0x000fc80007800004 */
[----:B------:R-:W-:Y:S01]  /*1f2e0*/  IMAD.WIDE.U32 R2, R3, R8, RZ ;  /* 0x0000000803027225 */ /* 0x000fe200078e00ff */
[----:B------:R-:W-:-:S04]  /*1f2f0*/  MOV R2, R5 ;  /* 0x0000000500027202 */ /* 0x000fc80000000f00 */
[----:B------:R-:W-:Y:S02]  /*1f300*/  IADD3 RZ, P1, R3, R4, RZ ;  /* 0x0000000403ff7210 */ /* 0x000fe40007f3e0ff */
[----:B------:R-:W-:-:S03]  /*1f310*/  IADD3.X R3, RZ, RZ, RZ, P0, !PT ;  /* 0x000000ffff037210 */ /* 0x000fc600007fe4ff */
[----:B------:R-:W-:-:S08]  /*1f320*/  IMAD.WIDE.U32.X R2, R13, R9, R2, P1 ;  /* 0x000000090d027225 */ /* 0x000fd000008e0402 */
.L_x_343:
[----:B------:R-:W2:Y:S01]  /*1f330*/  LDC.64 R4, c[0x0][0x8c8] ;  /* 0x00023200ff047b82 */ /* 0x000ea20000000a00 */
[-CC-:B-1----:R-:W-:Y:S02]  /*1f340*/  SHF.R.U64 R10, R2, R11.reuse, R3.reuse ;  /* 0x0000000b020a7219 */ /* 0x182fe40000001203 */
[----:B------:R-:W-:Y:S02]  /*1f350*/  SHF.R.U32.HI R11, RZ, R11, R3 ;  /* 0x0000000bff0b7219 */ /* 0x000fe40000011603 */
[----:B------:R-:W-:Y:S02]  /*1f360*/  IADD3 R9, P0, RZ, -R10, RZ ;  /* 0x8000000aff097210 */ /* 0x000fe40007f1e0ff */
[----:B------:R-:W-:Y:S02]  /*1f370*/  MOV R3, R15 ;  /* 0x0000000f00037202 */ /* 0x000fe40000000f00 */
[----:B------:R-:W-:-:S05]  /*1f380*/  IADD3.X R11, RZ, ~R11, RZ, P0, !PT ;  /* 0x8000000bff0b7210 */ /* 0x000fca00007fe4ff */
[----:B--2---:R-:W-:-:S04]  /*1f390*/  IMAD R2, R11, R4, RZ ;  /* 0x000000040b027224 */ /* 0x004fc800078e02ff */
[C---:B------:R-:W-:Y:S01]  /*1f3a0*/  IMAD R11, R9.reuse, R5, R2 ;  /* 0x00000005090b7224 */ /* 0x040fe200078e0202 */
[----:B------:R-:W-:Y:S01]  /*1f3b0*/  MOV R2, R12 ;  /* 0x0000000c00027202 */ /* 0x000fe20000000f00 */
[----:B------:R-:W1:Y:S04]  /*1f3c0*/  LDC R5, c[0x0][0x900] ;  /* 0x00024000ff057b82 */ /* 0x000e680000000800 */
[----:B------:R-:W-:-:S04]  /*1f3d0*/  IMAD.WIDE.U32 R2, R9, R4, R2 ;  /* 0x0000000409027225 */ /* 0x000fc800078e0002 */
[----:B------:R-:W2:Y:S01]  /*1f3e0*/  LDC.64 R8, c[0x0][0x8e8] ;  /* 0x00023a00ff087b82 */ /* 0x000ea20000000a00 */
[----:B------:R-:W-:-:S07]  /*1f3f0*/  IADD3 R3, R3, R11, RZ ;  /* 0x0000000b03037210 */ /* 0x000fce0007ffe0ff */
[----:B------:R-:W3:Y:S08]  /*1f400*/  LDC R12, c[0x0][0x8c0] ;  /* 0x00023000ff0c7b82 */ /* 0x000ef00000000800 */
[----:B------:R-:W4:Y:S01]  /*1f410*/  LDC R4, c[0x0][0x8b0] ;  /* 0x00022c00ff047b82 */ /* 0x000f220000000800 */
[----:B--2---:R-:W-:-:S04]  /*1f420*/  ISETP.NE.U32.AND P0, PT, R8, RZ, PT ;  /* 0x000000ff0800720c */ /* 0x004fc80003f05070 */
[----:B------:R-:W-:Y:S02]  /*1f430*/  ISETP.NE.AND.EX P0, PT, R9, RZ, PT, P0 ;  /* 0x000000ff0900720c */ /* 0x000fe40003f05300 */
[-CC-:B---3--:R-:W-:Y:S02]  /*1f440*/  SHF.R.U64 R11, R2, R12.reuse, R3.reuse ;  /* 0x0000000c020b7219 */ /* 0x188fe40000001203 */
[----:B------:R-:W-:-:S04]  /*1f450*/  SHF.R.U32.HI R3, RZ, R12, R3 ;  /* 0x0000000cff037219 */ /* 0x000fc80000011603 */
[-CC-:B----4-:R-:W-:Y:S02]  /*1f460*/  SHF.R.U64 R12, R11, R4.reuse, R3.reuse ;  /* 0x000000040b0c7219 */ /* 0x190fe40000001203 */
[----:B------:R-:W-:-:S04]  /*1f470*/  SHF.R.U32.HI R4, RZ, R4, R3 ;  /* 0x00000004ff047219 */ /* 0x000fc80000011603 */
[-CC-:B-1----:R-:W-:Y:S02]  /*1f480*/  SHF.R.U64 R13, R12, R5.reuse, R4.reuse ;  /* 0x000000050c0d7219 */ /* 0x182fe40000001204 */
[----:B------:R-:W-:Y:S02]  /*1f490*/  SHF.R.U32.HI R4, RZ, R5, R4 ;  /* 0x00000005ff047219 */ /* 0x000fe40000011604 */
[----:B------:R-:W-:Y:S02]  /*1f4a0*/  MOV R2, R13 ;  /* 0x0000000d00027202 */ /* 0x000fe40000000f00 */
[----:B------:R-:W-:Y:S01]  /*1f4b0*/  MOV R3, R4 ;  /* 0x0000000400037202 */ /* 0x000fe20000000f00 */
[----:B------:R-:W-:Y:S06]  /*1f4c0*/  @!P0 BRA `(.L_x_344) ;  /* 0x0000000000288947 */ /* 0x000fec0003800000 */
[----:B------:R-:W1:Y:S02]  /*1f4d0*/  LDC R2, c[0x0][0x8f4] ;  /* 0x00023d00ff027b82 */ /* 0x000e640000000800 */
[----:B-1----:R-:W-:-:S04]  /*1f4e0*/  IADD3 R3, P0, R13, R2, RZ ;  /* 0x000000020d037210 */ /* 0x002fc80007f1e0ff */
        /* <DEDUP_REMOVED lines=8> */
.L_x_344:
[----:B------:R-:W1:Y:S01]  /*1f570*/  LDC R4, c[0x0][0x8f0] ;  /* 0x00023c00ff047b82 */ /* 0x000e620000000800 */
[----:B------:R-:W-:-:S07]  /*1f580*/  LOP3.LUT R11, R11, R17, RZ, 0xc0, !PT ;  /* 0x000000110b0b7212 */ /* 0x000fce00078ec0ff */
[----:B------:R-:W2:Y:S08]  /*1f590*/  LDC R5, c[0x0][0x8e0] ;  /* 0x00023800ff057b82 */ /* 0x000eb00000000800 */
[----:B------:R-:W3:Y:S01]  /*1f5a0*/  LDC R9, c[0x0][0x8b8] ;  /* 0x00022e00ff097b82 */ /* 0x000ee20000000800 */
[----:B-1----:R-:W-:-:S07]  /*1f5b0*/  SHF.R.U64 R4, R2, R4, R3 ;  /* 0x0000000402047219 */ /* 0x002fce0000001203 */
[----:B------:R-:W1:Y:S01]  /*1f5c0*/  LDC R2, c[0x0][0x8a8] ;  /* 0x00022a00ff027b82 */ /* 0x000e620000000800 */
[----:B------:R-:W-:-:S05]  /*1f5d0*/  LOP3.LUT R3, R12, R14, RZ, 0xc0, !PT ;  /* 0x0000000e0c037212 */ /* 0x000fca00078ec0ff */
[----:B------:R-:W-:Y:S01]  /*1f5e0*/  IMAD R8, R16, R4, R3 ;  /* 0x0000000410087224 */ /* 0x000fe200078e0203 */
[----:B------:R-:W-:-:S05]  /*1f5f0*/  IADD3 R4, -R4, RZ, RZ ;  /* 0x000000ff04047210 */ /* 0x000fca0007ffe1ff */
[----:B--2---:R-:W-:Y:S01]  /*1f600*/  IMAD R13, R4, R5, R13 ;  /* 0x00000005040d7224 */ /* 0x004fe200078e020d */
[----:B------:R-:W-:Y:S01]  /*1f610*/  MOV R4, 0x1 ;  /* 0x0000000100047802 */ /* 0x000fe20000000f00 */
[----:B---3--:R-:W-:Y:S02]  /*1f620*/  IMAD R7, R8, R9, R7 ;  /* 0x0000000908077224 */ /* 0x008fe400078e0207 */
[----:B-1----:R-:W-:-:S05]  /*1f630*/  IMAD R2, R13, R2, R11 ;  /* 0x000000020d027224 */ /* 0x002fca00078e020b */
[----:B------:R-:W-:Y:S02]  /*1f640*/  SEL R3, R2, R7, !P2 ;  /* 0x0000000702037207 */ /* 0x000fe40005000000 */
[----:B------:R-:W-:-:S07]  /*1f650*/  SEL R2, R7, R2, !P2 ;  /* 0x0000000207027207 */ /* 0x000fce0005000000 */
.L_x_342:
[----:B------:R-:W-:-:S13]  /*1f660*/  LOP3.LUT P0, RZ, R4, 0xff, RZ, 0xc0, !PT ;  /* 0x000000ff04ff7812 */ /* 0x000fda000780c0ff */
[----:B------:R-:W-:Y:S05]  /*1f670*/  @P0 BRA `(.L_x_345) ;  /* 0xffffffdc00e40947 */ /* 0x000fea000383ffff */
.L_x_241:
[----:B------:R-:W-:Y:S01]  /*1f680*/  ELECT P0, URZ, PT ;  /* 0x00000000003f782f */ /* 0x000fe20003800000 */
[----:B------:R-:W-:-:S12]  /*1f690*/  BSSY B0, `(.L_x_346) ;  /* 0x000001e000007945 */ /* 0x000fd80003800000 */
[----:B------:R-:W-:Y:S05]  /*1f6a0*/  @!P0 BRA `(.L_x_347) ;  /* 0x0000000000708947 */ /* 0x000fea0003800000 */
[----:B------:R-:W-:-:S06]  /*1f6b0*/  ULOP3.LUT UR4, UR39, 0x2, URZ, 0xfc, !UPT ;  /* 0x0000000227047892 */ /* 0x000fcc000f8efc3f */
[----:B------:R-:W-:-:S04]  /*1f6c0*/  MOV R0, UR4 ;  /* 0x0000000400007c02 */ /* 0x000fc80008000f00 */
[----:B------:R-:W-:-:S13]  /*1f6d0*/  ISETP.NE.AND P1, PT, R0, 0x3, PT ;  /* 0x000000030000780c */ /* 0x000fda0003f25270 */
[----:B------:R-:W-:Y:S05]  /*1f6e0*/  @!P1 BRA `(.L_x_348) ;  /* 0x0000000000049947 */ /* 0x000fea0003800000 */
[----:B------:R-:W-:Y:S01]  /*1f6f0*/  BPT.TRAP 0x1 ;  /* 0x000000040000795c */ /* 0x000fe20000300000 */
.L_x_348:
[----:B------:R-:W-:Y:S02]  /*1f700*/  MOV R0, 0x400 ;  /* 0x0000040000007802 */ /* 0x000fe40000000f00 */
[----:B------:R-:W-:Y:S02]  /*1f710*/  MOV R3, UR37 ;  /* 0x0000002500037c02 */ /* 0x000fe40008000f00 */
[----:B------:R-:W-:Y:S02]  /*1f720*/  MOV R2, 0x1 ;  /* 0x0000000100027802 */ /* 0x000fe40000000f00 */
[----:B------:R-:W-:Y:S02]  /*1f730*/  LEA R0, R3, R0, 0x18 ;  /* 0x0000000003007211 */ /* 0x000fe400078ec0ff */
[----:B------:R-:W-:-:S04]  /*1f740*/  SHF.L.U32 R3, R2, 0x1f, RZ ;  /* 0x0000001f02037819 */ /* 0x000fc800000006ff */
[----:B------:R-:W3:Y:S02]  /*1f750*/  SYNCS.PHASECHK.TRANS64.TRYWAIT P0, [R0+URZ+0x80], R3 ;  /* 0x00008003000075a7 */ /* 0x000ee4000800017f */
[----:B---3--:R-:W-:Y:S05]  /*1f760*/  @!P0 BRA `(.L_x_349) ;  /* 0x0000001c00a48947 */ /* 0x008fea0003800000 */
.L_x_410:
[----:B------:R-:W-:Y:S05]  /*1f770*/  @!P1 BRA `(.L_x_350) ;  /* 0x0000000000049947 */ /* 0x000fea0003800000 */
[----:B------:R-:W-:Y:S01]  /*1f780*/  BPT.TRAP 0x1 ;  /* 0x000000040000795c */ /* 0x000fe20000300000 */
.L_x_350:
[----:B------:R-:W4:Y:S02]  /*1f790*/  SYNCS.PHASECHK.TRANS64.TRYWAIT P0, [R0+URZ+0x88], R3 ;  /* 0x00008803000075a7 */ /* 0x000f24000800017f */
[----:B----4-:R-:W-:Y:S05]  /*1f7a0*/  @!P0 BRA `(.L_x_351) ;  /* 0x0000001c00a88947 */ /* 0x010fea0003800000 */
.L_x_411:
[----:B------:R-:W-:Y:S05]  /*1f7b0*/  @!P1 BRA `(.L_x_352) ;  /* 0x0000000000049947 */ /* 0x000fea0003800000 */
[----:B------:R-:W-:Y:S01]  /*1f7c0*/  BPT.TRAP 0x1 ;  /* 0x000000040000795c */ /* 0x000fe20000300000 */
.L_x_352:
[----:B------:R-:W1:Y:S02]  /*1f7d0*/  SYNCS.PHASECHK.TRANS64.TRYWAIT P0, [R0+URZ+0x90], R3 ;  /* 0x00009003000075a7 */ /* 0x000e64000800017f */
[----:B-1----:R-:W-:Y:S05]  /*1f7e0*/  @!P0 BRA `(.L_x_353) ;  /* 0x0000001c00ac8947 */ /* 0x002fea0003800000 */
.L_x_412:
[----:B------:R-:W-:Y:S05]  /*1f7f0*/  @!P1 BRA `(.L_x_354) ;  /* 0x0000000000049947 */ /* 0x000fea0003800000 */
[----:B------:R-:W-:Y:S01]  /*1f800*/  BPT.TRAP 0x1 ;  /* 0x000000040000795c */ /* 0x000fe20000300000 */
.L_x_354:
[----:B---34-:R-:W-:-:S04]  /*1f810*/  MOV R3, 0x1 ;  /* 0x0000000100037802 */ /* 0x018fc80000000f00 */
[----:B------:R-:W-:-:S07]  /*1f820*/  SHF.L.U32 R3, R3, 0x1f, RZ ;  /* 0x0000001f03037819 */ /* 0x000fce00000006ff */
.L_x_355:
[----:B-1----:R1:W3:Y:S02]  /*1f830*/  SYNCS.PHASECHK.TRANS64.TRYWAIT P0, [R0+URZ+0x98], R3 ;  /* 0x00009803000075a7 */ /* 0x0022e4000800017f */
[----:B---3--:R-:W-:Y:S05]  /*1f840*/  @!P0 NANOSLEEP.SYNCS 0x989680 ;  /* 0x009896800000895d */ /* 0x008fea0003900000 */
[----:B------:R-:W3:Y:S02]  /*1f850*/  @!P0 SYNCS.PHASECHK.TRANS64 P0, [R0+URZ+0x98], R3 ;  /* 0x00009803000085a7 */ /* 0x000ee4000800007f */
[----:B---3--:R-:W-:Y:S05]  /*1f860*/  @!P0 BRA `(.L_x_355) ;  /* 0xfffffffc00f08947 */ /* 0x008fea000383ffff */
.L_x_347:
[----:B------:R-:W-:Y:S05]  /*1f870*/  BSYNC B0 ;  /* 0x0000000000007941 */ /* 0x000fea0003800000 */
.L_x_346:
[----:B------:R-:W-:Y:S05]  /*1f880*/  EXIT ;  /* 0x000000000000794d */ /* 0x000fea0003800000 */
.L_x_236:
[----:B------:R-:W-:Y:S02]  /*1f890*/  LOP3.LUT P0, RZ, R6, 0xff, RZ, 0xc0, !PT ;  /* 0x000000ff06ff7812 */ /* 0x000fe4000780c0ff */
[----:B------:R-:W-:Y:S02]  /*1f8a0*/  MOV R0, 0x1 ;  /* 0x0000000100007802 */ /* 0x000fe40000000f00 */
[----:B------:R-:W-:-:S09]  /*1f8b0*/  MOV R7, RZ ;  /* 0x000000ff00077202 */ /* 0x000fd20000000f00 */
[----:B------:R-:W-:Y:S05]  /*1f8c0*/  @!P0 BRA `(.L_x_356) ;  /* 0x0000000c00388947 */ /* 0x000fea0003800000 */
[----:B------:R-:W1:Y:S01]  /*1f8d0*/  LDC R0, c[0x0][0x28c] ;  /* 0x0000a300ff007b82 */ /* 0x000e620000000800 */
[----:B------:R-:W-:Y:S01]  /*1f8e0*/  ULDC UR15, c[0x0][0x900] ;  /* 0x00024000000f7ab9 */ /* 0x000fe20000000800 */
[----:B------:R-:W-:Y:S01]  /*1f8f0*/  UMOV UR4, 0xffffffff ;  /* 0xffffffff00047882 */ /* 0x000fe20000000000 */
[----:B------:R-:W-:Y:S01]  /*1f900*/  BSSY B0, `(.L_x_356) ;  /* 0x00000ca000007945 */ /* 0x000fe20003800000 */
[----:B------:R-:W-:Y:S01]  /*1f910*/  USHF.L.U32 UR13, UR37, 0x7, URZ ;  /* 0x00000007250d7899 */ /* 0x000fe2000800063f */
[----:B------:R-:W-:Y:S01]  /*1f920*/  MOV R9, 0x1 ;  /* 0x0000000100097802 */ /* 0x000fe20000000f00 */
[----:B------:R-:W-:Y:S01]  /*1f930*/  USHF.L.U32 UR4, UR4, UR15, URZ ;  /* 0x0000000f04047299 */ /* 0x000fe2000800063f */
[----:B------:R-:W-:Y:S01]  /*1f940*/  MOV R7, RZ ;  /* 0x000000ff00077202 */ /* 0x000fe20000000f00 */
[----:B------:R-:W-:Y:S01]  /*1f950*/  ULDC UR14, c[0x0][0x8a8] ;  /* 0x00022a00000e7ab9 */ /* 0x000fe20000000800 */
[----:B------:R-:W-:Y:S01]  /*1f960*/  UMOV UR5, 0x1 ;  /* 0x0000000100057882 */ /* 0x000fe20000000000 */
[----:B------:R-:W-:-:S02]  /*1f970*/  USHF.L.U32 UR24, UR37, 0xd, URZ ;  /* 0x0000000d25187899 */ /* 0x000fc4000800063f */
[----:B------:R-:W-:Y:S02]  /*1f980*/  ULOP3.LUT UR25, UR45, 0x2, URZ, 0xfc, !UPT ;  /* 0x000000022d197892 */ /* 0x000fe4000f8efc3f */
[----:B------:R-:W-:Y:S02]  /*1f990*/  ULOP3.LUT UR13, UR13, 0x80, URZ, 0xc0, !UPT ;  /* 0x000000800d0d7892 */ /* 0x000fe4000f8ec03f */
[----:B------:R-:W-:Y:S02]  /*1f9a0*/  UIADD3 UR14, UR14, -0x1, URZ ;  /* 0xffffffff0e0e7890 */ /* 0x000fe4000fffe03f */
[----:B------:R-:W-:Y:S02]  /*1f9b0*/  USHF.L.U32 UR15, UR5, UR15, URZ ;  /* 0x0000000f050f7299 */ /* 0x000fe4000800063f */
[----:B------:R-:W-:Y:S01]  /*1f9c0*/  ULOP3.LUT UR16, URZ, UR4, URZ, 0x33, !UPT ;  /* 0x000000043f107292 */ /* 0x000fe2000f8e333f */
[----:B------:R-:W-:Y:S01]  /*1f9d0*/  ULDC.64 UR20, c[0x0][0x198] ;  /* 0x0000660000147ab9 */ /* 0x000fe20000000a00 */
[----:B-1----:R-:W-:-:S04]  /*1f9e0*/  IADD3 R0, R0, 0x3f, RZ ;  /* 0x0000003f00007810 */ /* 0x002fc80007ffe0ff */
[----:B------:R-:W-:-:S04]  /*1f9f0*/  SHF.R.S32.HI R5, RZ, 0x1f, R0 ;  /* 0x0000001fff057819 */ /* 0x000fc80000011400 */
[----:B------:R-:W-:Y:S02]  /*1fa00*/  LEA.HI R5, R5, R0, RZ, 0x6 ;  /* 0x0000000005057211 */ /* 0x000fe400078f30ff */
[----:B------:R-:W-:Y:S02]  /*1fa10*/  MOV R0, 0x1 ;  /* 0x0000000100007802 */ /* 0x000fe40000000f00 */
[----:B------:R-:W-:-:S04]  /*1fa20*/  SHF.R.S32.HI R6, RZ, 0x6, R5 ;  /* 0x00000006ff067819 */ /* 0x000fc80000011405 */
[----:B------:R-:W-:-:S07]  /*1fa30*/  IADD3 R16, R6, 0x1, RZ ;  /* 0x0000000106107810 */ /* 0x000fce0007ffe0ff */
.L_x_367:
[----:B------:R-:W-:-:S03]  /*1fa40*/  UMOV UR4, 0xffffffff ;  /* 0xffffffff00047882 */ /* 0x000fc60000000000 */
[----:B------:R-:W-:Y:S05]  /*1fa50*/  BRA.DIV UR4, `(.L_x_357) ;  /* 0x0000001e04247947 */ /* 0x000fea000b800000 */
[----:B------:R-:W-:-:S13]  /*1fa60*/  ELECT P6, URZ, PT ;  /* 0x00000000003f782f */ /* 0x000fda00038c0000 */
.L_x_415:
[----:B------:R-:W1:Y:S01]  /*1fa70*/  LDC R4, c[0x0][0x28c] ;  /* 0x0000a300ff047b82 */ /* 0x000e620000000800 */
[----:B------:R-:W-:Y:S01]  /*1fa80*/  BSSY B1, `(.L_x_358) ;  /* 0x0000039000017945 */ /* 0x000fe20003800000 */
[----:B-1----:R-:W-:-:S13]  /*1fa90*/  ISETP.LT.OR P6, PT, R4, 0x1, !P6 ;  /* 0x000000010400780c */ /* 0x002fda00077c1670 */
[----:B------:R-:W-:Y:S05]  /*1faa0*/  @P6 BRA `(.L_x_359) ;  /* 0x0000000000d86947 */ /* 0x000fea0003800000 */
[----:B------:R-:W-:Y:S02]  /*1fab0*/  LEA R3, R3, UR13, 0x8 ;  /* 0x0000000d03037c11 */ /* 0x000fe4000f8e40ff */
[----:B------:R-:W-:Y:S02]  /*1fac0*/  SHF.L.U32 R2, R2, 0x8, RZ ;  /* 0x0000000802027819 */ /* 0x000fe400000006ff */
[----:B------:R-:W-:Y:S02]  /*1fad0*/  MOV R13, RZ ;  /* 0x000000ff000d7202 */ /* 0x000fe40000000f00 */
[----:B------:R-:W-:Y:S02]  /*1fae0*/  MOV R4, R16 ;  /* 0x0000001000047202 */ /* 0x000fe40000000f00 */
[----:B------:R-:W-:Y:S02]  /*1faf0*/  MOV R5, R0 ;  /* 0x0000000000057202 */ /* 0x000fe40000000f00 */
[----:B------:R-:W-:-:S07]  /*1fb00*/  MOV R8, R7 ;  /* 0x0000000700087202 */ /* 0x000fce0000000f00 */
.L_x_362:
[----:B------:R-:W1:Y:S01]  /*1fb10*/  S2R R12, SR_CgaCtaId ;  /* 0x00000000000c7919 */ /* 0x000e620000008800 */
[----:B------:R-:W-:Y:S01]  /*1fb20*/  MOV R11, 0x400 ;  /* 0x00000400000b7802 */ /* 0x000fe20000000f00 */
[----:B------:R-:W2:Y:S03]  /*1fb30*/  S2R R14, SR_TID.X ;  /* 0x00000000000e7919 */ /* 0x000ea60000002100 */
[----:B-1----:R-:W-:Y:S02]  /*1fb40*/  LEA R15, R12, R11, 0x18 ;  /* 0x0000000b0c0f7211 */ /* 0x002fe400078ec0ff */
[----:B------:R-:W-:Y:S02]  /*1fb50*/  SHF.L.U32 R11, R5, 0x1f, RZ ;  /* 0x0000001f050b7819 */ /* 0x000fe400000006ff */
[----:B------:R-:W-:Y:S02]  /*1fb60*/  LEA R12, R8, R15, 0x3 ;  /* 0x0000000f080c7211 */ /* 0x000fe400078e18ff */
[----:B--2---:R-:W-:-:S02]  /*1fb70*/  LOP3.LUT P1, RZ, R14, 0x7f, RZ, 0xc0, !PT ;  /* 0x0000007f0eff7812 */ /* 0x004fc4000782c0ff */
[----:B------:R-:W1:Y:S02]  /*1fb80*/  SYNCS.PHASECHK.TRANS64.TRYWAIT P0, [R12+URZ+0x30], R11 ;  /* 0x0000300b0c0075a7 */ /* 0x000e64000800017f */
[----:B-1----:R-:W-:Y:S09]  /*1fb90*/  @!P0 BRA `(.L_x_360) ;  /* 0x0000001800f48947 */ /* 0x002ff20003800000 */
.L_x_416:
[----:B-1----:R-:W1:Y:S01]  /*1fba0*/  @!P1 LDC R11, c[0x0][0x500] ;  /* 0x00014000ff0b9b82 */ /* 0x002e620000000800 */
[----:B------:R-:W-:-:S04]  /*1fbb0*/  UPRMT UR4, UR25, 0x9910, URZ ;  /* 0x0000991019047896 */ /* 0x000fc8000800003f */
[----:B------:R-:W-:-:S06]  /*1fbc0*/  UISETP.NE.AND UP0, UPT, UR4, 0x2, UPT ;  /* 0x000000020400788c */ /* 0x000fcc000bf05270 */
[----:B------:R-:W-:Y:S01]  /*1fbd0*/  PLOP3.LUT P0, PT, PT, PT, UP0, 0x80, 0x0 ;  /* 0x000000000000781c */ /* 0x000fe20003f0f008 */
[----:B-1----:R1:W-:-:S12]  /*1fbe0*/  @!P1 SYNCS.ARRIVE.TRANS64 RZ, [R12+URZ], R11 ;  /* 0x0000000b0cff99a7 */ /* 0x0023d8000800003f */
[----:B------:R-:W-:Y:S05]  /*1fbf0*/  @P0 BRA `(.L_x_361) ;  /* 0x0000000000040947 */ /* 0x000fea0003800000 */
[----:B------:R-:W-:Y:S01]  /*1fc00*/  BPT.TRAP 0x1 ;  /* 0x000000040000795c */ /* 0x000fe20000300000 */
.L_x_361:
[----:B------:R-:W-:Y:S01]  /*1fc10*/  R2UR UR5, R8 ;  /* 0x00000000080572ca */ /* 0x000fe200000e0000 */
[----:B------:R-:W-:Y:S01]  /*1fc20*/  UIADD3 UR4, UP0, UR20, 0xf0, URZ ;  /* 0x000000f014047890 */ /* 0x000fe2000ff1e03f */
[----:B------:R-:W-:Y:S01]  /*1fc30*/  R2UR UR18, R15 ;  /* 0x000000000f1272ca */ /* 0x000fe200000e0000 */
[----:B------:R-:W-:Y:S01]  /*1fc40*/  UIADD3 UR22, UP1, UR20, 0x1f0, URZ ;  /* 0x000001f014167890 */ /* 0x000fe2000ff3e03f */
[----:B------:R-:W-:Y:S01]  /*1fc50*/  R2UR UR9, R12 ;  /* 0x000000000c0972ca */ /* 0x000fe200000e0000 */
[----:B------:R-:W-:Y:S01]  /*1fc60*/  UMOV UR6, 0x0 ;  /* 0x0000000000067882 */ /* 0x000fe20000000000 */
[----:B------:R-:W-:Y:S01]  /*1fc70*/  R2UR UR11, R2 ;  /* 0x00000000020b72ca */ /* 0x000fe200000e0000 */
[----:B------:R-:W-:Y:S01]  /*1fc80*/  UIADD3.X UR23, URZ, UR21, URZ, UP1, !UPT ;  /* 0x000000153f177290 */ /* 0x000fe20008ffe43f */
[----:B------:R-:W-:Y:S01]  /*1fc90*/  R2UR UR10, R13 ;  /* 0x000000000d0a72ca */ /* 0x000fe200000e0000 */
[----:B------:R-:W-:Y:S01]  /*1fca0*/  UMOV UR7, 0x10000000 ;  /* 0x1000000000077882 */ /* 0x000fe20000000000 */
[----:B------:R-:W-:Y:S01]  /*1fcb0*/  R2UR UR12, R10 ;  /* 0x000000000a0c72ca */ /* 0x000fe200000e0000 */
[----:B------:R-:W-:Y:S01]  /*1fcc0*/  UMOV UR26, 0x30000 ;  /* 0x00030000001a7882 */ /* 0x000fe20000000000 */
[----:B------:R-:W-:Y:S01]  /*1fcd0*/  IADD3 R4, R4, -0x1, RZ ;  /* 0xffffffff04047810 */ /* 0x000fe20007ffe0ff */
[----:B------:R-:W-:Y:S01]  /*1fce0*/  USHF.L.U32 UR5, UR5, 0xe, URZ ;  /* 0x0000000e05057899 */ /* 0x000fe2000800063f */
[----:B------:R-:W-:-:S02]  /*1fcf0*/  R2UR UR19, R3 ;  /* 0x00000000031372ca */ /* 0x000fc400000e0000 */
[----:B------:R-:W-:Y:S01]  /*1fd00*/  ISETP.GT.AND P1, PT, R4, 0x1, PT ;  /* 0x000000010400780c */ /* 0x000fe20003f24270 */
[----:B------:R-:W-:Y:S01]  /*1fd10*/  ULOP3.LUT UR8, UR5, 0x2000, UR24, 0xf8, !UPT ;  /* 0x0000200005087892 */ /* 0x000fe2000f8ef818 */
[----:B------:R-:W-:Y:S01]  /*1fd20*/  IADD3 R8, R8, 0x1, RZ ;  /* 0x0000000108087810 */ /* 0x000fe20007ffe0ff */
[----:B------:R-:W-:Y:S01]  /*1fd30*/  UIADD3 UR17, UR18, 0x6200, UR5 ;  /* 0x0000620012117890 */ /* 0x000fe2000fffe005 */
[----:B------:R-:W-:Y:S01]  /*1fd40*/  IADD3 R13, R13, 0x40, RZ ;  /* 0x000000400d0d7810 */ /* 0x000fe20007ffe0ff */
[----:B------:R-:W-:Y:S01]  /*1fd50*/  UIADD3.X UR5, URZ, UR21, URZ, UP0, !UPT ;  /* 0x000000153f057290 */ /* 0x000fe200087fe43f */
[----:B------:R-:W-:Y:S01]  /*1fd60*/  ISETP.NE.AND P0, PT, R8, 0x6, PT ;  /* 0x000000060800780c */ /* 0x000fe20003f05270 */
[----:B------:R-:W-:-:S03]  /*1fd70*/  UIADD3 UR18, UR18, 0x1e200, UR8 ;  /* 0x0001e20012127890 */ /* 0x000fc6000fffe008 */
[----:B------:R-:W-:Y:S01]  /*1fd80*/  UMOV UR8, UR17 ;  /* 0x0000001100087c82 */ /* 0x000fe20008000000 */
[----:B-1----:R-:W-:Y:S02]  /*1fd90*/  SEL R12, RZ, 0x1, P0 ;  /* 0x00000001ff0c7807 */ /* 0x002fe40000000000 */
[----:B------:R-:W-:Y:S01]  /*1fda0*/  SEL R8, R8, RZ, P0 ;  /* 0x000000ff08087207 */ /* 0x000fe20000000000 */
[----:B------:R1:W-:Y:S01]  /*1fdb0*/  UTMALDG.3D [UR8], [UR4], desc[UR6] ;  /* 0x00000608040075b4 */ /* 0x0003e20008011000 */
[----:B------:R-:W-:Y:S01]  /*1fdc0*/  LOP3.LUT R5, R5, R12, RZ, 0x3c, !PT ;  /* 0x0000000c05057212 */ /* 0x000fe200078e3cff */
[----:B-1----:R-:W-:Y:S01]  /*1fdd0*/  UMOV UR8, UR18 ;  /* 0x0000001200087c82 */ /* 0x002fe20008000000 */
[----:B------:R-:W-:Y:S02]  /*1fde0*/  UMOV UR11, UR19 ;  /* 0x00000013000b7c82 */ /* 0x000fe40008000000 */
[----:B------:R1:W-:Y:S02]  /*1fdf0*/  UTMALDG.3D.MULTICAST [UR8], [UR22], UR26, desc[UR6] ;  /* 0x00000608160073b4 */ /* 0x0003e4000801181a */
[----:B-1----:R-:W-:Y:S05]  /*1fe00*/  @P1 BRA `(.L_x_362) ;  /* 0xfffffffc00401947 */ /* 0x002fea000383ffff */
.L_x_359:
[----:B------:R-:W-:Y:S05]  /*1fe10*/  BSYNC B1 ;  /* 0x0000000000017941 */ /* 0x000fea0003800000 */
.L_x_358:
[----:B------:R-:W2:Y:S01]  /*1fe20*/  LDL.LU R14, [R1+0x4b4] ;  /* 0x0004b400010e7983 */ /* 0x000ea20000300800 */
[----:B------:R-:W-:Y:S01]  /*1fe30*/  LOP3.LUT P0, RZ, R9, 0xff, RZ, 0xc0, !PT ;  /* 0x000000ff09ff7812 */ /* 0x000fe2000780c0ff */
[----:B------:R-:W-:Y:S02]  /*1fe40*/  ULDC.64 UR4, c[0x0][0x8f8] ;  /* 0x00023e0000047ab9 */ /* 0x000fe40000000a00 */
[----:B------:R-:W3:Y:S01]  /*1fe50*/  LDL.LU R12, [R1+0x4b0] ;  /* 0x0004b000010c7983 */ /* 0x000ee20000300800 */
[C---:B------:R-:W-:Y:S01]  /*1fe60*/  IADD3 R4, R6.reuse, R7, RZ ;  /* 0x0000000706047210 */ /* 0x040fe20007ffe0ff */
[----:B------:R-:W-:Y:S01]  /*1fe70*/  BSSY B1, `(.L_x_363) ;  /* 0x0000070000017945 */ /* 0x000fe20003800000 */
[----:B------:R-:W-:Y:S02]  /*1fe80*/  ISETP.GE.U32.AND P1, PT, R6, 0x6, PT ;  /* 0x000000060600780c */ /* 0x000fe40003f26070 */
[----:B------:R-:W-:Y:S02]  /*1fe90*/  MOV R10, 0xffffffff ;  /* 0xffffffff000a7802 */ /* 0x000fe40000000f00 */
[----:B------:R-:W-:-:S03]  /*1fea0*/  PRMT R9, RZ, 0x7610, R9 ;  /* 0x00007610ff097816 */ /* 0x000fc60000000009 */
[----:B------:R-:W1:Y:S01]  /*1feb0*/  @P0 S2R R3, SR_CgaCtaId ;  /* 0x0000000000030919 */ /* 0x000e620000008800 */
[----:B------:R-:W-:-:S04]  /*1fec0*/  @P0 MOV R2, 0x400 ;  /* 0x0000040000020802 */ /* 0x000fc80000000f00 */
[----:B-1----:R-:W-:-:S04]  /*1fed0*/  @P0 LEA R2, R3, R2, 0x18 ;  /* 0x0000000203020211 */ /* 0x002fc800078ec0ff */
[----:B------:R1:W-:Y:S01]  /*1fee0*/  @P0 SYNCS.ARRIVE.TRANS64.A1T0 RZ, [R2+URZ+0xa8], RZ ;  /* 0x0000a8ff02ff09a7 */ /* 0x0003e2000810003f */
[----:B------:R-:W-:-:S04]  /*1fef0*/  ISETP.GT.U32.AND P0, PT, R4, 0x5, PT ;  /* 0x000000050400780c */ /* 0x000fc80003f04070 */
[----:B------:R-:W-:Y:S01]  /*1ff00*/  ISETP.LT.U32.AND P0, PT, R6, 0x6, P0 ;  /* 0x000000060600780c */ /* 0x000fe20000701070 */
[----:B-1----:R-:W-:Y:S01]  /*1ff10*/  IMAD.WIDE.U32 R2, R4, -0x55555555, RZ ;  /* 0xaaaaaaab04027825 */ /* 0x002fe200078e00ff */
[----:B------:R-:W-:-:S04]  /*1ff20*/  MOV R2, 0xffffffff ;  /* 0xffffffff00027802 */ /* 0x000fc80000000f00 */
[----:B------:R-:W-:Y:S02]  /*1ff30*/  SHF.R.U32.HI R5, RZ, 0x2, R3 ;  /* 0x00000002ff057819 */ /* 0x000fe40000011603 */
[----:B------:R-:W-:-:S03]  /*1ff40*/  SEL R3, RZ, 0x1, !P0 ;  /* 0x00000001ff037807 */ /* 0x000fc60004000000 */
[--C-:B------:R-:W-:Y:S01]  /*1ff50*/  IMAD R7, R5, -0x6, R4.reuse ;  /* 0xfffffffa05077824 */ /* 0x100fe200078e0204 */
[----:B------:R-:W-:Y:S02]  /*1ff60*/  LOP3.LUT R0, R0, R3, RZ, 0x3c, !PT ;  /* 0x0000000300007212 */ /* 0x000fe400078e3cff */
[----:B------:R-:W-:Y:S02]  /*1ff70*/  MOV R3, 0xffffffff ;  /* 0xffffffff00037802 */ /* 0x000fe40000000f00 */
[----:B------:R-:W-:Y:S02]  /*1ff80*/  @P1 LOP3.LUT R0, R0, 0x1, R5, 0x78, !PT ;  /* 0x0000000100001812 */ /* 0x000fe400078e7805 */
[----:B------:R-:W-:Y:S02]  /*1ff90*/  PRMT R4, RZ, 0x7610, R4 ;  /* 0x00007610ff047816 */ /* 0x000fe40000000004 */
[----:B---3--:R-:W-:-:S04]  /*1ffa0*/  IADD3 R12, P0, R12, UR54, RZ ;  /* 0x000000360c0c7c10 */ /* 0x008fc8000ff1e0ff */
[----:B--2---:R-:W-:Y:S01]  /*1ffb0*/  IADD3.X R14, R14, UR38, RZ, P0, !PT ;  /* 0x000000260e0e7c10 */ /* 0x004fe200087fe4ff */
        /* <DEDUP_REMOVED lines=8> */
[----:B------:R-:W-:Y:S01]  /*20040*/  ULDC UR7, c[0x0][0x8d8] ;  /* 0x0002360000077ab9 */ /* 0x000fe20000000800 */
[----:B------:R-:W3:Y:S05]  /*20050*/  S2R R2, SR_CTAID.Y ;  /* 0x0000000000027919 */ /* 0x000eea0000002600 */
[----:B------:R-:W4:Y:S08]  /*20060*/  LDC R5, c[0x0][0x144] ;  /* 0x00005100ff057b82 */ /* 0x000f300000000800 */
[----:B------:R-:W5:Y:S01]  /*20070*/  LDC R11, c[0x0][0x148] ;  /* 0x00005200ff0b7b82 */ /* 0x000f620000000800 */
[----:B--2---:R-:W-:-:S02]  /*20080*/  ISETP.NE.AND P2, PT, R15, 0x1, PT ;  /* 0x000000010f00780c */ /* 0x004fc40003f45270 */
[----:B-1----:R-:W-:Y:S02]  /*20090*/  I2FP.F32.U32 R3, R8 ;  /* 0x0000000800037245 */ /* 0x002fe40000201000 */
[----:B---3--:R-:W-:-:S03]  /*200a0*/  I2FP.F32.U32 R4, R2 ;  /* 0x0000000200047245 */ /* 0x008fc60000201000 */
[----:B------:R-:W-:Y:S01]  /*200b0*/  FMUL R3, R3, UR4 ;  /* 0x0000000403037c20 */ /* 0x000fe20008400000 */
[----:B------:R-:W-:Y:S02]  /*200c0*/  ULDC UR4, c[0x0][0x154] ;  /* 0x0000550000047ab9 */ /* 0x000fe40000000800 */
[----:B------:R-:W-:Y:S01]  /*200d0*/  FMUL R10, R4, UR4 ;  /* 0x00000004040a7c20 */ /* 0x000fe20008400000 */
[----:B------:R-:W-:Y:S02]  /*200e0*/  ULDC.64 UR4, c[0x0][0x8d0] ;  /* 0x0002340000047ab9 */ /* 0x000fe40000000a00 */
[----:B------:R-:W1:Y:S01]  /*200f0*/  F2I.U32.TRUNC.NTZ R3, R3 ;  /* 0x0000000300037305 */ /* 0x000e62000020f000 */
[----:B------:R-:W-:-:S04]  /*20100*/  ISETP.NE.U32.AND P0, PT, RZ, UR4, PT ;  /* 0x00000004ff007c0c */ /* 0x000fc8000bf05070 */
[----:B------:R-:W-:-:S03]  /*20110*/  ISETP.NE.AND.EX P0, PT, RZ, UR5, PT, P0 ;  /* 0x00000005ff007c0c */ /* 0x000fc6000bf05300 */
[----:B------:R-:W2:Y:S01]  /*20120*/  F2I.U32.TRUNC.NTZ R10, R10 ;  /* 0x0000000a000a7305 */ /* 0x000ea2000020f000 */
[----:B-1----:R-:W-:Y:S02]  /*20130*/  IADD3 R4, -R3, RZ, RZ ;  /* 0x000000ff03047210 */ /* 0x002fe40007ffe1ff */
[----:B------:R-:W-:-:S03]  /*20140*/  MOV R3, R14 ;  /* 0x0000000e00037202 */ /* 0x000fc60000000f00 */
[----:B----4-:R-:W-:Y:S01]  /*20150*/  IMAD R8, R5, R4, R8 ;  /* 0x0000000405087224 */ /* 0x010fe200078e0208 */
[----:B--2---:R-:W-:-:S05]  /*20160*/  IADD3 R4, -R10, RZ, RZ ;  /* 0x000000ff0a047210 */ /* 0x004fca0007ffe1ff */
[----:B-----5:R-:W-:Y:S01]  /*20170*/  @P2 IMAD R8, R11, R4, R2 ;  /* 0x000000040b082224 */ /* 0x020fe200078e0202 */
[----:B------:R-:W-:Y:S01]  /*20180*/  MOV R2, R12 ;  /* 0x0000000c00027202 */ /* 0x000fe20000000f00 */
[----:B------:R-:W-:Y:S06]  /*20190*/  @!P0 BRA `(.L_x_365) ;  /* 0x0000000000288947 */ /* 0x000fec0003800000 */
[----:B------:R-:W-:Y:S02]  /*201a0*/  ULDC UR6, c[0x0][0x8dc] ;  /* 0x0002370000067ab9 */ /* 0x000fe40000000800 */
[----:B------:R-:W-:-:S04]  /*201b0*/  IADD3 R3, P0, R12, UR6, RZ ;  /* 0x000000060c037c10 */ /* 0x000fc8000ff1e0ff */
[----:B------:R-:W-:-:S05]  /*201c0*/  IADD3.X R11, RZ, R14, RZ, P0, !PT ;  /* 0x0000000eff0b7210 */ /* 0x000fca00007fe4ff */
[----:B------:R-:W-:-:S04]  /*201d0*/  IMAD.WIDE.U32 R4, R11, UR4, RZ ;  /* 0x000000040b047c25 */ /* 0x000fc8000f8e00ff */
[----:B------:R-:W-:-:S04]  /*201e0*/  IMAD.WIDE.U32 R4, P0, R3, UR5, R4 ;  /* 0x0000000503047c25 */ /* 0x000fc8000f800004 */
[----:B------:R-:W-:Y:S01]  /*201f0*/  IMAD.WIDE.U32 R2, R3, UR4, RZ ;  /* 0x0000000403027c25 */ /* 0x000fe2000f8e00ff */
[----:B------:R-:W-:-:S04]  /*20200*/  MOV R2, R5 ;  /* 0x0000000500027202 */ /* 0x000fc80000000f00 */
[----:B------:R-:W-:Y:S02]  /*20210*/  IADD3 RZ, P1, R3, R4, RZ ;  /* 0x0000000403ff7210 */ /* 0x000fe40007f3e0ff */
[----:B------:R-:W-:-:S03]  /*20220*/  IADD3.X R3, RZ, RZ, RZ, P0, !PT ;  /* 0x000000ffff037210 */ /* 0x000fc600007fe4ff */
[----:B------:R-:W-:-:S08]  /*20230*/  IMAD.WIDE.U32.X R2, R11, UR5, R2, P1 ;  /* 0x000000050b027c25 */ /* 0x000fd000088e0402 */
.L_x_365:
[--C-:B------:R-:W-:Y:S01]  /*20240*/  SHF.R.U64 R10, R2, UR7, R3.reuse ;  /* 0x00000007020a7c19 */ /* 0x100fe20008001203 */
[----:B------:R-:W-:Y:S01]  /*20250*/  ULDC.64 UR4, c[0x0][0x8c8] ;  /* 0x0002320000047ab9 */ /* 0x000fe20000000a00 */
[----:B------:R-:W-:Y:S01]  /*20260*/  SHF.R.U32.HI R2, RZ, UR7, R3 ;  /* 0x00000007ff027c19 */ /* 0x000fe20008011603 */
[----:B------:R-:W-:Y:S01]  /*20270*/  ULDC.64 UR6, c[0x0][0x8e8] ;  /* 0x00023a0000067ab9 */ /* 0x000fe20000000a00 */
[----:B------:R-:W-:Y:S02]  /*20280*/  IADD3 R11, P0, RZ, -R10, RZ ;  /* 0x8000000aff0b7210 */ /* 0x000fe40007f1e0ff */
[----:B------:R-:W-:Y:S02]  /*20290*/  MOV R3, R14 ;  /* 0x0000000e00037202 */ /* 0x000fe40000000f00 */
[----:B------:R-:W-:Y:S02]  /*202a0*/  IADD3.X R2, RZ, ~R2, RZ, P0, !PT ;  /* 0x80000002ff027210 */ /* 0x000fe400007fe4ff */
[----:B------:R-:W-:-:S03]  /*202b0*/  ISETP.NE.U32.AND P0, PT, RZ, UR6, PT ;  /* 0x00000006ff007c0c */ /* 0x000fc6000bf05070 */
[----:B------:R-:W-:Y:S01]  /*202c0*/  IMAD R2, R2, UR4, RZ ;  /* 0x0000000402027c24 */ /* 0x000fe2000f8e02ff */
[----:B------:R-:W-:-:S03]  /*202d0*/  ISETP.NE.AND.EX P0, PT, RZ, UR7, PT, P0 ;  /* 0x00000007ff007c0c */ /* 0x000fc6000bf05300 */
[----:B------:R-:W-:Y:S01]  /*202e0*/  IMAD R5, R11, UR5, R2 ;  /* 0x000000050b057c24 */ /* 0x000fe2000f8e0202 */
[----:B------:R-:W-:-:S05]  /*202f0*/  MOV R2, R12 ;  /* 0x0000000c00027202 */ /* 0x000fca0000000f00 */
[----:B------:R-:W-:Y:S01]  /*20300*/  IMAD.WIDE.U32 R2, R11, UR4, R2 ;  /* 0x000000040b027c25 */ /* 0x000fe2000f8e0002 */
[----:B------:R-:W-:-:S04]  /*20310*/  ULDC UR4, c[0x0][0x8c0] ;  /* 0x0002300000047ab9 */ /* 0x000fc80000000800 */
[----:B------:R-:W-:-:S04]  /*20320*/  IADD3 R3, R3, R5, RZ ;  /* 0x0000000503037210 */ /* 0x000fc80007ffe0ff */
[--C-:B------:R-:W-:Y:S02]  /*20330*/  SHF.R.U64 R11, R2, UR4, R3.reuse ;  /* 0x00000004020b7c19 */ /* 0x100fe40008001203 */
[----:B------:R-:W-:Y:S01]  /*20340*/  SHF.R.U32.HI R2, RZ, UR4, R3 ;  /* 0x00000004ff027c19 */ /* 0x000fe20008011603 */
[----:B------:R-:W-:-:S03]  /*20350*/  ULDC UR4, c[0x0][0x8b0] ;  /* 0x00022c0000047ab9 */ /* 0x000fc60000000800 */
[--C-:B------:R-:W-:Y:S02]  /*20360*/  SHF.R.U64 R12, R11, UR4, R2.reuse ;  /* 0x000000040b0c7c19 */ /* 0x100fe40008001202 */
[----:B------:R-:W-:Y:S01]  /*20370*/  SHF.R.U32.HI R3, RZ, UR4, R2 ;  /* 0x00000004ff037c19 */ /* 0x000fe20008011602 */
[----:B------:R-:W-:-:S03]  /*20380*/  ULDC UR4, c[0x0][0x900] ;  /* 0x0002400000047ab9 */ /* 0x000fc60000000800 */
[--C-:B------:R-:W-:Y:S02]  /*20390*/  SHF.R.U64 R13, R12, UR4, R3.reuse ;  /* 0x000000040c0d7c19 */ /* 0x100fe40008001203 */
[----:B------:R-:W-:Y:S02]  /*203a0*/  SHF.R.U32.HI R14, RZ, UR4, R3 ;  /* 0x00000004ff0e7c19 */ /* 0x000fe40008011603 */
[----:B------:R-:W-:Y:S02]  /*203b0*/  MOV R2, R13 ;  /* 0x0000000d00027202 */ /* 0x000fe40000000f00 */
        /* <DEDUP_REMOVED lines=12> */
.L_x_366:
[----:B------:R-:W-:Y:S01]  /*20480*/  ULDC UR4, c[0x0][0x8f0] ;  /* 0x00023c0000047ab9 */ /* 0x000fe20000000800 */
[----:B------:R-:W-:Y:S02]  /*20490*/  LOP3.LUT R12, R12, UR16, RZ, 0xc0, !PT ;  /* 0x000000100c0c7c12 */ /* 0x000fe4000f8ec0ff */
[----:B------:R-:W-:Y:S01]  /*204a0*/  SHF.R.U64 R3, R2, UR4, R3 ;  /* 0x0000000402037c19 */ /* 0x000fe20008001203 */
[----:B------:R-:W-:Y:S01]  /*204b0*/  ULDC UR4, c[0x0][0x8e0] ;  /* 0x0002380000047ab9 */ /* 0x000fe20000000800 */
[----:B------:R-:W-:Y:S02]  /*204c0*/  MOV R4, 0x1 ;  /* 0x0000000100047802 */ /* 0x000fe40000000f00 */
[C---:B------:R-:W-:Y:S01]  /*204d0*/  IADD3 R2, -R3.reuse, RZ, RZ ;  /* 0x000000ff03027210 */ /* 0x040fe20007ffe1ff */
[----:B------:R-:W-:-:S04]  /*204e0*/  IMAD R5, R3, UR15, R12 ;  /* 0x0000000f03057c24 */ /* 0x000fc8000f8e020c */
[----:B------:R-:W-:Y:S01]  /*204f0*/  IMAD R13, R2, UR4, R13 ;  /* 0x00000004020d7c24 */ /* 0x000fe2000f8e020d */
[----:B------:R-:W-:Y:S01]  /*20500*/  ULDC UR4, c[0x0][0x8b8] ;  /* 0x00022e0000047ab9 */ /* 0x000fe20000000800 */
[----:B------:R-:W-:Y:S01]  /*20510*/  LOP3.LUT R2, R11, UR14, RZ, 0xc0, !PT ;  /* 0x0000000e0b027c12 */ /* 0x000fe2000f8ec0ff */
[----:B------:R-:W-:Y:S01]  /*20520*/  IMAD R8, R5, UR4, R8 ;  /* 0x0000000405087c24 */ /* 0x000fe2000f8e0208 */
[----:B------:R-:W-:-:S03]  /*20530*/  ULDC UR4, c[0x0][0x8a8] ;  /* 0x00022a0000047ab9 */ /* 0x000fc60000000800 */
[----:B------:R-:W-:-:S05]  /*20540*/  IMAD R13, R13, UR4, R2 ;  /* 0x000000040d0d7c24 */ /* 0x000fca000f8e0202 */
[----:B------:R-:W-:Y:S02]  /*20550*/  SEL R3, R13, R8, !P2 ;  /* 0x000000080d037207 */ /* 0x000fe40005000000 */
[----:B------:R-:W-:-:S07]  /*20560*/  SEL R2, R8, R13, !P2 ;  /* 0x0000000d08027207 */ /* 0x000fce0005000000 */
.L_x_364:
[----:B------:R-:W-:Y:S05]  /*20570*/  BSYNC B1 ;  /* 0x0000000000017941 */ /* 0x000fea0003800000 */
.L_x_363:
[----:B------:R-:W-:-:S13]  /*20580*/  LOP3.LUT P0, RZ, R4, 0xff, RZ, 0xc0, !PT ;  /* 0x000000ff04ff7812 */ /* 0x000fda000780c0ff */
[----:B------:R-:W-:Y:S05]  /*20590*/  @P0 BRA `(.L_x_367) ;  /* 0xfffffff400280947 */ /* 0x000fea000383ffff */
[----:B------:R-:W-:Y:S05]  /*205a0*/  BSYNC B0 ;  /* 0x0000000000007941 */ /* 0x000fea0003800000 */
.L_x_356:
[----:B------:R-:W-:-:S03]  /*205b0*/  UMOV UR4, 0xffffffff ;  /* 0xffffffff00047882 */ /* 0x000fc60000000000 */
[----:B------:R-:W-:Y:S05]  /*205c0*/  BRA.DIV UR4, `(.L_x_368) ;  /* 0x00000012047c7947 */ /* 0x000fea000b800000 */
[----:B------:R-:W-:-:S13]  /*205d0*/  ELECT P6, URZ, PT ;  /* 0x00000000003f782f */ /* 0x000fda00038c0000 */
.L_x_419:
[----:B------:R-:W-:Y:S04]  /*205e0*/  BSSY B0, `(.L_x_369) ;  /* 0x000003e000007945 */ /* 0x000fe80003800000 */
[----:B------:R-:W-:Y:S05]  /*205f0*/  @!P6 BRA `(.L_x_370) ;  /* 0x0000000000f0e947 */ /* 0x000fea0003800000 */
[----:B------:R-:W-:-:S04]  /*20600*/  ULOP3.LUT UR4, UR45, 0x2, URZ, 0xfc, !UPT ;  /* 0x000000022d047892 */ /* 0x000fc8000f8efc3f */
[----:B------:R-:W-:-:S06]  /*20610*/  UISETP.NE.AND UP0, UPT, UR4, 0x3, UPT ;  /* 0x000000030400788c */ /* 0x000fcc000bf05270 */
[----:B------:R-:W-:-:S13]  /*20620*/  PLOP3.LUT P0, PT, PT, PT, UP0, 0x80, 0x0 ;  /* 0x000000000000781c */ /* 0x000fda0003f0f008 */
[----:B------:R-:W-:Y:S05]  /*20630*/  @!P0 BRA `(.L_x_371) ;  /* 0x0000000000048947 */ /* 0x000fea0003800000 */
[----:B------:R-:W-:Y:S01]  /*20640*/  BPT.TRAP 0x1 ;  /* 0x000000040000795c */ /* 0x000fe20000300000 */
.L_x_371:
[----:B------:R-:W1:Y:S01]  /*20650*/  S2R R3, SR_CgaCtaId ;  /* 0x0000000000037919 */ /* 0x000e620000008800 */
[----:B------:R-:W-:-:S04]  /*20660*/  MOV R2, 0x400 ;  /* 0x0000040000027802 */ /* 0x000fc80000000f00 */
[----:B-1----:R-:W-:Y:S02]  /*20670*/  LEA R2, R3, R2, 0x18 ;  /* 0x0000000203027211 */ /* 0x002fe400078ec0ff */
[----:B------:R-:W-:Y:S02]  /*20680*/  SHF.L.U32 R3, R0, 0x1f, RZ ;  /* 0x0000001f00037819 */ /* 0x000fe400000006ff */
[----:B------:R-:W-:-:S04]  /*20690*/  IADD3 R2, R2, 0x30, RZ ;  /* 0x0000003002027810 */ /* 0x000fc80007ffe0ff */
[----:B------:R-:W-:-:S04]  /*206a0*/  LEA R4, R7, R2, 0x3 ;  /* 0x0000000207047211 */ /* 0x000fc800078e18ff */
[----:B------:R-:W1:Y:S02]  /*206b0*/  SYNCS.PHASECHK.TRANS64.TRYWAIT P0, [R4+URZ], R3 ;  /* 0x00000003040075a7 */ /* 0x000e64000800017f */
[----:B-1----:R-:W-:Y:S05]  /*206c0*/  @!P0 BRA `(.L_x_372) ;  /* 0x00000010005c8947 */ /* 0x002fea0003800000 */
.L_x_420:
[----:B------:R-:W-:-:S04]  /*206d0*/  IADD3 R7, R7, 0x1, RZ ;  /* 0x0000000107077810 */ /* 0x000fc80007ffe0ff */
[----:B------:R-:W-:-:S04]  /*206e0*/  ISETP.NE.AND P0, PT, R7, 0x6, PT ;  /* 0x000000060700780c */ /* 0x000fc80003f05270 */
[----:B-1----:R-:W-:Y:S02]  /*206f0*/  SEL R3, RZ, 0x1, P0 ;  /* 0x00000001ff037807 */ /* 0x002fe40000000000 */
[----:B------:R-:W-:Y:S02]  /*20700*/  SEL R7, R7, RZ, P0 ;  /* 0x000000ff07077207 */ /* 0x000fe40000000000 */
[----:B------:R-:W-:Y:S02]  /*20710*/  LOP3.LUT R4, R0, R3, RZ, 0x3c, !PT ;  /* 0x0000000300047212 */ /* 0x000fe400078e3cff */
[----:B------:R-:W-:Y:S02]  /*20720*/  LEA R3, R7, R2, 0x3 ;  /* 0x0000000207037211 */ /* 0x000fe400078e18ff */
[----:B------:R-:W-:-:S04]  /*20730*/  SHF.L.U32 R0, R4, 0x1f, RZ ;  /* 0x0000001f04007819 */ /* 0x000fc800000006ff */
[----:B------:R-:W1:Y:S02]  /*20740*/  SYNCS.PHASECHK.TRANS64.TRYWAIT P0, [R3+URZ], R0 ;  /* 0x00000000030075a7 */ /* 0x000e64000800017f */
[----:B-1----:R-:W-:Y:S05]  /*20750*/  @!P0 BRA `(.L_x_373) ;  /* 0x00000010004c8947 */ /* 0x002fea0003800000 */
.L_x_421:
[----:B-1----:R-:W-:-:S04]  /*20760*/  IADD3 R0, R7, 0x1, RZ ;  /* 0x0000000107007810 */ /* 0x002fc80007ffe0ff */
[----:B------:R-:W-:-:S04]  /*20770*/  ISETP.NE.AND P0, PT, R0, 0x6, PT ;  /* 0x000000060000780c */ /* 0x000fc80003f05270 */
[----:B------:R-:W-:Y:S02]  /*20780*/  SEL R3, RZ, 0x1, P0 ;  /* 0x00000001ff037807 */ /* 0x000fe40000000000 */
[----:B------:R-:W-:Y:S02]  /*20790*/  SEL R5, R0, RZ, P0 ;  /* 0x000000ff00057207 */ /* 0x000fe40000000000 */
[----:B------:R-:W-:Y:S02]  /*207a0*/  LOP3.LUT R4, R4, R3, RZ, 0x3c, !PT ;  /* 0x0000000304047212 */ /* 0x000fe400078e3cff */
[----:B------:R-:W-:Y:S02]  /*207b0*/  LEA R3, R5, R2, 0x3 ;  /* 0x0000000205037211 */ /* 0x000fe400078e18ff */
[----:B------:R-:W-:-:S04]  /*207c0*/  SHF.L.U32 R0, R4, 0x1f, RZ ;  /* 0x0000001f04007819 */ /* 0x000fc800000006ff */
[----:B------:R-:W1:Y:S02]  /*207d0*/  SYNCS.PHASECHK.TRANS64.TRYWAIT P0, [R3+URZ], R0 ;  /* 0x00000000030075a7 */ /* 0x000e64000800017f */
[----:B-1----:R-:W-:Y:S05]  /*207e0*/  @!P0 BRA `(.L_x_374) ;  /* 0x00000010003c8947 */ /* 0x002fea0003800000 */
.L_x_422:
        /* <DEDUP_REMOVED lines=9> */
.L_x_423:
        /* <DEDUP_REMOVED lines=9> */
.L_x_424:
[----:B-1----:R-:W-:-:S04]  /*20910*/  IADD3 R0, R5, 0x1, RZ ;  /* 0x0000000105007810 */ /* 0x002fc80007ffe0ff */
[----:B------:R-:W-:-:S04]  /*20920*/  ISETP.NE.AND P0, PT, R0, 0x6, PT ;  /* 0x000000060000780c */ /* 0x000fc80003f05270 */
[----:B------:R-:W-:Y:S02]  /*20930*/  SEL R4, RZ, 0x1, P0 ;  /* 0x00000001ff047807 */ /* 0x000fe40000000000 */
[----:B------:R-:W-:Y:S02]  /*20940*/  SEL R3, R0, RZ, P0 ;  /* 0x000000ff00037207 */ /* 0x000fe40000000000 */
[----:B------:R-:W-:Y:S02]  /*20950*/  LOP3.LUT R0, R7, R4, RZ, 0x3c, !PT ;  /* 0x0000000407007212 */ /* 0x000fe400078e3cff */
[----:B------:R-:W-:Y:S02]  /*20960*/  LEA R3, R3, R2, 0x3 ;  /* 0x0000000203037211 */ /* 0x000fe400078e18ff */
[----:B------:R-:W-:-:S07]  /*20970*/  SHF.L.U32 R0, R0, 0x1f, RZ ;  /* 0x0000001f00007819 */ /* 0x000fce00000006ff */
.L_x_377:
[----:B-1----:R1:W2:Y:S02]  /*20980*/  SYNCS.PHASECHK.TRANS64.TRYWAIT P0, [R3+URZ], R0 ;  /* 0x00000000030075a7 */ /* 0x0022a4000800017f */
[----:B--2---:R-:W-:Y:S05]  /*20990*/  @!P0 NANOSLEEP.SYNCS 0x989680 ;  /* 0x009896800000895d */ /* 0x004fea0003900000 */
[----:B------:R-:W2:Y:S02]  /*209a0*/  @!P0 SYNCS.PHASECHK.TRANS64 P0, [R3+URZ], R0 ;  /* 0x00000000030085a7 */ /* 0x000ea4000800007f */
[----:B--2---:R-:W-:Y:S05]  /*209b0*/  @!P0 BRA `(.L_x_377) ;  /* 0xfffffffc00f08947 */ /* 0x004fea000383ffff */
.L_x_370:
[----:B------:R-:W-:Y:S05]  /*209c0*/  BSYNC B0 ;  /* 0x0000000000007941 */ /* 0x000fea0003800000 */
.L_x_369:
[----:B------:R-:W-:Y:S05]  /*209d0*/  EXIT ;  /* 0x000000000000794d */ /* 0x000fea0003800000 */
.L_x_24:
[----:B---3--:R-:W-:-:S04]  /*209e0*/  MOV R3, UR4 ;  /* 0x0000000400037c02 */ /* 0x008fc80008000f00 */
[----:B------:R3:W4:Y:S03]  /*209f0*/  SYNCS.PHASECHK.TRANS64.TRYWAIT P0, [R3+URZ], R0 ;  /* 0x00000000030075a7 */ /* 0x000726000800017f */
[----:B----4-:R-:W-:Y:S05]  /*20a00*/  @!P0 NANOSLEEP.SYNCS 0x989680 ;  /* 0x009896800000895d */ /* 0x010fea0003900000 */
[----:B------:R-:W4:Y:S02]  /*20a10*/  @!P0 SYNCS.PHASECHK.TRANS64 P0, [R3+URZ], R0 ;  /* 0x00000000030085a7 */ /* 0x000f24000800007f */
[----:B----4-:R-:W-:Y:S05]  /*20a20*/  @!P0 BRA `(.L_x_24) ;  /* 0xfffffffc00ec8947 */ /* 0x010fea000383ffff */
[----:B------:R-:W-:Y:S05]  /*20a30*/  BRA `(.L_x_23) ;  /* 0xfffffe2800cc7947 */ /* 0x000fea000383ffff */
.L_x_30:
[----:B---3--:R-:W-:-:S04]  /*20a40*/  MOV R3, UR6 ;  /* 0x0000000600037c02 */ /* 0x008fc80008000f00 */
[----:B------:R3:W4:Y:S03]  /*20a50*/  SYNCS.PHASECHK.TRANS64.TRYWAIT P0, [R3+URZ], R0 ;  /* 0x00000000030075a7 */ /* 0x000726000800017f */
[----:B----4-:R-:W-:Y:S05]  /*20a60*/  @!P0 NANOSLEEP.SYNCS 0x989680 ;  /* 0x009896800000895d */ /* 0x010fea0003900000 */
[----:B------:R-:W4:Y:S02]  /*20a70*/  @!P0 SYNCS.PHASECHK.TRANS64 P0, [R3+URZ], R0 ;  /* 0x00000000030085a7 */ /* 0x000f24000800007f */
[----:B----4-:R-:W-:Y:S05]  /*20a80*/  @!P0 BRA `(.L_x_30) ;  /* 0xfffffffc00ec8947 */ /* 0x010fea000383ffff */
[----:B------:R-:W-:Y:S05]  /*20a90*/  BRA `(.L_x_29) ;  /* 0xfffffe7000287947 */ /* 0x000fea000383ffff */
.L_x_57:
[----:B-1----:R1:W2:Y:S02]  /*20aa0*/  SYNCS.PHASECHK.TRANS64.TRYWAIT P0, [R10+URZ+0x60], R0 ;  /* 0x000060000a0075a7 */ /* 0x0022a4000800017f */
[----:B--2---:R-:W-:Y:S05]  /*20ab0*/  @!P0 NANOSLEEP.SYNCS 0x989680 ;  /* 0x009896800000895d */ /* 0x004fea0003900000 */
[----:B------:R-:W2:Y:S02]  /*20ac0*/  @!P0 SYNCS.PHASECHK.TRANS64 P0, [R10+URZ+0x60], R0 ;  /* 0x000060000a0085a7 */ /* 0x000ea4000800007f */
[----:B--2---:R-:W-:Y:S05]  /*20ad0*/  @!P0 BRA `(.L_x_57) ;  /* 0xfffffffc00f08947 */ /* 0x004fea000383ffff */
[----:B------:R-:W-:Y:S05]  /*20ae0*/  BRA `(.L_x_378) ;  /* 0xffffff18003c7947 */ /* 0x000fea000383ffff */
.L_x_68:
[----:B-1----:R1:W2:Y:S02]  /*20af0*/  SYNCS.PHASECHK.TRANS64.TRYWAIT P2, [R11+URZ+0x60], R12 ;  /* 0x0000600c0b0075a7 */ /* 0x0022a4000804017f */
[----:B--2---:R-:W-:Y:S05]  /*20b00*/  @!P2 NANOSLEEP.SYNCS 0x989680 ;  /* 0x009896800000a95d */ /* 0x004fea0003900000 */
[----:B------:R-:W2:Y:S02]  /*20b10*/  @!P2 SYNCS.PHASECHK.TRANS64 P2, [R11+URZ+0x60], R12 ;  /* 0x0000600c0b00a5a7 */ /* 0x000ea4000804007f */
[----:B--2---:R-:W-:Y:S05]  /*20b20*/  @!P2 BRA `(.L_x_68) ;  /* 0xfffffffc00f0a947 */ /* 0x004fea000383ffff */
[----:B------:R-:W-:Y:S05]  /*20b30*/  BRA `(.L_x_379) ;  /* 0xffffff2000a47947 */ /* 0x000fea000383ffff */
.L_x_79:
[----:B-1----:R1:W2:Y:S02]  /*20b40*/  SYNCS.PHASECHK.TRANS64.TRYWAIT P2, [R11+URZ+0x60], R12 ;  /* 0x0000600c0b0075a7 */ /* 0x0022a4000804017f */
[----:B--2---:R-:W-:Y:S05]  /*20b50*/  @!P2 NANOSLEEP.SYNCS 0x989680 ;  /* 0x009896800000a95d */ /* 0x004fea0003900000 */
[----:B------:R-:W2:Y:S02]  /*20b60*/  @!P2 SYNCS.PHASECHK.TRANS64 P2, [R11+URZ+0x60], R12 ;  /* 0x0000600c0b00a5a7 */ /* 0x000ea4000804007f */
[----:B--2---:R-:W-:Y:S05]  /*20b70*/  @!P2 BRA `(.L_x_79) ;  /* 0xfffffffc00f0a947 */ /* 0x004fea000383ffff */
[----:B------:R-:W-:Y:S05]  /*20b80*/  BRA `(.L_x_380) ;  /* 0xffffff2c00247947 */ /* 0x000fea000383ffff */
.L_x_90:
[----:B-1----:R1:W2:Y:S02]  /*20b90*/  SYNCS.PHASECHK.TRANS64.TRYWAIT P2, [R14+URZ+0x60], R15 ;  /* 0x0000600f0e0075a7 */ /* 0x0022a4000804017f */
[----:B--2---:R-:W-:Y:S05]  /*20ba0*/  @!P2 NANOSLEEP.SYNCS 0x989680 ;  /* 0x009896800000a95d */ /* 0x004fea0003900000 */
[----:B------:R-:W2:Y:S02]  /*20bb0*/  @!P2 SYNCS.PHASECHK.TRANS64 P2, [R14+URZ+0x60], R15 ;  /* 0x0000600f0e00a5a7 */ /* 0x000ea4000804007f */
[----:B--2---:R-:W-:Y:S05]  /*20bc0*/  @!P2 BRA `(.L_x_90) ;  /* 0xfffffffc00f0a947 */ /* 0x004fea000383ffff */
[----:B------:R-:W-:Y:S05]  /*20bd0*/  BRA `(.L_x_381) ;  /* 0xffffff3400647947 */ /* 0x000fea000383ffff */
.L_x_101:
[----:B-1----:R1:W2:Y:S02]  /*20be0*/  SYNCS.PHASECHK.TRANS64.TRYWAIT P2, [R14+URZ+0x60], R15 ;  /* 0x0000600f0e0075a7 */ /* 0x0022a4000804017f */
[----:B--2---:R-:W-:Y:S05]  /*20bf0*/  @!P2 NANOSLEEP.SYNCS 0x989680 ;  /* 0x009896800000a95d */ /* 0x004fea0003900000 */
[----:B------:R-:W2:Y:S02]  /*20c00*/  @!P2 SYNCS.PHASECHK.TRANS64 P2, [R14+URZ+0x60], R15 ;  /* 0x0000600f0e00a5a7 */ /* 0x000ea4000804007f */
[----:B--2---:R-:W-:Y:S05]  /*20c10*/  @!P2 BRA `(.L_x_101) ;  /* 0xfffffffc00f0a947 */ /* 0x004fea000383ffff */
[----:B------:R-:W-:Y:S05]  /*20c20*/  BRA `(.L_x_382) ;  /* 0xffffff3c00f47947 */ /* 0x000fea000383ffff */
.L_x_112:
[----:B-1----:R1:W2:Y:S02]  /*20c30*/  SYNCS.PHASECHK.TRANS64.TRYWAIT P2, [R14+URZ+0x60], R15 ;  /* 0x0000600f0e0075a7 */ /* 0x0022a4000804017f */
[----:B--2---:R-:W-:Y:S05]  /*20c40*/  @!P2 NANOSLEEP.SYNCS 0x989680 ;  /* 0x009896800000a95d */ /* 0x004fea0003900000 */
[----:B------:R-:W2:Y:S02]  /*20c50*/  @!P2 SYNCS.PHASECHK.TRANS64 P2, [R14+URZ+0x60], R15 ;  /* 0x0000600f0e00a5a7 */ /* 0x000ea4000804007f */
[----:B--2---:R-:W-:Y:S05]  /*20c60*/  @!P2 BRA `(.L_x_112) ;  /* 0xfffffffc00f0a947 */ /* 0x004fea000383ffff */
[----:B------:R-:W-:Y:S05]  /*20c70*/  BRA `(.L_x_383) ;  /* 0xffffff4800447947 */ /* 0x000fea000383ffff */
.L_x_123:
[----:B-1----:R1:W2:Y:S02]  /*20c80*/  SYNCS.PHASECHK.TRANS64.TRYWAIT P2, [R14+URZ+0x60], R15 ;  /* 0x0000600f0e0075a7 */ /* 0x0022a4000804017f */
[----:B--2---:R-:W-:Y:S05]  /*20c90*/  @!P2 NANOSLEEP.SYNCS 0x989680 ;  /* 0x009896800000a95d */ /* 0x004fea0003900000 */
[----:B------:R-:W2:Y:S02]  /*20ca0*/  @!P2 SYNCS.PHASECHK.TRANS64 P2, [R14+URZ+0x60], R15 ;  /* 0x0000600f0e00a5a7 */ /* 0x000ea4000804007f */
[----:B--2---:R-:W-:Y:S05]  /*20cb0*/  @!P2 BRA `(.L_x_123) ;  /* 0xfffffffc00f0a947 */ /* 0x004fea000383ffff */
[----:B------:R-:W-:Y:S05]  /*20cc0*/  BRA `(.L_x_384) ;  /* 0xffffff5000d47947 */ /* 0x000fea000383ffff */
.L_x_134:
[----:B-1----:R1:W2:Y:S02]  /*20cd0*/  SYNCS.PHASECHK.TRANS64.TRYWAIT P2, [R14+URZ+0x60], R15 ;  /* 0x0000600f0e0075a7 */ /* 0x0022a4000804017f */
[----:B--2---:R-:W-:Y:S05]  /*20ce0*/  @!P2 NANOSLEEP.SYNCS 0x989680 ;  /* 0x009896800000a95d */ /* 0x004fea0003900000 */
[----:B------:R-:W2:Y:S02]  /*20cf0*/  @!P2 SYNCS.PHASECHK.TRANS64 P2, [R14+URZ+0x60], R15 ;  /* 0x0000600f0e00a5a7 */ /* 0x000ea4000804007f */
[----:B--2---:R-:W-:Y:S05]  /*20d00*/  @!P2 BRA `(.L_x_134) ;  /* 0xfffffffc00f0a947 */ /* 0x004fea000383ffff */
[----:B------:R-:W-:Y:S05]  /*20d10*/  BRA `(.L_x_385) ;  /* 0xffffff5c00247947 */ /* 0x000fea000383ffff */
.L_x_145:
[----:B-1----:R1:W2:Y:S02]  /*20d20*/  SYNCS.PHASECHK.TRANS64.TRYWAIT P2, [R14+URZ+0x60], R15 ;  /* 0x0000600f0e0075a7 */ /* 0x0022a4000804017f */
[----:B--2---:R-:W-:Y:S05]  /*20d30*/  @!P2 NANOSLEEP.SYNCS 0x989680 ;  /* 0x009896800000a95d */ /* 0x004fea0003900000 */
[----:B------:R-:W2:Y:S02]  /*20d40*/  @!P2 SYNCS.PHASECHK.TRANS64 P2, [R14+URZ+0x60], R15 ;  /* 0x0000600f0e00a5a7 */ /* 0x000ea4000804007f */
[----:B--2---:R-:W-:Y:S05]  /*20d50*/  @!P2 BRA `(.L_x_145) ;  /* 0xfffffffc00f0a947 */ /* 0x004fea000383ffff */
[----:B------:R-:W-:Y:S05]  /*20d60*/  BRA `(.L_x_386) ;  /* 0xffffff6400b47947 */ /* 0x000fea000383ffff */
.L_x_156:
[----:B-1----:R1:W2:Y:S02]  /*20d70*/  SYNCS.PHASECHK.TRANS64.TRYWAIT P2, [R14+URZ+0x60], R15 ;  /* 0x0000600f0e0075a7 */ /* 0x0022a4000804017f */
[----:B--2---:R-:W-:Y:S05]  /*20d80*/  @!P2 NANOSLEEP.SYNCS 0x989680 ;  /* 0x009896800000a95d */ /* 0x004fea0003900000 */
[----:B------:R-:W2:Y:S02]  /*20d90*/  @!P2 SYNCS.PHASECHK.TRANS64 P2, [R14+URZ+0x60], R15 ;  /* 0x0000600f0e00a5a7 */ /* 0x000ea4000804007f */
[----:B--2---:R-:W-:Y:S05]  /*20da0*/  @!P2 BRA `(.L_x_156) ;  /* 0xfffffffc00f0a947 */ /* 0x004fea000383ffff */
[----:B------:R-:W-:Y:S05]  /*20db0*/  BRA `(.L_x_387) ;  /* 0xffffff7000047947 */ /* 0x000fea000383ffff */
.L_x_167:
[----:B-1----:R1:W2:Y:S02]  /*20dc0*/  SYNCS.PHASECHK.TRANS64.TRYWAIT P2, [R14+URZ+0x60], R15 ;  /* 0x0000600f0e0075a7 */ /* 0x0022a4000804017f */
[----:B--2---:R-:W-:Y:S05]  /*20dd0*/  @!P2 NANOSLEEP.SYNCS 0x989680 ;  /* 0x009896800000a95d */ /* 0x004fea0003900000 */
[----:B------:R-:W2:Y:S02]  /*20de0*/  @!P2 SYNCS.PHASECHK.TRANS64 P2, [R14+URZ+0x60], R15 ;  /* 0x0000600f0e00a5a7 */ /* 0x000ea4000804007f */
[----:B--2---:R-:W-:Y:S05]  /*20df0*/  @!P2 BRA `(.L_x_167) ;  /* 0xfffffffc00f0a947 */ /* 0x004fea000383ffff */
[----:B------:R-:W-:Y:S05]  /*20e00*/  BRA `(.L_x_388) ;  /* 0xffffff7800947947 */ /* 0x000fea000383ffff */
.L_x_178:
[----:B-1----:R1:W2:Y:S02]  /*20e10*/  SYNCS.PHASECHK.TRANS64.TRYWAIT P2, [R14+URZ+0x60], R15 ;  /* 0x0000600f0e0075a7 */ /* 0x0022a4000804017f */
[----:B--2---:R-:W-:Y:S05]  /*20e20*/  @!P2 NANOSLEEP.SYNCS 0x989680 ;  /* 0x009896800000a95d */ /* 0x004fea0003900000 */
[----:B------:R-:W2:Y:S02]  /*20e30*/  @!P2 SYNCS.PHASECHK.TRANS64 P2, [R14+URZ+0x60], R15 ;  /* 0x0000600f0e00a5a7 */ /* 0x000ea4000804007f */
[----:B--2---:R-:W-:Y:S05]  /*20e40*/  @!P2 BRA `(.L_x_178) ;  /* 0xfffffffc00f0a947 */ /* 0x004fea000383ffff */
[----:B------:R-:W-:Y:S05]  /*20e50*/  BRA `(.L_x_389) ;  /* 0xffffff8400047947 */ /* 0x000fea000383ffff */
.L_x_189:
[----:B-1----:R1:W2:Y:S02]  /*20e60*/  SYNCS.PHASECHK.TRANS64.TRYWAIT P2, [R14+URZ+0x60], R15 ;  /* 0x0000600f0e0075a7 */ /* 0x0022a4000804017f */
[----:B--2---:R-:W-:Y:S05]  /*20e70*/  @!P2 NANOSLEEP.SYNCS 0x989680 ;  /* 0x009896800000a95d */ /* 0x004fea0003900000 */
[----:B------:R-:W2:Y:S02]  /*20e80*/  @!P2 SYNCS.PHASECHK.TRANS64 P2, [R14+URZ+0x60], R15 ;  /* 0x0000600f0e00a5a7 */ /* 0x000ea4000804007f */
[----:B--2---:R-:W-:Y:S05]  /*20e90*/  @!P2 BRA `(.L_x_189) ;  /* 0xfffffffc00f0a947 */ /* 0x004fea000383ffff */
[----:B------:R-:W-:Y:S05]  /*20ea0*/  BRA `(.L_x_390) ;  /* 0xffffff8c00947947 */ /* 0x000fea000383ffff */
.L_x_200:
[----:B-1----:R1:W2:Y:S02]  /*20eb0*/  SYNCS.PHASECHK.TRANS64.TRYWAIT P2, [R14+URZ+0x60], R15 ;  /* 0x0000600f0e0075a7 */ /* 0x0022a4000804017f */
[----:B--2---:R-:W-:Y:S05]  /*20ec0*/  @!P2 NANOSLEEP.SYNCS 0x989680 ;  /* 0x009896800000a95d */ /* 0x004fea0003900000 */
[----:B------:R-:W2:Y:S02]  /*20ed0*/  @!P2 SYNCS.PHASECHK.TRANS64 P2, [R14+URZ+0x60], R15 ;  /* 0x0000600f0e00a5a7 */ /* 0x000ea4000804007f */
[----:B--2---:R-:W-:Y:S05]  /*20ee0*/  @!P2 BRA `(.L_x_200) ;  /* 0xfffffffc00f0a947 */ /* 0x004fea000383ffff */
[----:B------:R-:W-:Y:S05]  /*20ef0*/  BRA `(.L_x_391) ;  /* 0xffffff9800247947 */ /* 0x000fea000383ffff */
.L_x_211:
[----:B-1----:R1:W2:Y:S02]  /*20f00*/  SYNCS.PHASECHK.TRANS64.TRYWAIT P2, [R14+URZ+0x60], R15 ;  /* 0x0000600f0e0075a7 */ /* 0x0022a4000804017f */
[----:B--2---:R-:W-:Y:S05]  /*20f10*/  @!P2 NANOSLEEP.SYNCS 0x989680 ;  /* 0x009896800000a95d */ /* 0x004fea0003900000 */
[----:B------:R-:W2:Y:S02]  /*20f20*/  @!P2 SYNCS.PHASECHK.TRANS64 P2, [R14+URZ+0x60], R15 ;  /* 0x0000600f0e00a5a7 */ /* 0x000ea4000804007f */
[----:B--2---:R-:W-:Y:S05]  /*20f30*/  @!P2 BRA `(.L_x_211) ;  /* 0xfffffffc00f0a947 */ /* 0x004fea000383ffff */
[----:B------:R-:W-:Y:S05]  /*20f40*/  BRA `(.L_x_392) ;  /* 0xffffffa000b47947 */ /* 0x000fea000383ffff */
.L_x_222:
[----:B-1----:R1:W2:Y:S02]  /*20f50*/  SYNCS.PHASECHK.TRANS64.TRYWAIT P1, [R14+URZ+0x60], R3 ;  /* 0x000060030e0075a7 */ /* 0x0022a4000802017f */
[----:B--2---:R-:W-:Y:S05]  /*20f60*/  @!P1 NANOSLEEP.SYNCS 0x989680 ;  /* 0x009896800000995d */ /* 0x004fea0003900000 */
[----:B------:R-:W2:Y:S02]  /*20f70*/  @!P1 SYNCS.PHASECHK.TRANS64 P1, [R14+URZ+0x60], R3 ;  /* 0x000060030e0095a7 */ /* 0x000ea4000802007f */
[----:B--2---:R-:W-:Y:S05]  /*20f80*/  @!P1 BRA `(.L_x_222) ;  /* 0xfffffffc00f09947 */ /* 0x004fea000383ffff */
[----:B------:R-:W-:Y:S05]  /*20f90*/  BRA `(.L_x_393) ;  /* 0xffffffac00447947 */ /* 0x000fea000383ffff */
.L_x_238:
[----:B-1----:R-:W-:-:S04]  /*20fa0*/  MOV R5, UR4 ;  /* 0x0000000400057c02 */ /* 0x002fc80008000f00 */
[----:B------:R1:W2:Y:S03]  /*20fb0*/  SYNCS.PHASECHK.TRANS64.TRYWAIT P0, [R5+URZ+0xa8], R0 ;  /* 0x0000a800050075a7 */ /* 0x0002a6000800017f */
[----:B--2---:R-:W-:Y:S05]  /*20fc0*/  @!P0 NANOSLEEP.SYNCS 0x989680 ;  /* 0x009896800000895d */ /* 0x004fea0003900000 */
[----:B------:R-:W2:Y:S02]  /*20fd0*/  @!P0 SYNCS.PHASECHK.TRANS64 P0, [R5+URZ+0xa8], R0 ;  /* 0x0000a800050085a7 */ /* 0x000ea4000800007f */
[----:B--2---:R-:W-:Y:S05]  /*20fe0*/  @!P0 BRA `(.L_x_238) ;  /* 0xfffffffc00ec8947 */ /* 0x004fea000383ffff */
[----:B------:R-:W-:Y:S05]  /*20ff0*/  BRA `(.L_x_237) ;  /* 0xffffffc4001c7947 */ /* 0x000fea000383ffff */
.L_x_247:
[----:B-1----:R-:W-:-:S04]  /*21000*/  MOV R3, UR13 ;  /* 0x0000000d00037c02 */ /* 0x002fc80008000f00 */
[----:B------:R1:W2:Y:S03]  /*21010*/  SYNCS.PHASECHK.TRANS64.TRYWAIT P2, [R3+URZ+0x80], R2 ;  /* 0x00008002030075a7 */ /* 0x0002a6000804017f */
[----:B--2---:R-:W-:Y:S05]  /*21020*/  @!P2 NANOSLEEP.SYNCS 0x989680 ;  /* 0x009896800000a95d */ /* 0x004fea0003900000 */
[----:B------:R-:W2:Y:S02]  /*21030*/  @!P2 SYNCS.PHASECHK.TRANS64 P2, [R3+URZ+0x80], R2 ;  /* 0x000080020300a5a7 */ /* 0x000ea4000804007f */
[----:B--2---:R-:W-:Y:S05]  /*21040*/  @!P2 BRA `(.L_x_247) ;  /* 0xfffffffc00eca947 */ /* 0x004fea000383ffff */
[----:B------:R-:W-:Y:S05]  /*21050*/  BRA `(.L_x_394) ;  /* 0xffffffc8000c7947 */ /* 0x000fea000383ffff */
.L_x_253:
[----:B-12---:R-:W-:-:S04]  /*21060*/  MOV R3, UR13 ;  /* 0x0000000d00037c02 */ /* 0x006fc80008000f00 */
[----:B------:R1:W2:Y:S03]  /*21070*/  SYNCS.PHASECHK.TRANS64.TRYWAIT P2, [R3+URZ+0x88], R2 ;  /* 0x00008802030075a7 */ /* 0x0002a6000804017f */
[----:B--2---:R-:W-:Y:S05]  /*21080*/  @!P2 NANOSLEEP.SYNCS 0x989680 ;  /* 0x009896800000a95d */ /* 0x004fea0003900000 */
[----:B------:R-:W2:Y:S02]  /*21090*/  @!P2 SYNCS.PHASECHK.TRANS64 P2, [R3+URZ+0x88], R2 ;  /* 0x000088020300a5a7 */ /* 0x000ea4000804007f */
[----:B--2---:R-:W-:Y:S05]  /*210a0*/  @!P2 BRA `(.L_x_253) ;  /* 0xfffffffc00eca947 */ /* 0x004fea000383ffff */
[----:B------:R-:W-:Y:S05]  /*210b0*/  BRA `(.L_x_395) ;  /* 0xffffffc800547947 */ /* 0x000fea000383ffff */
.L_x_259:
[----:B-123--:R-:W-:-:S04]  /*210c0*/  MOV R3, UR13 ;  /* 0x0000000d00037c02 */ /* 0x00efc80008000f00 */
[----:B------:R1:W2:Y:S03]  /*210d0*/  SYNCS.PHASECHK.TRANS64.TRYWAIT P2, [R3+URZ+0x90], R2 ;  /* 0x00009002030075a7 */ /* 0x0002a6000804017f */
[----:B--2---:R-:W-:Y:S05]  /*210e0*/  @!P2 NANOSLEEP.SYNCS 0x989680 ;  /* 0x009896800000a95d */ /* 0x004fea0003900000 */
[----:B------:R-:W2:Y:S02]  /*210f0*/  @!P2 SYNCS.PHASECHK.TRANS64 P2, [R3+URZ+0x90], R2 ;  /* 0x000090020300a5a7 */ /* 0x000ea4000804007f */
[----:B--2---:R-:W-:Y:S05]  /*21100*/  @!P2 BRA `(.L_x_259) ;  /* 0xfffffffc00eca947 */ /* 0x004fea000383ffff */
[----:B------:R-:W-:Y:S05]  /*21110*/  BRA `(.L_x_396) ;  /* 0xffffffc800a87947 */ /* 0x000fea000383ffff */
.L_x_265:
[----:B-1234-:R-:W-:-:S04]  /*21120*/  MOV R3, UR13 ;  /* 0x0000000d00037c02 */ /* 0x01efc80008000f00 */
[----:B------:R1:W2:Y:S03]  /*21130*/  SYNCS.PHASECHK.TRANS64.TRYWAIT P2, [R3+URZ+0x98], R2 ;  /* 0x00009802030075a7 */ /* 0x0002a6000804017f */
[----:B--2---:R-:W-:Y:S05]  /*21140*/  @!P2 NANOSLEEP.SYNCS 0x989680 ;  /* 0x009896800000a95d */ /* 0x004fea0003900000 */
[----:B------:R-:W2:Y:S02]  /*21150*/  @!P2 SYNCS.PHASECHK.TRANS64 P2, [R3+URZ+0x98], R2 ;  /* 0x000098020300a5a7 */ /* 0x000ea4000804007f */
[----:B--2---:R-:W-:Y:S05]  /*21160*/  @!P2 BRA `(.L_x_265) ;  /* 0xfffffffc00eca947 */ /* 0x004fea000383ffff */
[----:B------:R-:W-:Y:S05]  /*21170*/  BRA `(.L_x_397) ;  /* 0xffffffc800f47947 */ /* 0x000fea000383ffff */
.L_x_271:
[----:B-1----:R-:W-:-:S04]  /*21180*/  MOV R4, UR13 ;  /* 0x0000000d00047c02 */ /* 0x002fc80008000f00 */
[----:B------:R1:W2:Y:S03]  /*21190*/  SYNCS.PHASECHK.TRANS64.TRYWAIT P2, [R4+URZ+0x80], R3 ;  /* 0x00008003040075a7 */ /* 0x0002a6000804017f */
[----:B--2---:R-:W-:Y:S05]  /*211a0*/  @!P2 NANOSLEEP.SYNCS 0x989680 ;  /* 0x009896800000a95d */ /* 0x004fea0003900000 */
[----:B------:R-:W2:Y:S02]  /*211b0*/  @!P2 SYNCS.PHASECHK.TRANS64 P2, [R4+URZ+0x80], R3 ;  /* 0x000080030400a5a7 */ /* 0x000ea4000804007f */
[----:B--2---:R-:W-:Y:S05]  /*211c0*/  @!P2 BRA `(.L_x_271) ;  /* 0xfffffffc00eca947 */ /* 0x004fea000383ffff */
[----:B------:R-:W-:Y:S05]  /*211d0*/  BRA `(.L_x_398) ;  /* 0xffffffcc00487947 */ /* 0x000fea000383ffff */
.L_x_277:
[----:B-12---:R-:W-:-:S04]  /*211e0*/  MOV R4, UR13 ;  /* 0x0000000d00047c02 */ /* 0x006fc80008000f00 */
[----:B------:R1:W2:Y:S03]  /*211f0*/  SYNCS.PHASECHK.TRANS64.TRYWAIT P2, [R4+URZ+0x88], R3 ;  /* 0x00008803040075a7 */ /* 0x0002a6000804017f */
[----:B--2---:R-:W-:Y:S05]  /*21200*/  @!P2 NANOSLEEP.SYNCS 0x989680 ;  /* 0x009896800000a95d */ /* 0x004fea0003900000 */
[----:B------:R-:W2:Y:S02]  /*21210*/  @!P2 SYNCS.PHASECHK.TRANS64 P2, [R4+URZ+0x88], R3 ;  /* 0x000088030400a5a7 */ /* 0x000ea4000804007f */
[----:B--2---:R-:W-:Y:S05]  /*21220*/  @!P2 BRA `(.L_x_277) ;  /* 0xfffffffc00eca947 */ /* 0x004fea000383ffff */
[----:B------:R-:W-:Y:S05]  /*21230*/  BRA `(.L_x_399) ;  /* 0xffffffcc00887947 */ /* 0x000fea000383ffff */
.L_x_283:
[----:B-123--:R-:W-:-:S04]  /*21240*/  MOV R4, UR13 ;  /* 0x0000000d00047c02 */ /* 0x00efc80008000f00 */
[----:B------:R1:W2:Y:S03]  /*21250*/  SYNCS.PHASECHK.TRANS64.TRYWAIT P2, [R4+URZ+0x90], R3 ;  /* 0x00009003040075a7 */ /* 0x0002a6000804017f */
[----:B--2---:R-:W-:Y:S05]  /*21260*/  @!P2 NANOSLEEP.SYNCS 0x989680 ;  /* 0x009896800000a95d */ /* 0x004fea0003900000 */
[----:B------:R-:W2:Y:S02]  /*21270*/  @!P2 SYNCS.PHASECHK.TRANS64 P2, [R4+URZ+0x90], R3 ;  /* 0x000090030400a5a7 */ /* 0x000ea4000804007f */
[----:B--2---:R-:W-:Y:S05]  /*21280*/  @!P2 BRA `(.L_x_283) ;  /* 0xfffffffc00eca947 */ /* 0x004fea000383ffff */
[----:B------:R-:W-:Y:S05]  /*21290*/  BRA `(.L_x_400) ;  /* 0xffffffcc00d07947 */ /* 0x000fea000383ffff */
.L_x_289:
[----:B-1234-:R-:W-:-:S04]  /*212a0*/  MOV R4, UR13 ;  /* 0x0000000d00047c02 */ /* 0x01efc80008000f00 */
[----:B------:R1:W2:Y:S03]  /*212b0*/  SYNCS.PHASECHK.TRANS64.TRYWAIT P2, [R4+URZ+0x98], R3 ;  /* 0x00009803040075a7 */ /* 0x0002a6000804017f */
[----:B--2---:R-:W-:Y:S05]  /*212c0*/  @!P2 NANOSLEEP.SYNCS 0x989680 ;  /* 0x009896800000a95d */ /* 0x004fea0003900000 */
[----:B------:R-:W2:Y:S02]  /*212d0*/  @!P2 SYNCS.PHASECHK.TRANS64 P2, [R4+URZ+0x98], R3 ;  /* 0x000098030400a5a7 */ /* 0x000ea4000804007f */
[----:B--2---:R-:W-:Y:S05]  /*212e0*/  @!P2 BRA `(.L_x_289) ;  /* 0xfffffffc00eca947 */ /* 0x004fea000383ffff */
[----:B------:R-:W-:Y:S05]  /*212f0*/  BRA `(.L_x_401) ;  /* 0xffffffd000107947 */ /* 0x000fea000383ffff */
.L_x_295:
[----:B------:R-:W-:-:S04]  /*21300*/  MOV R5, UR13 ;  /* 0x0000000d00057c02 */ /* 0x000fc80008000f00 */
[----:B------:R1:W1:Y:S03]  /*21310*/  SYNCS.PHASECHK.TRANS64.TRYWAIT P2, [R5+URZ+0x80], R2 ;  /* 0x00008002050075a7 */ /* 0x000266000804017f */
[----:B-1----:R-:W-:Y:S05]  /*21320*/  @!P2 NANOSLEEP.SYNCS 0x989680 ;  /* 0x009896800000a95d */ /* 0x002fea0003900000 */
[----:B------:R-:W1:Y:S02]  /*21330*/  @!P2 SYNCS.PHASECHK.TRANS64 P2, [R5+URZ+0x80], R2 ;  /* 0x000080020500a5a7 */ /* 0x000e64000804007f */
[----:B-1----:R-:W-:Y:S05]  /*21340*/  @!P2 BRA `(.L_x_295) ;  /* 0xfffffffc00eca947 */ /* 0x002fea000383ffff */
[----:B------:R-:W-:Y:S05]  /*21350*/  BRA `(.L_x_402) ;  /* 0xffffffd000587947 */ /* 0x000fea000383ffff */
.L_x_301:
[----:B------:R-:W-:-:S04]  /*21360*/  MOV R5, UR13 ;  /* 0x0000000d00057c02 */ /* 0x000fc80008000f00 */
[----:B------:R1:W1:Y:S03]  /*21370*/  SYNCS.PHASECHK.TRANS64.TRYWAIT P2, [R5+URZ+0x88], R2 ;  /* 0x00008802050075a7 */ /* 0x000266000804017f */
[----:B-1----:R-:W-:Y:S05]  /*21380*/  @!P2 NANOSLEEP.SYNCS 0x989680 ;  /* 0x009896800000a95d */ /* 0x002fea0003900000 */
[----:B------:R-:W1:Y:S02]  /*21390*/  @!P2 SYNCS.PHASECHK.TRANS64 P2, [R5+URZ+0x88], R2 ;  /* 0x000088020500a5a7 */ /* 0x000e64000804007f */
[----:B-1----:R-:W-:Y:S05]  /*213a0*/  @!P2 BRA `(.L_x_301) ;  /* 0xfffffffc00eca947 */ /* 0x002fea000383ffff */
[----:B------:R-:W-:Y:S05]  /*213b0*/  BRA `(.L_x_403) ;  /* 0xffffffd0009c7947 */ /* 0x000fea000383ffff */
.L_x_307:
[----:B------:R-:W-:-:S04]  /*213c0*/  MOV R5, UR13 ;  /* 0x0000000d00057c02 */ /* 0x000fc80008000f00 */
[----:B------:R1:W1:Y:S03]  /*213d0*/  SYNCS.PHASECHK.TRANS64.TRYWAIT P2, [R5+URZ+0x90], R2 ;  /* 0x00009002050075a7 */ /* 0x000266000804017f */
[----:B-1----:R-:W-:Y:S05]  /*213e0*/  @!P2 NANOSLEEP.SYNCS 0x989680 ;  /* 0x009896800000a95d */ /* 0x002fea0003900000 */
[----:B------:R-:W1:Y:S02]  /*213f0*/  @!P2 SYNCS.PHASECHK.TRANS64 P2, [R5+URZ+0x90], R2 ;  /* 0x000090020500a5a7 */ /* 0x000e64000804007f */
[----:B-1----:R-:W-:Y:S05]  /*21400*/  @!P2 BRA `(.L_x_307) ;  /* 0xfffffffc00eca947 */ /* 0x002fea000383ffff */
[----:B------:R-:W-:Y:S05]  /*21410*/  BRA `(.L_x_404) ;  /* 0xffffffd000e47947 */ /* 0x000fea000383ffff */
.L_x_313:
[----:B------:R-:W-:-:S04]  /*21420*/  MOV R5, UR13 ;  /* 0x0000000d00057c02 */ /* 0x000fc80008000f00 */
[----:B------:R1:W1:Y:S03]  /*21430*/  SYNCS.PHASECHK.TRANS64.TRYWAIT P2, [R5+URZ+0x98], R2 ;  /* 0x00009802050075a7 */ /* 0x000266000804017f */
[----:B-1----:R-:W-:Y:S05]  /*21440*/  @!P2 NANOSLEEP.SYNCS 0x989680 ;  /* 0x009896800000a95d */ /* 0x002fea0003900000 */
[----:B------:R-:W1:Y:S02]  /*21450*/  @!P2 SYNCS.PHASECHK.TRANS64 P2, [R5+URZ+0x98], R2 ;  /* 0x000098020500a5a7 */ /* 0x000e64000804007f */
[----:B-1----:R-:W-:Y:S05]  /*21460*/  @!P2 BRA `(.L_x_313) ;  /* 0xfffffffc00eca947 */ /* 0x002fea000383ffff */
[----:B------:R-:W-:Y:S05]  /*21470*/  BRA `(.L_x_405) ;  /* 0xffffffd400287947 */ /* 0x000fea000383ffff */
.L_x_319:
[----:B-1----:R-:W-:-:S04]  /*21480*/  MOV R2, UR13 ;  /* 0x0000000d00027c02 */ /* 0x002fc80008000f00 */
[----:B------:R1:W1:Y:S03]  /*21490*/  SYNCS.PHASECHK.TRANS64.TRYWAIT P2, [R2+URZ+0x80], R3 ;  /* 0x00008003020075a7 */ /* 0x000266000804017f */
[----:B-1----:R-:W-:Y:S05]  /*214a0*/  @!P2 NANOSLEEP.SYNCS 0x989680 ;  /* 0x009896800000a95d */ /* 0x002fea0003900000 */
[----:B------:R-:W1:Y:S02]  /*214b0*/  @!P2 SYNCS.PHASECHK.TRANS64 P2, [R2+URZ+0x80], R3 ;  /* 0x000080030200a5a7 */ /* 0x000e64000804007f */
[----:B-1----:R-:W-:Y:S05]  /*214c0*/  @!P2 BRA `(.L_x_319) ;  /* 0xfffffffc00eca947 */ /* 0x002fea000383ffff */
[----:B------:R-:W-:Y:S05]  /*214d0*/  BRA `(.L_x_406) ;  /* 0xffffffd400707947 */ /* 0x000fea000383ffff */
.L_x_325:
[----:B-1----:R-:W-:-:S04]  /*214e0*/  MOV R2, UR13 ;  /* 0x0000000d00027c02 */ /* 0x002fc80008000f00 */
[----:B------:R1:W1:Y:S03]  /*214f0*/  SYNCS.PHASECHK.TRANS64.TRYWAIT P2, [R2+URZ+0x88], R3 ;  /* 0x00008803020075a7 */ /* 0x000266000804017f */
[----:B-1----:R-:W-:Y:S05]  /*21500*/  @!P2 NANOSLEEP.SYNCS 0x989680 ;  /* 0x009896800000a95d */ /* 0x002fea0003900000 */
[----:B------:R-:W1:Y:S02]  /*21510*/  @!P2 SYNCS.PHASECHK.TRANS64 P2, [R2+URZ+0x88], R3 ;  /* 0x000088030200a5a7 */ /* 0x000e64000804007f */
[----:B-1----:R-:W-:Y:S05]  /*21520*/  @!P2 BRA `(.L_x_325) ;  /* 0xfffffffc00eca947 */ /* 0x002fea000383ffff */
[----:B------:R-:W-:Y:S05]  /*21530*/  BRA `(.L_x_407) ;  /* 0xffffffd400b47947 */ /* 0x000fea000383ffff */
.L_x_331:
[----:B-1----:R-:W-:-:S04]  /*21540*/  MOV R2, UR13 ;  /* 0x0000000d00027c02 */ /* 0x002fc80008000f00 */
[----:B------:R1:W1:Y:S03]  /*21550*/  SYNCS.PHASECHK.TRANS64.TRYWAIT P2, [R2+URZ+0x90], R3 ;  /* 0x00009003020075a7 */ /* 0x000266000804017f */
[----:B-1----:R-:W-:Y:S05]  /*21560*/  @!P2 NANOSLEEP.SYNCS 0x989680 ;  /* 0x009896800000a95d */ /* 0x002fea0003900000 */
[----:B------:R-:W1:Y:S02]  /*21570*/  @!P2 SYNCS.PHASECHK.TRANS64 P2, [R2+URZ+0x90], R3 ;  /* 0x000090030200a5a7 */ /* 0x000e64000804007f */
[----:B-1----:R-:W-:Y:S05]  /*21580*/  @!P2 BRA `(.L_x_331) ;  /* 0xfffffffc00eca947 */ /* 0x002fea000383ffff */
[----:B------:R-:W-:Y:S05]  /*21590*/  BRA `(.L_x_408) ;  /* 0xffffffd400fc7947 */ /* 0x000fea000383ffff */
.L_x_337:
[----:B-1----:R-:W-:-:S04]  /*215a0*/  MOV R2, UR13 ;  /* 0x0000000d00027c02 */ /* 0x002fc80008000f00 */
[----:B------:R1:W1:Y:S03]  /*215b0*/  SYNCS.PHASECHK.TRANS64.TRYWAIT P2, [R2+URZ+0x98], R3 ;  /* 0x00009803020075a7 */ /* 0x000266000804017f */
[----:B-1----:R-:W-:Y:S05]  /*215c0*/  @!P2 NANOSLEEP.SYNCS 0x989680 ;  /* 0x009896800000a95d */ /* 0x002fea0003900000 */
[----:B------:R-:W1:Y:S02]  /*215d0*/  @!P2 SYNCS.PHASECHK.TRANS64 P2, [R2+URZ+0x98], R3 ;  /* 0x000098030200a5a7 */ /* 0x000e64000804007f */
[----:B-1----:R-:W-:Y:S05]  /*215e0*/  @!P2 BRA `(.L_x_337) ;  /* 0xfffffffc00eca947 */ /* 0x002fea000383ffff */
[----:B------:R-:W-:Y:S05]  /*215f0*/  BRA `(.L_x_409) ;  /* 0xffffffd800407947 */ /* 0x000fea000383ffff */
.L_x_349:
[----:B---3--:R3:W4:Y:S02]  /*21600*/  SYNCS.PHASECHK.TRANS64.TRYWAIT P0, [R0+URZ+0x80], R3 ;  /* 0x00008003000075a7 */ /* 0x008724000800017f */
[----:B----4-:R-:W-:Y:S05]  /*21610*/  @!P0 NANOSLEEP.SYNCS 0x989680 ;  /* 0x009896800000895d */ /* 0x010fea0003900000 */
[----:B------:R-:W4:Y:S02]  /*21620*/  @!P0 SYNCS.PHASECHK.TRANS64 P0, [R0+URZ+0x80], R3 ;  /* 0x00008003000085a7 */ /* 0x000f24000800007f */
[----:B----4-:R-:W-:Y:S05]  /*21630*/  @!P0 BRA `(.L_x_349) ;  /* 0xfffffffc00f08947 */ /* 0x010fea000383ffff */
[----:B------:R-:W-:Y:S05]  /*21640*/  BRA `(.L_x_410) ;  /* 0xffffffe000487947 */ /* 0x000fea000383ffff */
.L_x_351:
[----:B----4-:R4:W1:Y:S02]  /*21650*/  SYNCS.PHASECHK.TRANS64.TRYWAIT P0, [R0+URZ+0x88], R3 ;  /* 0x00008803000075a7 */ /* 0x010864000800017f */
[----:B-1----:R-:W-:Y:S05]  /*21660*/  @!P0 NANOSLEEP.SYNCS 0x989680 ;  /* 0x009896800000895d */ /* 0x002fea0003900000 */
[----:B------:R-:W1:Y:S02]  /*21670*/  @!P0 SYNCS.PHASECHK.TRANS64 P0, [R0+URZ+0x88], R3 ;  /* 0x00008803000085a7 */ /* 0x000e64000800007f */
[----:B-1----:R-:W-:Y:S05]  /*21680*/  @!P0 BRA `(.L_x_351) ;  /* 0xfffffffc00f08947 */ /* 0x002fea000383ffff */
[----:B------:R-:W-:Y:S05]  /*21690*/  BRA `(.L_x_411) ;  /* 0xffffffe000447947 */ /* 0x000fea000383ffff */
.L_x_353:
[----:B------:R1:W1:Y:S02]  /*216a0*/  SYNCS.PHASECHK.TRANS64.TRYWAIT P0, [R0+URZ+0x90], R3 ;  /* 0x00009003000075a7 */ /* 0x000264000800017f */
[----:B-1----:R-:W-:Y:S05]  /*216b0*/  @!P0 NANOSLEEP.SYNCS 0x989680 ;  /* 0x009896800000895d */ /* 0x002fea0003900000 */
[----:B------:R-:W1:Y:S02]  /*216c0*/  @!P0 SYNCS.PHASECHK.TRANS64 P0, [R0+URZ+0x90], R3 ;  /* 0x00009003000085a7 */ /* 0x000e64000800007f */
[----:B-1----:R-:W-:Y:S05]  /*216d0*/  @!P0 BRA `(.L_x_353) ;  /* 0xfffffffc00f08947 */ /* 0x002fea000383ffff */
[----:B------:R-:W-:Y:S05]  /*216e0*/  BRA `(.L_x_412) ;  /* 0xffffffe000407947 */ /* 0x000fea000383ffff */
.L_x_357:
[----:B------:R-:W-:Y:S01]  /*216f0*/  BSSY B1, `(.L_x_413) ;  /* 0x0000006000017945 */ /* 0x000fe20003800000 */
[----:B------:R-:W-:-:S07]  /*21700*/  MOV R15, 0xffffffff ;  /* 0xffffffff000f7802 */ /* 0x000fce0000000f00 */
[----:B------:R-:W-:Y:S05]  /*21710*/  WARPSYNC.COLLECTIVE R15, `(.L_x_414) ;  /* 0x000000000f0c7348 */ /* 0x000fea0003c00000 */
[----:B------:R-:W-:Y:S02]  /*21720*/  ELECT P6, UR62, PT ;  /* 0x00000000003e782f */ /* 0x000fe400038c0000 */
[----:B------:R-:W-:Y:S01]  /*21730*/  MOV R14, UR62 ;  /* 0x0000003e000e7c02 */ /* 0x000fe20008000f00 */
[----:B------:R-:W-:Y:S10]  /*21740*/  ENDCOLLECTIVE ;  /* 0x000000000000791b */ /* 0x000ff40003800000 */
.L_x_414:
[----:B------:R-:W-:Y:S05]  /*21750*/  BSYNC B1 ;  /* 0x0000000000017941 */ /* 0x000fea0003800000 */
.L_x_413:
[----:B------:R-:W-:Y:S05]  /*21760*/  BRA `(.L_x_415) ;  /* 0xffffffe000c07947 */ /* 0x000fea000383ffff */
.L_x_360:
[----:B-1----:R1:W2:Y:S02]  /*21770*/  SYNCS.PHASECHK.TRANS64.TRYWAIT P0, [R12+URZ+0x30], R11 ;  /* 0x0000300b0c0075a7 */ /* 0x0022a4000800017f */
[----:B--2---:R-:W-:Y:S05]  /*21780*/  @!P0 NANOSLEEP.SYNCS 0x989680 ;  /* 0x009896800000895d */ /* 0x004fea0003900000 */
[----:B------:R-:W2:Y:S02]  /*21790*/  @!P0 SYNCS.PHASECHK.TRANS64 P0, [R12+URZ+0x30], R11 ;  /* 0x0000300b0c0085a7 */ /* 0x000ea4000800007f */
[----:B--2---:R-:W-:Y:S05]  /*217a0*/  @!P0 BRA `(.L_x_360) ;  /* 0xfffffffc00f08947 */ /* 0x004fea000383ffff */
[----:B------:R-:W-:Y:S05]  /*217b0*/  BRA `(.L_x_416) ;  /* 0xffffffe000f87947 */ /* 0x000fea000383ffff */
.L_x_368:
[----:B------:R-:W-:Y:S01]  /*217c0*/  BSSY B0, `(.L_x_417) ;  /* 0x0000006000007945 */ /* 0x000fe20003800000 */
[----:B------:R-:W-:-:S07]  /*217d0*/  MOV R15, 0xffffffff ;  /* 0xffffffff000f7802 */ /* 0x000fce0000000f00 */
[----:B------:R-:W-:Y:S05]  /*217e0*/  WARPSYNC.COLLECTIVE R15, `(.L_x_418) ;  /* 0x000000000f0c7348 */ /* 0x000fea0003c00000 */
[----:B------:R-:W-:Y:S02]  /*217f0*/  ELECT P6, UR62, PT ;  /* 0x00000000003e782f */ /* 0x000fe400038c0000 */
[----:B------:R-:W-:Y:S01]  /*21800*/  MOV R14, UR62 ;  /* 0x0000003e000e7c02 */ /* 0x000fe20008000f00 */
[----:B------:R-:W-:Y:S10]  /*21810*/  ENDCOLLECTIVE ;  /* 0x000000000000791b */ /* 0x000ff40003800000 */
.L_x_418:
[----:B------:R-:W-:Y:S05]  /*21820*/  BSYNC B0 ;  /* 0x0000000000007941 */ /* 0x000fea0003800000 */
.L_x_417:
[----:B------:R-:W-:Y:S05]  /*21830*/  BRA `(.L_x_419) ;  /* 0xffffffec00687947 */ /* 0x000fea000383ffff */
.L_x_372:
[----:B-1----:R1:W2:Y:S02]  /*21840*/  SYNCS.PHASECHK.TRANS64.TRYWAIT P0, [R4+URZ], R3 ;  /* 0x00000003040075a7 */ /* 0x0022a4000800017f */
[----:B--2---:R-:W-:Y:S05]  /*21850*/  @!P0 NANOSLEEP.SYNCS 0x989680 ;  /* 0x009896800000895d */ /* 0x004fea0003900000 */
[----:B------:R-:W2:Y:S02]  /*21860*/  @!P0 SYNCS.PHASECHK.TRANS64 P0, [R4+URZ], R3 ;  /* 0x00000003040085a7 */ /* 0x000ea4000800007f */
[----:B--2---:R-:W-:Y:S05]  /*21870*/  @!P0 BRA `(.L_x_372) ;  /* 0xfffffffc00f08947 */ /* 0x004fea000383ffff */
[----:B------:R-:W-:Y:S05]  /*21880*/  BRA `(.L_x_420) ;  /* 0xffffffec00907947 */ /* 0x000fea000383ffff */
.L_x_373:
[----:B-1----:R1:W2:Y:S02]  /*21890*/  SYNCS.PHASECHK.TRANS64.TRYWAIT P0, [R3+URZ], R0 ;  /* 0x00000000030075a7 */ /* 0x0022a4000800017f */
[----:B--2---:R-:W-:Y:S05]  /*218a0*/  @!P0 NANOSLEEP.SYNCS 0x989680 ;  /* 0x009896800000895d */ /* 0x004fea0003900000 */
[----:B------:R-:W2:Y:S02]  /*218b0*/  @!P0 SYNCS.PHASECHK.TRANS64 P0, [R3+URZ], R0 ;  /* 0x00000000030085a7 */ /* 0x000ea4000800007f */
[----:B--2---:R-:W-:Y:S05]  /*218c0*/  @!P0 BRA `(.L_x_373) ;  /* 0xfffffffc00f08947 */ /* 0x004fea000383ffff */
[----:B------:R-:W-:Y:S05]  /*218d0*/  BRA `(.L_x_421) ;  /* 0xffffffec00a07947 */ /* 0x000fea000383ffff */
.L_x_374:
[----:B-1----:R1:W2:Y:S02]  /*218e0*/  SYNCS.PHASECHK.TRANS64.TRYWAIT P0, [R3+URZ], R0 ;  /* 0x00000000030075a7 */ /* 0x0022a4000800017f */
[----:B--2---:R-:W-:Y:S05]  /*218f0*/  @!P0 NANOSLEEP.SYNCS 0x989680 ;  /* 0x009896800000895d */ /* 0x004fea0003900000 */
[----:B------:R-:W2:Y:S02]  /*21900*/  @!P0 SYNCS.PHASECHK.TRANS64 P0, [R3+URZ], R0 ;  /* 0x00000000030085a7 */ /* 0x000ea4000800007f */
[----:B--2---:R-:W-:Y:S05]  /*21910*/  @!P0 BRA `(.L_x_374) ;  /* 0xfffffffc00f08947 */ /* 0x004fea000383ffff */
[----:B------:R-:W-:Y:S05]  /*21920*/  BRA `(.L_x_422) ;  /* 0xffffffec00b07947 */ /* 0x000fea000383ffff */
.L_x_375:
[----:B-1----:R1:W2:Y:S02]  /*21930*/  SYNCS.PHASECHK.TRANS64.TRYWAIT P0, [R3+URZ], R0 ;  /* 0x00000000030075a7 */ /* 0x0022a4000800017f */
[----:B--2---:R-:W-:Y:S05]  /*21940*/  @!P0 NANOSLEEP.SYNCS 0x989680 ;  /* 0x009896800000895d */ /* 0x004fea0003900000 */
[----:B------:R-:W2:Y:S02]  /*21950*/  @!P0 SYNCS.PHASECHK.TRANS64 P0, [R3+URZ], R0 ;  /* 0x00000000030085a7 */ /* 0x000ea4000800007f */
[----:B--2---:R-:W-:Y:S05]  /*21960*/  @!P0 BRA `(.L_x_375) ;  /* 0xfffffffc00f08947 */ /* 0x004fea000383ffff */
[----:B------:R-:W-:Y:S05]  /*21970*/  BRA `(.L_x_423) ;  /* 0xffffffec00c07947 */ /* 0x000fea000383ffff */
.L_x_376:
[----:B-1----:R1:W2:Y:S02]  /*21980*/  SYNCS.PHASECHK.TRANS64.TRYWAIT P0, [R3+URZ], R0 ;  /* 0x00000000030075a7 */ /* 0x0022a4000800017f */
[----:B--2---:R-:W-:Y:S05]  /*21990*/  @!P0 NANOSLEEP.SYNCS 0x989680 ;  /* 0x009896800000895d */ /* 0x004fea0003900000 */
[----:B------:R-:W2:Y:S02]  /*219a0*/  @!P0 SYNCS.PHASECHK.TRANS64 P0, [R3+URZ], R0 ;  /* 0x00000000030085a7 */ /* 0x000ea4000800007f */
[----:B--2---:R-:W-:Y:S05]  /*219b0*/  @!P0 BRA `(.L_x_376) ;  /* 0xfffffffc00f08947 */ /* 0x004fea000383ffff */
[----:B------:R-:W-:Y:S05]  /*219c0*/  BRA `(.L_x_424) ;  /* 0xffffffec00d07947 */ /* 0x000fea000383ffff */
.L_x_425:
[----:B------:R-:W-:-:S00]  /*219d0*/  BRA `(.L_x_425) ;  /* 0xfffffffc00fc7947 */ /* 0x000fc0000383ffff */
[----:B------:R-:W-:-:S00]  /*219e0*/  NOP ;  /* 0x0000000000007918 */ /* 0x000fc00000000000 */
        /* <DEDUP_REMOVED lines=9> */
.L_x_426:


//--------------------- .nv.global.init           --------------------------
	.section	.nv.global.init,"aw",@progbits
.nv.global.init:
	.type		$str$24,@object
	.size		$str$24,($str$25 - $str$24)
$str$24:
        /*0000*/ 	.byte	0x28, 0x61, 0x64, 0x64, 0x72, 0x65, 0x73, 0x73, 0x20, 0x26, 0x20, 0x6d, 0x61, 0x73, 0x6b, 0x29
        /*0010*/ 	.byte	0x20, 0x3d, 0x3d, 0x20, 0x30, 0x00
	.type		$str$25,@object
	.size		$str$25,(__unnamed_1 - $str$25)
$str$25:
        /*0016*/ 	.byte	0x2f, 0x74, 0x6d, 0x70, 0x2f, 0x63, 0x75, 0x74, 0x6c, 0x61, 0x73, 0x73, 0x5f, 0x73, 0x77, 0x65
        /*0026*/ 	.byte	0x65, 0x70, 0x5f, 0x73, 0x72, 0x63, 0x2f, 0x69, 0x6e, 0x63, 0x6c, 0x75, 0x64, 0x65, 0x2f, 0x63
        /*0036*/ 	.byte	0x75, 0x74, 0x65, 0x2f, 0x70, 0x6f, 0x69, 0x6e, 0x74, 0x65, 0x72, 0x5f, 0x66, 0x6c, 0x61, 0x67
        /*0046*/ 	.byte	0x67, 0x65, 0x64, 0x2e, 0x68, 0x70, 0x70, 0x00
	.type		__unnamed_1,@object
	.size		__unnamed_1,(__unnamed_2 - __unnamed_1)
__unnamed_1:
        /* <DEDUP_REMOVED lines=28> */
        /*020e*/ 	.byte	0x3a, 0x43, 0x3c, 0x34, 0x30, 0x39, 0x36, 0x3e, 0x3e, 0x3e, 0x3e, 0x3e, 0x5d, 0x00
	.type		__unnamed_2,@object
	.size		__unnamed_2,(.L_1 - __unnamed_2)
__unnamed_2:
        /* <DEDUP_REMOVED lines=29> */
.L_1:


//--------------------- .nv.shared._ZN7cutlass13device_kernelINS_4gemm6kernel13GemmUniversalIN4cute5tupleIJiiiiEEENS1_10collective13CollectiveMmaINS1_37MainloopSm90TmaGmmaWarpSpecializedFP8ILi6ENS5_IJNS4_1CILi2EEENSA_ILi1EEESC_EEENS1_35KernelTmaWarpSpecializedCooperativeEEENS5_IJNSA_ILi256EEESG_NSA_ILi64EEEEEENS_12float_e4m3_tENS5_IJlSC_lEEESJ_SK_NS4_8TiledMMAINS4_8MMA_AtomIJNS4_4SM904GMMA31MMA_64x256x32_F32E4M3E4M3_SS_TNILNSO_7ScaleInE1ELSQ_1EEEEEENS4_6LayoutISD_NS5_IJSC_NSA_ILi0EEESU_EEEEENS5_IJNS4_10UnderscoreESX_SX_EEEEENS4_13SM90_TMA_LOADENS4_14ComposedLayoutINS4_7SwizzleILi2ELi4ELi3EEENS4_18smem_ptr_flag_bitsILi8EEENST_INS5_IJNSA_ILi8EEESH_EEENS5_IJSH_SC_EEEEEEEvNS4_8identityENS4_23SM90_TMA_LOAD_MULTICASTES1A_vS1B_EENS_8epilogue10collective18CollectiveEpilogueINS1E_22Sm90TmaWarpSpecializedILi4ELi2ELi16ELb0ELb0EEEJSI_NS5_IJNSA_ILi128EEENSA_ILi32EEEEEESJ_SK_SJ_SK_NS1E_6fusion15FusionCallbacksIS1I_NS1M_23LinCombPerRowBiasEltActINS1E_6thread4ReLuESJ_fSJ_SJ_fLi16ELNS_15FloatRoundStyleE2EEESI_S1L_JEEES10_NS11_INS12_ILi1ELi4ELi3EEES15_NST_INS5_IJS16_S1K_EEENS5_IJS1K_SC_EEEEEEENS4_39AutoVectorizingCopyWithAssumedAlignmentILi128EEENS4_14SM90_TMA_STOREES1Y_S20_NS4_9Copy_AtomIJNS4_17SM90_U32x4_STSM_NENS_6half_tEEEEvEEEvvEEEEvNT_6ParamsE --------------------------
	.section	.nv.shared._ZN7cutlass13device_kernelINS_4gemm6kernel13GemmUniversalIN4cute5tupleIJiiiiEEENS1_10collective13CollectiveMmaINS1_37MainloopSm90TmaGmmaWarpSpecializedFP8ILi6ENS5_IJNS4_1CILi2EEENSA_ILi1EEESC_EEENS1_35KernelTmaWarpSpecializedCooperativeEEENS5_IJNSA_ILi256EEESG_NSA_ILi64EEEEEENS_12float_e4m3_tENS5_IJlSC_lEEESJ_SK_NS4_8TiledMMAINS4_8MMA_AtomIJNS4_4SM904GMMA31MMA_64x256x32_F32E4M3E4M3_SS_TNILNSO_7ScaleInE1ELSQ_1EEEEEENS4_6LayoutISD_NS5_IJSC_NSA_ILi0EEESU_EEEEENS5_IJNS4_10UnderscoreESX_SX_EEEEENS4_13SM90_TMA_LOADENS4_14ComposedLayoutINS4_7SwizzleILi2ELi4ELi3EEENS4_18smem_ptr_flag_bitsILi8EEENST_INS5_IJNSA_ILi8EEESH_EEENS5_IJSH_SC_EEEEEEEvNS4_8identityENS4_23SM90_TMA_LOAD_MULTICASTES1A_vS1B_EENS_8epilogue10collective18CollectiveEpilogueINS1E_22Sm90TmaWarpSpecializedILi4ELi2ELi16ELb0ELb0EEEJSI_NS5_IJNSA_ILi128EEENSA_ILi32EEEEEESJ_SK_SJ_SK_NS1E_6fusion15FusionCallbacksIS1I_NS1M_23LinCombPerRowBiasEltActINS1E_6thread4ReLuESJ_fSJ_SJ_fLi16ELNS_15FloatRoundStyleE2EEESI_S1L_JEEES10_NS11_INS12_ILi1ELi4ELi3EEES15_NST_INS5_IJS16_S1K_EEENS5_IJS1K_SC_EEEEEEENS4_39AutoVectorizingCopyWithAssumedAlignmentILi128EEENS4_14SM90_TMA_STOREES1Y_S20_NS4_9Copy_AtomIJNS4_17SM90_U32x4_STSM_NENS_6half_tEEEEvEEEvvEEEEvNT_6ParamsE,"aw",@nobits
	.sectionflags	@""
	.align	16
	.zero		1024


//--------------------- .nv.shared.reserved.0     --------------------------
	.section	.nv.shared.reserved.0,"aw",@nobits
	.weak		__nv_reservedSMEM_offset_0_alias
	.size		__nv_reservedSMEM_offset_0_alias, 0, 0
	.other		__nv_reservedSMEM_offset_0_alias,@"STO_CUDA_RESERVED_SHARED STV_DEFAULT"
__nv_reservedSMEM_offset_0_alias:
	.zero		0


//--------------------- .nv.global                --------------------------
	.section	.nv.global,"aw",@nobits
.nv.global:
	.type		_ZN39_INTERNAL_d81342d4_4_k_cu_9010bc56_26114cute1_E,@object
	.size		_ZN39_INTERNAL_d81342d4_4_k_cu_9010bc56_26114cute1_E,(_ZN39_INTERNAL_d81342d4_4_k_cu_9010bc56_26114cuda3std3__45__cpo6cbeginE - _ZN39_INTERNAL_d81342d4_4_k_cu_9010bc56_26114cute1_E)
_ZN39_INTERNAL_d81342d4_4_k_cu_9010bc56_26114cute1_E:
	.zero		1
	.type		_ZN39_INTERNAL_d81342d4_4_k_cu_9010bc56_26114cuda3std3__45__cpo6cbeginE,@object
	.size		_ZN39_INTERNAL_d81342d4_4_k_cu_9010bc56_26114cuda3std3__45__cpo6cbeginE,(_ZN39_INTERNAL_d81342d4_4_k_cu_9010bc56_26114cuda3std3__48in_placeE - _ZN39_INTERNAL_d81342d4_4_k_cu_9010bc56_26114cuda3std3__45__cpo6cbeginE)
_ZN39_INTERNAL_d81342d4_4_k_cu_9010bc56_26114cuda3std3__45__cpo6cbeginE:
	.zero		1
	.type		_ZN39_INTERNAL_d81342d4_4_k_cu_9010bc56_26114cuda3std3__48in_placeE,@object
	.size		_ZN39_INTERNAL_d81342d4_4_k_cu_9010bc56_26114cuda3std3__48in_placeE,(_ZN39_INTERNAL_d81342d4_4_k_cu_9010bc56_26114cuda3std6ranges3__45__cpo9iter_moveE - _ZN39_INTERNAL_d81342d4_4_k_cu_9010bc56_26114cuda3std3__48in_placeE)
_ZN39_INTERNAL_d81342d4_4_k_cu_9010bc56_26114cuda3std3__48in_placeE:
	.zero		1
	.type		_ZN39_INTERNAL_d81342d4_4_k_cu_9010bc56_26114cuda3std6ranges3__45__cpo9iter_moveE,@object
	.size		_ZN39_INTERNAL_d81342d4_4_k_cu_9010bc56_26114cuda3std6ranges3__45__cpo9iter_moveE,(_ZN39_INTERNAL_d81342d4_4_k_cu_9010bc56_26114cuda3std3__45__cpo5beginE - _ZN39_INTERNAL_d81342d4_4_k_cu_9010bc56_26114cuda3std6ranges3__45__cpo9iter_moveE)
_ZN39_INTERNAL_d81342d4_4_k_cu_9010bc56_26114cuda3std6ranges3__45__cpo9iter_moveE:
	.zero		1
	.type		_ZN39_INTERNAL_d81342d4_4_k_cu_9010bc56_26114cuda3std3__45__cpo5beginE,@object
	.size		_ZN39_INTERNAL_d81342d4_4_k_cu_9010bc56_26114cuda3std3__45__cpo5beginE,(_ZN39_INTERNAL_d81342d4_4_k_cu_9010bc56_26114cuda3std3__441_GLOBAL__N__d81342d4_4_k_cu_9010bc56_26116ignoreE - _ZN39_INTERNAL_d81342d4_4_k_cu_9010bc56_26114cuda3std3__45__cpo5beginE)
_ZN39_INTERNAL_d81342d4_4_k_cu_9010bc56_26114cuda3std3__45__cpo5beginE:
	.zero		1
	.type		_ZN39_INTERNAL_d81342d4_4_k_cu_9010bc56_26114cuda3std3__441_GLOBAL__N__d81342d4_4_k_cu_9010bc56_26116ignoreE,@object
	.size		_ZN39_INTERNAL_d81342d4_4_k_cu_9010bc56_26114cuda3std3__441_GLOBAL__N__d81342d4_4_k_cu_9010bc56_26116ignoreE,(_ZN39_INTERNAL_d81342d4_4_k_cu_9010bc56_26114cute7productE - _ZN39_INTERNAL_d81342d4_4_k_cu_9010bc56_26114cuda3std3__441_GLOBAL__N__d81342d4_4_k_cu_9010bc56_26116ignoreE)
_ZN39_INTERNAL_d81342d4_4_k_cu_9010bc56_26114cuda3std3__441_GLOBAL__N__d81342d4_4_k_cu_9010bc56_26116ignoreE:
	.zero		1
	.type		_ZN39_INTERNAL_d81342d4_4_k_cu_9010bc56_26114cute7productE,@object
	.size		_ZN39_INTERNAL_d81342d4_4_k_cu_9010bc56_26114cute7productE,(_ZN39_INTERNAL_d81342d4_4_k_cu_9010bc56_26114cuda3std3__45__cpo3endE - _ZN39_INTERNAL_d81342d4_4_k_cu_9010bc56_26114cute7productE)
_ZN39_INTERNAL_d81342d4_4_k_cu_9010bc56_26114cute7productE:
	.zero		1
	.type		_ZN39_INTERNAL_d81342d4_4_k_cu_9010bc56_26114cuda3std3__45__cpo3endE,@object
	.size		_ZN39_INTERNAL_d81342d4_4_k_cu_9010bc56_26114cuda3std3__45__cpo3endE,(_ZN39_INTERNAL_d81342d4_4_k_cu_9010bc56_26114cuda3std3__419piecewise_constructE - _ZN39_INTERNAL_d81342d4_4_k_cu_9010bc56_26114cuda3std3__45__cpo3endE)
_ZN39_INTERNAL_d81342d4_4_k_cu_9010bc56_26114cuda3std3__45__cpo3endE:
	.zero		1
	.type		_ZN39_INTERNAL_d81342d4_4_k_cu_9010bc56_26114cuda3std3__419piecewise_constructE,@object
	.size		_ZN39_INTERNAL_d81342d4_4_k_cu_9010bc56_26114cuda3std3__419piecewise_constructE,(_ZN39_INTERNAL_d81342d4_4_k_cu_9010bc56_26114cuda3std3__45__cpo4cendE - _ZN39_INTERNAL_d81342d4_4_k_cu_9010bc56_26114cuda3std3__419piecewise_constructE)
_ZN39_INTERNAL_d81342d4_4_k_cu_9010bc56_26114cuda3std3__419piecewise_constructE:
	.zero		1
	.type		_ZN39_INTERNAL_d81342d4_4_k_cu_9010bc56_26114cuda3std3__45__cpo4cendE,@object
	.size		_ZN39_INTERNAL_d81342d4_4_k_cu_9010bc56_26114cuda3std3__45__cpo4cendE,(_ZN39_INTERNAL_d81342d4_4_k_cu_9010bc56_26114cuda3std6ranges3__45__cpo4swapE - _ZN39_INTERNAL_d81342d4_4_k_cu_9010bc56_26114cuda3std3__45__cpo4cendE)
_ZN39_INTERNAL_d81342d4_4_k_cu_9010bc56_26114cuda3std3__45__cpo4cendE:
	.zero		1
	.type		_ZN39_INTERNAL_d81342d4_4_k_cu_9010bc56_26114cuda3std6ranges3__45__cpo4swapE,@object
	.size		_ZN39_INTERNAL_d81342d4_4_k_cu_9010bc56_26114cuda3std6ranges3__45__cpo4swapE,(.L_9 - _ZN39_INTERNAL_d81342d4_4_k_cu_9010bc56_26114cuda3std6ranges3__45__cpo4swapE)
_ZN39_INTERNAL_d81342d4_4_k_cu_9010bc56_26114cuda3std6ranges3__45__cpo4swapE:
	.zero		1
.L_9:


//--------------------- .nv.constant0._ZN7cutlass13device_kernelINS_4gemm6kernel13GemmUniversalIN4cute5tupleIJiiiiEEENS1_10collective13CollectiveMmaINS1_37MainloopSm90TmaGmmaWarpSpecializedFP8ILi6ENS5_IJNS4_1CILi2EEENSA_ILi1EEESC_EEENS1_35KernelTmaWarpSpecializedCooperativeEEENS5_IJNSA_ILi256EEESG_NSA_ILi64EEEEEENS_12float_e4m3_tENS5_IJlSC_lEEESJ_SK_NS4_8TiledMMAINS4_8MMA_AtomIJNS4_4SM904GMMA31MMA_64x256x32_F32E4M3E4M3_SS_TNILNSO_7ScaleInE1ELSQ_1EEEEEENS4_6LayoutISD_NS5_IJSC_NSA_ILi0EEESU_EEEEENS5_IJNS4_10UnderscoreESX_SX_EEEEENS4_13SM90_TMA_LOADENS4_14ComposedLayoutINS4_7SwizzleILi2ELi4ELi3EEENS4_18smem_ptr_flag_bitsILi8EEENST_INS5_IJNSA_ILi8EEESH_EEENS5_IJSH_SC_EEEEEEEvNS4_8identityENS4_23SM90_TMA_LOAD_MULTICASTES1A_vS1B_EENS_8epilogue10collective18CollectiveEpilogueINS1E_22Sm90TmaWarpSpecializedILi4ELi2ELi16ELb0ELb0EEEJSI_NS5_IJNSA_ILi128EEENSA_ILi32EEEEEESJ_SK_SJ_SK_NS1E_6fusion15FusionCallbacksIS1I_NS1M_23LinCombPerRowBiasEltActINS1E_6thread4ReLuESJ_fSJ_SJ_fLi16ELNS_15FloatRoundStyleE2EEESI_S1L_JEEES10_NS11_INS12_ILi1ELi4ELi3EEES15_NST_INS5_IJS16_S1K_EEENS5_IJS1K_SC_EEEEEEENS4_39AutoVectorizingCopyWithAssumedAlignmentILi128EEENS4_14SM90_TMA_STOREES1Y_S20_NS4_9Copy_AtomIJNS4_17SM90_U32x4_STSM_NENS_6half_tEEEEvEEEvvEEEEvNT_6ParamsE --------------------------
	.section	.nv.constant0._ZN7cutlass13device_kernelINS_4gemm6kernel13GemmUniversalIN4cute5tupleIJiiiiEEENS1_10collective13CollectiveMmaINS1_37MainloopSm90TmaGmmaWarpSpecializedFP8ILi6ENS5_IJNS4_1CILi2EEENSA_ILi1EEESC_EEENS1_35KernelTmaWarpSpecializedCooperativeEEENS5_IJNSA_ILi256EEESG_NSA_ILi64EEEEEENS_12float_e4m3_tENS5_IJlSC_lEEESJ_SK_NS4_8TiledMMAINS4_8MMA_AtomIJNS4_4SM904GMMA31MMA_64x256x32_F32E4M3E4M3_SS_TNILNSO_7ScaleInE1ELSQ_1EEEEEENS4_6LayoutISD_NS5_IJSC_NSA_ILi0EEESU_EEEEENS5_IJNS4_10UnderscoreESX_SX_EEEEENS4_13SM90_TMA_LOADENS4_14ComposedLayoutINS4_7SwizzleILi2ELi4ELi3EEENS4_18smem_ptr_flag_bitsILi8EEENST_INS5_IJNSA_ILi8EEESH_EEENS5_IJSH_SC_EEEEEEEvNS4_8identityENS4_23SM90_TMA_LOAD_MULTICASTES1A_vS1B_EENS_8epilogue10collective18CollectiveEpilogueINS1E_22Sm90TmaWarpSpecializedILi4ELi2ELi16ELb0ELb0EEEJSI_NS5_IJNSA_ILi128EEENSA_ILi32EEEEEESJ_SK_SJ_SK_NS1E_6fusion15FusionCallbacksIS1I_NS1M_23LinCombPerRowBiasEltActINS1E_6thread4ReLuESJ_fSJ_SJ_fLi16ELNS_15FloatRoundStyleE2EEESI_S1L_JEEES10_NS11_INS12_ILi1ELi4ELi3EEES15_NST_INS5_IJS16_S1K_EEENS5_IJS1K_SC_EEEEEEENS4_39AutoVectorizingCopyWithAssumedAlignmentILi128EEENS4_14SM90_TMA_STOREES1Y_S20_NS4_9Copy_AtomIJNS4_17SM90_U32x4_STSM_NENS_6half_tEEEEvEEEvvEEEEvNT_6ParamsE,"a",@progbits
	.sectionflags	@""
	.align	4
.nv.constant0._ZN7cutlass13device_kernelINS_4gemm6kernel13GemmUniversalIN4cute5tupleIJiiiiEEENS1_10collective13CollectiveMmaINS1_37MainloopSm90TmaGmmaWarpSpecializedFP8ILi6ENS5_IJNS4_1CILi2EEENSA_ILi1EEESC_EEENS1_35KernelTmaWarpSpecializedCooperativeEEENS5_IJNSA_ILi256EEESG_NSA_ILi64EEEEEENS_12float_e4m3_tENS5_IJlSC_lEEESJ_SK_NS4_8TiledMMAINS4_8MMA_AtomIJNS4_4SM904GMMA31MMA_64x256x32_F32E4M3E4M3_SS_TNILNSO_7ScaleInE1ELSQ_1EEEEEENS4_6LayoutISD_NS5_IJSC_NSA_ILi0EEESU_EEEEENS5_IJNS4_10UnderscoreESX_SX_EEEEENS4_13SM90_TMA_LOADENS4_14ComposedLayoutINS4_7SwizzleILi2ELi4ELi3EEENS4_18smem_ptr_flag_bitsILi8EEENST_INS5_IJNSA_ILi8EEESH_EEENS5_IJSH_SC_EEEEEEEvNS4_8identityENS4_23SM90_TMA_LOAD_MULTICASTES1A_vS1B_EENS_8epilogue10collective18CollectiveEpilogueINS1E_22Sm90TmaWarpSpecializedILi4ELi2ELi16ELb0ELb0EEEJSI_NS5_IJNSA_ILi128EEENSA_ILi32EEEEEESJ_SK_SJ_SK_NS1E_6fusion15FusionCallbacksIS1I_NS1M_23LinCombPerRowBiasEltActINS1E_6thread4ReLuESJ_fSJ_SJ_fLi16ELNS_15FloatRoundStyleE2EEESI_S1L_JEEES10_NS11_INS12_ILi1ELi4ELi3EEES15_NST_INS5_IJS16_S1K_EEENS5_IJS1K_SC_EEEEEEENS4_39AutoVectorizingCopyWithAssumedAlignmentILi128EEENS4_14SM90_TMA_STOREES1Y_S20_NS4_9Copy_AtomIJNS4_17SM90_U32x4_STSM_NENS_6half_tEEEEvEEEvvEEEEvNT_6ParamsE:
	.zero		2432


//--------------------- SYMBOLS --------------------------

	.type		.nv.reservedSmem.offset0,@object
	.size		.nv.reservedSmem.offset0,0x4
	.type		__assertfail,@function
